def matmul_kernel(
    a_ptr,
    b_ptr,
    c_ptr,
    M,
    N,
    K,
    stride_am,
    stride_ak,
    stride_bk,
    stride_bn,
    stride_cm,
    stride_cn,
    BLOCK_M: tl.constexpr,
    BLOCK_N: tl.constexpr,
    BLOCK_K: tl.constexpr,
    GROUP_M: tl.constexpr,
):
    pid = tl.program_id(axis=0)
    num_pid_m = tl.cdiv(M, BLOCK_M)
    num_pid_n = tl.cdiv(N, BLOCK_N)
    num_pid_in_group = GROUP_M * num_pid_n
    group_id = pid // num_pid_in_group
    first_pid_m = group_id * GROUP_M
    group_size_m = min(num_pid_m - first_pid_m, GROUP_M)
    pid_m = first_pid_m + ((pid % num_pid_in_group) % group_size_m)
    pid_n = (pid % num_pid_in_group) // group_size_m

    offs_am = (pid_m * BLOCK_M + tl.arange(0, BLOCK_M)) % M
    offs_bn = (pid_n * BLOCK_N + tl.arange(0, BLOCK_N)) % N
    offs_k = tl.arange(0, BLOCK_K)
    a_ptrs = a_ptr + offs_am[:, None] * stride_am + offs_k[None, :] * stride_ak
    b_ptrs = b_ptr + offs_k[:, None] * stride_bk + offs_bn[None, :] * stride_bn

    acc = tl.zeros((BLOCK_M, BLOCK_N), dtype=tl.float32)
    for kk in range(0, tl.cdiv(K, BLOCK_K)):
        a = tl.load(a_ptrs, mask=offs_k[None, :] < K - kk * BLOCK_K, other=0.0)
        b = tl.load(b_ptrs, mask=offs_k[:, None] < K - kk * BLOCK_K, other=0.0)
        acc = tl.dot(a, b, acc)
        a_ptrs += BLOCK_K * stride_ak
        b_ptrs += BLOCK_K * stride_bk

    c = acc.to(c_ptr.dtype.element_ty)
    offs_cm = pid_m * BLOCK_M + tl.arange(0, BLOCK_M)
    offs_cn = pid_n * BLOCK_N + tl.arange(0, BLOCK_N)
    c_ptrs = c_ptr + offs_cm[:, None] * stride_cm + offs_cn[None, :] * stride_cn
    mask = (offs_cm[:, None] < M) & (offs_cn[None, :] < N)
    tl.store(c_ptrs, c, mask=mask)

# config = {"BLOCK_K": 64, "BLOCK_M": 128, "BLOCK_N": 512, "GROUP_M": 8, "arch": "sm_100", "dtype": "bf16", "num_ctas": 1, "num_stages": 2, "num_warps": 8}
# arch = sm_100


// ===== COMPILED SASS (sm_100a) =====

	.target	sm_100a

	.elftype	@"ET_EXEC"


//--------------------- .note.nv.tkinfo           --------------------------
	.section	.note.nv.tkinfo,"",@"SHT_NOTE"
	.sectionflags	@"SHF_NOTE_NV_TKINFO"
	.tkinfo
        /*0018*/ 	.word	0x00000081
        /*0030*/ 	.string	""
        /*0030*/ 	.string	"ptxas-blackwell"
        /*0030*/ 	.string	"Cuda compilation tools, release 12.9, V12.9.86"
        /*0030*/ 	.string	"Build cuda_12.9.r12.9/compiler.36037853_0"
        /*0030*/ 	.string	"-v  -suppress-debug-info  -lineinfo  -arch sm_100a "



//--------------------- .note.nv.cuver            --------------------------
	.section	.note.nv.cuver,"",@"SHT_NOTE"
	.sectionflags	@"SHF_NOTE_NV_CUVER"
        /*0018*/ 	.short	0x0001
        /*001a*/ 	.short	0x0064
        /*001c*/ 	.short	0x0001
        /*001e*/ 	.short	0x0000
        /*0020*/ 	.short	0x0001
        /*0022*/ 	.short	0x0000


//--------------------- .nv.info                  --------------------------
	.section	.nv.info,"",@"SHT_CUDA_INFO"
	.align	4


	//----- nvinfo : EIATTR_REGCOUNT
	.align		4
        /*0000*/ 	.byte	0x04, 0x2f
        /*0002*/ 	.short	(.L_4 - .L_3)
	.align		4
.L_3:
        /*0004*/ 	.word	index@(matmul_kernel)
        /*0008*/ 	.word	0x00000080


	//----- nvinfo : EIATTR_FRAME_SIZE
	.align		4
.L_4:
        /*000c*/ 	.byte	0x04, 0x11
        /*000e*/ 	.short	(.L_6 - .L_5)
	.align		4
.L_5:
        /*0010*/ 	.word	index@($__internal_2_$__cuda_sm10x_tcgen05_guardrail_trap_unallocated_columns_being_dealloced)
        /*0014*/ 	.word	0x00000768


	//----- nvinfo : EIATTR_FRAME_SIZE
	.align		4
.L_6:
        /*0018*/ 	.byte	0x04, 0x11
        /*001a*/ 	.short	(.L_8 - .L_7)
	.align		4
.L_7:
        /*001c*/ 	.word	index@($__internal_1_$__cuda_sm10x_tcgen05_guardrail_trap_phase_invalid_during_alloc)
        /*0020*/ 	.word	0x00000768


	//----- nvinfo : EIATTR_FRAME_SIZE
	.align		4
.L_8:
        /*0024*/ 	.byte	0x04, 0x11
        /*0026*/ 	.short	(.L_10 - .L_9)
	.align		4
.L_9:
        /*0028*/ 	.word	index@($__internal_0_$__cuda_sm10x_tcgen05_guardrail_trap_col_being_dealloced_not_returned_by_alloc)
        /*002c*/ 	.word	0x00000768


	//----- nvinfo : EIATTR_FRAME_SIZE
	.align		4
.L_10:
        /*0030*/ 	.byte	0x04, 0x11
        /*0032*/ 	.short	(.L_12 - .L_11)
	.align		4
.L_11:
        /*0034*/ 	.word	index@(matmul_kernel)
        /*0038*/ 	.word	0x00000768


	//----- nvinfo : EIATTR_MIN_STACK_SIZE
	.align		4
.L_12:
        /*003c*/ 	.byte	0x04, 0x12
        /*003e*/ 	.short	(.L_14 - .L_13)
	.align		4
.L_13:
        /*0040*/ 	.word	index@(matmul_kernel)
        /*0044*/ 	.word	0x00000768
.L_14:


//--------------------- .nv.info.matmul_kernel    --------------------------
	.section	.nv.info.matmul_kernel,"",@"SHT_CUDA_INFO"
	.sectionflags	@""
	.align	4


	//----- nvinfo : EIATTR_CUDA_API_VERSION
	.align		4
        /*0000*/ 	.byte	0x04, 0x37
        /*0002*/ 	.short	(.L_16 - .L_15)
.L_15:
        /*0004*/ 	.word	0x00000081


	//----- nvinfo : EIATTR_KPARAM_INFO
	.align		4
.L_16:
        /*0008*/ 	.byte	0x04, 0x17
        /*000a*/ 	.short	(.L_18 - .L_17)
.L_17:
        /*000c*/ 	.word	0x00000000
        /*0010*/ 	.short	0x000d
        /*0012*/ 	.short	0x0048
        /*0014*/ 	.byte	0x00, 0xf4, 0x21, 0x00


	//----- nvinfo : EIATTR_KPARAM_INFO
	.align		4
.L_18:
        /*0018*/ 	.byte	0x04, 0x17
        /*001a*/ 	.short	(.L_20 - .L_19)
.L_19:
        /*001c*/ 	.word	0x00000000
        /*0020*/ 	.short	0x000c
        /*0022*/ 	.short	0x0040
        /*0024*/ 	.byte	0x00, 0xf4, 0x21, 0x00


	//----- nvinfo : EIATTR_KPARAM_INFO
	.align		4
.L_20:
        /*0028*/ 	.byte	0x04, 0x17
        /*002a*/ 	.short	(.L_22 - .L_21)
.L_21:
        /*002c*/ 	.word	0x00000000
        /*0030*/ 	.short	0x000b
        /*0032*/ 	.short	0x0038
        /*0034*/ 	.byte	0x00, 0xf0, 0x11, 0x00


	//----- nvinfo : EIATTR_KPARAM_INFO
	.align		4
.L_22:
        /*0038*/ 	.byte	0x04, 0x17
        /*003a*/ 	.short	(.L_24 - .L_23)
.L_23:
        /*003c*/ 	.word	0x00000000
        /*0040*/ 	.short	0x000a
        /*0042*/ 	.short	0x0034
        /*0044*/ 	.byte	0x00, 0xf0, 0x11, 0x00


	//----- nvinfo : EIATTR_KPARAM_INFO
	.align		4
.L_24:
        /*0048*/ 	.byte	0x04, 0x17
        /*004a*/ 	.short	(.L_26 - .L_25)
.L_25:
        /*004c*/ 	.word	0x00000000
        /*0050*/ 	.short	0x0009
        /*0052*/ 	.short	0x0030
        /*0054*/ 	.byte	0x00, 0xf0, 0x11, 0x00


	//----- nvinfo : EIATTR_KPARAM_INFO
	.align		4
.L_26:
        /*0058*/ 	.byte	0x04, 0x17
        /*005a*/ 	.short	(.L_28 - .L_27)
.L_27:
        /*005c*/ 	.word	0x00000000
        /*0060*/ 	.short	0x0008
        /*0062*/ 	.short	0x002c
        /*0064*/ 	.byte	0x00, 0xf0, 0x11, 0x00


	//----- nvinfo : EIATTR_KPARAM_INFO
	.align		4
.L_28:
        /*0068*/ 	.byte	0x04, 0x17
        /*006a*/ 	.short	(.L_30 - .L_29)
.L_29:
        /*006c*/ 	.word	0x00000000
        /*0070*/ 	.short	0x0007
        /*0072*/ 	.short	0x0028
        /*0074*/ 	.byte	0x00, 0xf0, 0x11, 0x00


	//----- nvinfo : EIATTR_KPARAM_INFO
	.align		4
.L_30:
        /*0078*/ 	.byte	0x04, 0x17
        /*007a*/ 	.short	(.L_32 - .L_31)
.L_31:
        /*007c*/ 	.word	0x00000000
        /*0080*/ 	.short	0x0006
        /*0082*/ 	.short	0x0024
        /*0084*/ 	.byte	0x00, 0xf0, 0x11, 0x00


	//----- nvinfo : EIATTR_KPARAM_INFO
	.align		4
.L_32:
        /*0088*/ 	.byte	0x04, 0x17
        /*008a*/ 	.short	(.L_34 - .L_33)
.L_33:
        /*008c*/ 	.word	0x00000000
        /*0090*/ 	.short	0x0005
        /*0092*/ 	.short	0x0020
        /*0094*/ 	.byte	0x00, 0xf0, 0x11, 0x00


	//----- nvinfo : EIATTR_KPARAM_INFO
	.align		4
.L_34:
        /*0098*/ 	.byte	0x04, 0x17
        /*009a*/ 	.short	(.L_36 - .L_35)
.L_35:
        /*009c*/ 	.word	0x00000000
        /*00a0*/ 	.short	0x0004
        /*00a2*/ 	.short	0x001c
        /*00a4*/ 	.byte	0x00, 0xf0, 0x11, 0x00


	//----- nvinfo : EIATTR_KPARAM_INFO
	.align		4
.L_36:
        /*00a8*/ 	.byte	0x04, 0x17
        /*00aa*/ 	.short	(.L_38 - .L_37)
.L_37:
        /*00ac*/ 	.word	0x00000000
        /*00b0*/ 	.short	0x0003
        /*00b2*/ 	.short	0x0018
        /*00b4*/ 	.byte	0x00, 0xf0, 0x11, 0x00


	//----- nvinfo : EIATTR_KPARAM_INFO
	.align		4
.L_38:
        /*00b8*/ 	.byte	0x04, 0x17
        /*00ba*/ 	.short	(.L_40 - .L_39)
.L_39:
        /*00bc*/ 	.word	0x00000000
        /*00c0*/ 	.short	0x0002
        /*00c2*/ 	.short	0x0010
        /*00c4*/ 	.byte	0x00, 0xf4, 0x21, 0x00


	//----- nvinfo : EIATTR_KPARAM_INFO
	.align		4
.L_40:
        /*00c8*/ 	.byte	0x04, 0x17
        /*00ca*/ 	.short	(.L_42 - .L_41)
.L_41:
        /*00cc*/ 	.word	0x00000000
        /*00d0*/ 	.short	0x0001
        /*00d2*/ 	.short	0x0008
        /*00d4*/ 	.byte	0x00, 0xf4, 0x21, 0x00


	//----- nvinfo : EIATTR_KPARAM_INFO
	.align		4
.L_42:
        /*00d8*/ 	.byte	0x04, 0x17
        /*00da*/ 	.short	(.L_44 - .L_43)
.L_43:
        /*00dc*/ 	.word	0x00000000
        /*00e0*/ 	.short	0x0000
        /*00e2*/ 	.short	0x0000
        /*00e4*/ 	.byte	0x00, 0xf4, 0x21, 0x00


	//----- nvinfo : EIATTR_AT_ENTRY_FRAGMENTS
	.align		4
.L_44:
        /*00e8*/ 	.byte	0x04, 0x4f
        /*00ea*/ 	.short	(.L_46 - .L_45)


	//   ....[0]....
.L_45:
        /*00ec*/ 	.word	0x00000004


	//----- nvinfo : EIATTR_RESERVED_SMEM_USED
	.align		4
.L_46:
        /*00f0*/ 	.byte	0x01, 0x41
	.zero		2


	//----- nvinfo : EIATTR_SPARSE_MMA_MASK
	.align		4
        /*00f4*/ 	.byte	0x03, 0x50
        /*00f6*/ 	.short	0x0000


	//----- nvinfo : EIATTR_TCGEN05_1CTA_USED
	.align		4
        /*00f8*/ 	.byte	0x01, 0x51
	.zero		2


	//----- nvinfo : EIATTR_MAXREG_COUNT
	.align		4
        /*00fc*/ 	.byte	0x03, 0x1b
        /*00fe*/ 	.short	0x00ff


	//----- nvinfo : EIATTR_NUM_BARRIERS
	.align		4
        /*0100*/ 	.byte	0x02, 0x4c
        /*0102*/ 	.byte	0x01
	.zero		1


	//----- nvinfo : EIATTR_ANNOTATIONS
	.align		4
        /*0104*/ 	.byte	0x04, 0x55
        /*0106*/ 	.short	(.L_48 - .L_47)


	//   ....[0]....
.L_47:
        /*0108*/ 	.word	0x00000001
        /*010c*/ 	.byte	0x90, 0x09, 0x00, 0x00, 0x01, 0x00, 0x00, 0x00, 0xf0, 0x09, 0x00, 0x00, 0x01, 0x00, 0x00, 0x00
        /* <DEDUP_REMOVED lines=776> */
        /*319c*/ 	.byte	0xd0, 0xef, 0x01, 0x00, 0x01, 0x00, 0x00, 0x00, 0xf0, 0xef, 0x01, 0x00


	//----- nvinfo : EIATTR_INT_WARP_WIDE_INSTR_OFFSETS
	.align		4
.L_48:
        /*31a8*/ 	.byte	0x04, 0x31
        /*31aa*/ 	.short	(.L_50 - .L_49)


	//   ....[0]....
.L_49:
        /*31ac*/ 	.word	0x00000fb0


	//   ....[1]....
        /*31b0*/ 	.word	0x00000fc0


	//   ....[2]....
        /*31b4*/ 	.word	0x0000b2f0


	//   ....[3]....
        /*31b8*/ 	.word	0x0001eea0


	//   ....[4]....
        /*31bc*/ 	.word	0x0001eef0


	//----- nvinfo : EIATTR_COOP_GROUP_MASK_REGIDS
	.align		4
.L_50:
        /*31c0*/ 	.byte	0x04, 0x29
        /*31c2*/ 	.short	(.L_52 - .L_51)


	//   ....[0]....
.L_51:
        /*31c4*/ 	.word	0xffffffff


	//   ....[1]....
        /*31c8*/ 	.word	0xffffffff


	//   ....[2]....
        /*31cc*/ 	.word	0xffffffff


	//   ....[3]....
        /*31d0*/ 	.word	0xffffffff


	//----- nvinfo : EIATTR_COOP_GROUP_INSTR_OFFSETS
	.align		4
.L_52:
        /*31d4*/ 	.byte	0x04, 0x28
        /*31d6*/ 	.short	(.L_54 - .L_53)


	//   ....[0]....
.L_53:
        /*31d8*/ 	.word	0x00000080


	//   ....[1]....
        /*31dc*/ 	.word	0x00000340


	//   ....[2]....
        /*31e0*/ 	.word	0x0001ed30


	//   ....[3]....
        /*31e4*/ 	.word	0x0001efa0


	//----- nvinfo : EIATTR_VRC_CTA_INIT_COUNT
	.align		4
.L_54:
        /*31e8*/ 	.byte	0x02, 0x4a
        /*31ea*/ 	.byte	0x80
	.zero		1


	//----- nvinfo : EIATTR_MBARRIER_INSTR_OFFSETS
	.align		4
        /*31ec*/ 	.byte	0x04, 0x39
        /*31ee*/ 	.short	(.L_56 - .L_55)


	//   ....[0]....
.L_55:
        /*31f0*/ 	.word	0x00001130
        /*31f4*/ 	.word	0x000000ff
        /*31f8*/ 	.word	0x00000000
        /*31fc*/ 	.short	0x0100
        /*31fe*/ 	.byte	0x0b
	.zero		1


	//   ....[1]....
        /*3200*/ 	.word	0x0000b300
        /*3204*/ 	.word	0x000000ff
        /*3208*/ 	.word	0x00028008
        /*320c*/ 	.short	0x0100
        /*320e*/ 	.byte	0x09
	.zero		1


	//   ....[2]....
        /*3210*/ 	.word	0x0000f610
        /*3214*/ 	.word	0x000000ff
        /*3218*/ 	.word	0x00000000
        /*321c*/ 	.short	0x010a
        /*321e*/ 	.byte	0x0b
	.zero		1


	//   ....[3]....
        /*3220*/ 	.word	0x00014b80
        /*3224*/ 	.word	0x000000ff
        /*3228*/ 	.word	0x00000000
        /*322c*/ 	.short	0x010a
        /*322e*/ 	.byte	0x0b
	.zero		1


	//   ....[4]....
        /*3230*/ 	.word	0x00014c20
        /*3234*/ 	.word	0x000000ff
        /*3238*/ 	.word	0x00028000
        /*323c*/ 	.short	0x0108
        /*323e*/ 	.byte	0x09
	.zero		1


	//   ....[5]....
        /*3240*/ 	.word	0x00014c80
        /*3244*/ 	.word	0x000000ff
        /*3248*/ 	.word	0x00028008
        /*324c*/ 	.short	0x0108
        /*324e*/ 	.byte	0x09
	.zero		1


	//   ....[6]....
        /*3250*/ 	.word	0x0001efe0
        /*3254*/ 	.word	0x000000ff
        /*3258*/ 	.word	0x00000000
        /*325c*/ 	.short	0x010a
        /*325e*/ 	.byte	0x0b
	.zero		1


	//   ....[7]....
        /*3260*/ 	.word	0x0001f020
        /*3264*/ 	.word	0x000000ff
        /*3268*/ 	.word	0x00000000
        /*326c*/ 	.short	0x010a
        /*326e*/ 	.byte	0x0b
	.zero		1


	//----- nvinfo : EIATTR_NUM_MBARRIERS
	.align		4
.L_56:
        /*3270*/ 	.byte	0x03, 0x38
        /*3272*/ 	.short	0x0002


	//----- nvinfo : EIATTR_EXIT_INSTR_OFFSETS
	.align		4
        /*3274*/ 	.byte	0x04, 0x1c
        /*3276*/ 	.short	(.L_58 - .L_57)


	//   ....[0]....
.L_57:
        /*3278*/ 	.word	0x0001efb0


	//----- nvinfo : EIATTR_REQNTID
	.align		4
.L_58:
        /*327c*/ 	.byte	0x04, 0x10
        /*327e*/ 	.short	(.L_60 - .L_59)
.L_59:
        /*3280*/ 	.word	0x00000100
        /*3284*/ 	.word	0x00000001
        /*3288*/ 	.word	0x00000001


	//----- nvinfo : EIATTR_CRS_STACK_SIZE
	.align		4
.L_60:
        /*328c*/ 	.byte	0x04, 0x1e
        /*328e*/ 	.short	(.L_62 - .L_61)
.L_61:
        /*3290*/ 	.word	0x00000000


	//----- nvinfo : EIATTR_CBANK_PARAM_SIZE
	.align		4
.L_62:
        /*3294*/ 	.byte	0x03, 0x19
        /*3296*/ 	.short	0x0050


	//----- nvinfo : EIATTR_PARAM_CBANK
	.align		4
        /*3298*/ 	.byte	0x04, 0x0a
        /*329a*/ 	.short	(.L_64 - .L_63)
	.align		4
.L_63:
        /*329c*/ 	.word	index@(.nv.constant0.matmul_kernel)
        /*32a0*/ 	.short	0x0380
        /*32a2*/ 	.short	0x0050


	//----- nvinfo : EIATTR_SW_WAR
	.align		4
.L_64:
        /*32a4*/ 	.byte	0x04, 0x36
        /*32a6*/ 	.short	(.L_66 - .L_65)
.L_65:
        /*32a8*/ 	.word	0x00000008
.L_66:


//--------------------- .nv.compat                --------------------------
	.section	.nv.compat,"",@"SHT_CUDA_COMPAT_INFO"
	.align	4
        /*0000*/ 	.byte	0x02, 0x02, 0x02, 0x00, 0x02, 0x05, 0x05, 0x00, 0x02, 0x03, 0x00, 0x00, 0x02, 0x06, 0x01, 0x00


//--------------------- .nv.callgraph             --------------------------
	.section	.nv.callgraph,"",@"SHT_CUDA_CALLGRAPH"
	.align	4
	.sectionentsize	8
	.align		4
        /*0000*/ 	.word	0x00000000
	.align		4
        /*0004*/ 	.word	0xffffffff
	.align		4
        /*0008*/ 	.word	0x00000000
	.align		4
        /*000c*/ 	.word	0xfffffffe
	.align		4
        /*0010*/ 	.word	0x00000000
	.align		4
        /*0014*/ 	.word	0xfffffffd
	.align		4
        /*0018*/ 	.word	0x00000000
	.align		4
        /*001c*/ 	.word	0xfffffffc


//--------------------- .text.matmul_kernel       --------------------------
	.section	.text.matmul_kernel,"ax",@progbits
	.align	128
        .global         matmul_kernel
        .type           matmul_kernel,@function
        .size           matmul_kernel,(.L_x_20 - matmul_kernel)
        .other          matmul_kernel,@"STO_CUDA_ENTRY STV_DEFAULT"
matmul_kernel:
.text.matmul_kernel:
[----:B------:R-:W0:Y:S01]  /*0000*/  LDC R1, c[0x0][0x37c] ;  /* 0x0000df00ff017b82 */ /* 0x000e220000000800 */
[----:B------:R-:W1:Y:S01]  /*0010*/  S2R R0, SR_TID.X ;  /* 0x0000000000007919 */ /* 0x000e620000002100 */
[----:B0-----:R-:W-:Y:S01]  /*0020*/  VIADD R1, R1, 0xfffff898 ;  /* 0xfffff89801017836 */ /* 0x001fe20000000000 */
[----:B------:R-:W0:Y:S01]  /*0030*/  LDCU.64 UR20, c[0x0][0x358] ;  /* 0x00006b00ff1477ac */ /* 0x000e220008000a00 */
[----:B-1----:R-:W-:-:S13]  /*0040*/  ISETP.GE.U32.AND P0, PT, R0, 0x20, PT ;  /* 0x000000200000780c */ /* 0x002fda0003f06070 */
[----:B------:R-:W-:Y:S02]  /*0050*/  VOTEU.ANY UP0, P0 ;  /* 0x0000000000ff7886 */ /* 0x000fe40000000100 */
[----:B------:R-:W-:Y:S05]  /*0060*/  BRA.U UP0, `(.L_x_0) ;  /* 0x0000000100b87547 */ /* 0x000fea000b800000 */
[----:B------:R-:W1:Y:S01]  /*0070*/  S2UR UR6, SR_CgaCtaId ;  /* 0x00000000000679c3 */ /* 0x000e620000008800 */
[----:B------:R-:W-:Y:S01]  /*0080*/  NOP ;  /* 0x0000000000007918 */ /* 0x000fe20000000000 */
[----:B------:R-:W-:Y:S02]  /*0090*/  UMOV UR4, 0x40 ;  /* 0x0000004000047882 */ /* 0x000fe40000000000 */
[----:B-1----:R-:W-:-:S09]  /*00a0*/  ULEA UR4, UR6, UR4, 0x18 ;  /* 0x0000000406047291 */ /* 0x002fd2000f8ec0ff */
[----:B------:R-:W1:Y:S01]  /*00b0*/  LDS.U8 R0, [UR4] ;  /* 0x00000004ff007984 */ /* 0x000e620008000000 */
[----:B------:R-:W-:Y:S02]  /*00c0*/  UMOV UR4, 0x400 ;  /* 0x0000040000047882 */ /* 0x000fe40000000000 */
[----:B------:R-:W-:Y:S01]  /*00d0*/  ULEA UR4, UR6, UR4, 0x18 ;  /* 0x0000000406047291 */ /* 0x000fe2000f8ec0ff */
[----:B-1----:R-:W-:-:S13]  /*00e0*/  ISETP.NE.AND P0, PT, R0, RZ, PT ;  /* 0x000000ff0000720c */ /* 0x002fda0003f05270 */
[----:B------:R-:W-:Y:S05]  /*00f0*/  @P0 BRA `(.L_x_1) ;  /* 0x00000000007c0947 */ /* 0x000fea0003800000 */
[----:B------:R-:W-:-:S13]  /*0100*/  ELECT P0, URZ, PT ;  /* 0x0000000000ff782f */ /* 0x000fda0003800000 */
[----:B------:R-:W-:Y:S05]  /*0110*/  @!P0 BRA `(.L_x_2) ;  /* 0x0000000000848947 */ /* 0x000fea0003800000 */
[----:B------:R-:W-:Y:S01]  /*0120*/  UMOV UR5, 0x10 ;  /* 0x0000001000057882 */ /* 0x000fe20000000000 */
[----:B------:R-:W-:Y:S02]  /*0130*/  IMAD.MOV.U32 R4, RZ, RZ, 0x1 ;  /* 0x00000001ff047424 */ /* 0x000fe400078e00ff */
[----:B------:R-:W-:Y:S02]  /*0140*/  IMAD.MOV.U32 R5, RZ, RZ, 0xffff ;  /* 0x0000ffffff057424 */ /* 0x000fe400078e00ff */
[----:B------:R-:W-:Y:S04]  /*0150*/  DEPBAR.LE SB1, 0x36 ;  /* 0x00009d800000791a */ /* 0x000fe80000000000 */
[----:B------:R-:W1:Y:S02]  /*0160*/  UTCATOMSWS.FIND_AND_SET.ALIGN UP1, UR5, UR5 ;  /* 0x00000005000575e3 */ /* 0x000e640008020800 */
[----:B-1----:R-:W-:-:S04]  /*0170*/  PLOP3.LUT P0, PT, PT, PT, UP1, 0x80, 0x8 ;  /* 0x000000000008781c */ /* 0x002fc80003f0f018 */
[----:B------:R-:W-:-:S04]  /*0180*/  SEL R0, RZ, 0xffffffff, !P0 ;  /* 0xffffffffff007807 */ /* 0x000fc80004000000 */
[----:B------:R-:W-:Y:S01]  /*0190*/  ISETP.NE.AND P0, PT, R0, RZ, PT ;  /* 0x000000ff0000720c */ /* 0x000fe20003f05270 */
[----:B------:R-:W-:-:S12]  /*01a0*/  IMAD.U32 R0, RZ, RZ, UR5 ;  /* 0x00000005ff007e24 */ /* 0x000fd8000f8e00ff */
[----:B------:R-:W-:Y:S05]  /*01b0*/  @P0 BRA `(.L_x_3) ;  /* 0x0000000000240947 */ /* 0x000fea0003800000 */
.L_x_4:
[----:B------:R-:W-:Y:S05]  /*01c0*/  NANOSLEEP 0x64 ;  /* 0x000000640000795d */ /* 0x000fea0003800000 */
[----:B------:R-:W-:-:S05]  /*01d0*/  UMOV UR5, 0x10 ;  /* 0x0000001000057882 */ /* 0x000fca0000000000 */
[----:B------:R-:W-:Y:S04]  /*01e0*/  DEPBAR.LE SB1, 0x36 ;  /* 0x00009d800000791a */ /* 0x000fe80000000000 */
[----:B------:R-:W1:Y:S02]  /*01f0*/  UTCATOMSWS.FIND_AND_SET.ALIGN UP1, UR5, UR5 ;  /* 0x00000005000575e3 */ /* 0x000e640008020800 */
[----:B-1----:R-:W-:-:S04]  /*0200*/  PLOP3.LUT P0, PT, PT, PT, UP1, 0x80, 0x8 ;  /* 0x000000000008781c */ /* 0x002fc80003f0f018 */
[----:B------:R-:W-:-:S04]  /*0210*/  SEL R0, RZ, 0xffffffff, !P0 ;  /* 0xffffffffff007807 */ /* 0x000fc80004000000 */
[----:B------:R-:W-:Y:S01]  /*0220*/  ISETP.NE.AND P0, PT, R0, RZ, PT ;  /* 0x000000ff0000720c */ /* 0x000fe20003f05270 */
[----:B------:R-:W-:-:S12]  /*0230*/  IMAD.U32 R0, RZ, RZ, UR5 ;  /* 0x00000005ff007e24 */ /* 0x000fd8000f8e00ff */
[----:B------:R-:W-:Y:S05]  /*0240*/  @!P0 BRA `(.L_x_4) ;  /* 0xfffffffc00dc8947 */ /* 0x000fea000383ffff */
.L_x_3:
[C---:B------:R-:W-:Y:S01]  /*0250*/  VIADD R3, R0.reuse, 0x10 ;  /* 0x0000001000037836 */ /* 0x040fe20000000000 */
[----:B------:R-:W-:Y:S01]  /*0260*/  UMOV UR5, 0x50 ;  /* 0x0000005000057882 */ /* 0x000fe20000000000 */
[----:B------:R-:W-:Y:S01]  /*0270*/  SHF.L.U32 R2, R5, R0, RZ ;  /* 0x0000000005027219 */ /* 0x000fe200000006ff */
[----:B------:R-:W-:Y:S01]  /*0280*/  ULEA UR5, UR6, UR5, 0x18 ;  /* 0x0000000506057291 */ /* 0x000fe2000f8ec0ff */
[----:B------:R-:W-:Y:S01]  /*0290*/  IMAD.SHL.U32 R0, R0, 0x20, RZ ;  /* 0x0000002000007824 */ /* 0x000fe200078e00ff */
[----:B------:R-:W-:-:S04]  /*02a0*/  SHF.L.U32 R3, R4, R3, RZ ;  /* 0x0000000304037219 */ /* 0x000fc800000006ff */
[----:B------:R-:W-:-:S05]  /*02b0*/  LOP3.LUT R2, R3, R2, RZ, 0xfc, !PT ;  /* 0x0000000203027212 */ /* 0x000fca00078efcff */
[----:B------:R1:W-:Y:S04]  /*02c0*/  ATOMS.OR RZ, [UR5], R2 ;  /* 0x00000002ffff798c */ /* 0x0003e8000b000005 */
[----:B------:R1:W-:Y:S01]  /*02d0*/  STS [UR4], R0 ;  /* 0x00000000ff007988 */ /* 0x0003e20008000804 */
[----:B------:R-:W-:Y:S05]  /*02e0*/  BRA `(.L_x_2) ;  /* 0x0000000000107947 */ /* 0x000fea0003800000 */
.L_x_1:
[----:B------:R-:W-:Y:S01]  /*02f0*/  IMAD.MOV.U32 R0, RZ, RZ, -0x1 ;  /* 0xffffffffff007424 */ /* 0x000fe200078e00ff */
[----:B------:R-:W-:-:S04]  /*0300*/  MOV R2, 0x330 ;  /* 0x0000033000027802 */ /* 0x000fc80000000f00 */
[----:B------:R1:W-:Y:S03]  /*0310*/  STS [UR4], R0 ;  /* 0x00000000ff007988 */ /* 0x0003e60008000804 */
[----:B01----:R-:W-:Y:S05]  /*0320*/  CALL.REL.NOINC `($__internal_1_$__cuda_sm10x_tcgen05_guardrail_trap_phase_invalid_during_alloc) ;  /* 0x000001ec00547944 */ /* 0x003fea0003c00000 */
.L_x_2:
[----:B------:R-:W-:Y:S05]  /*0330*/  WARPSYNC.ALL ;  /* 0x0000000000007948 */ /* 0x000fea0003800000 */
[----:B------:R-:W-:Y:S01]  /*0340*/  NOP ;  /* 0x0000000000007918 */ /* 0x000fe20000000000 */
.L_x_0:
[----:B------:R-:W2:Y:S01]  /*0350*/  LDC.64 R58, c[0x0][0x398] ;  /* 0x0000e600ff3a7b82 */ /* 0x000ea20000000a00 */
[----:B------:R-:W3:Y:S01]  /*0360*/  S2R R5, SR_CTAID.X ;  /* 0x0000000000057919 */ /* 0x000ee20000002500 */
[----:B------:R-:W-:Y:S01]  /*0370*/  UMOV UR9, 0x400 ;  /* 0x0000040000097882 */ /* 0x000fe20000000000 */
[----:B------:R-:W4:Y:S01]  /*0380*/  LDCU.128 UR24, c[0x0][0x380] ;  /* 0x00007000ff1877ac */ /* 0x000f220008000c00 */
[----:B------:R-:W5:Y:S01]  /*0390*/  S2R R13, SR_TID.X ;  /* 0x00000000000d7919 */ /* 0x000f620000002100 */
[----:B------:R-:W-:-:S03]  /*03a0*/  UMOV UR6, 0x1 ;  /* 0x0000000100067882 */ /* 0x000fc60000000000 */
[----:B------:R-:W1:Y:S08]  /*03b0*/  S2UR UR4, SR_CgaCtaId ;  /* 0x00000000000479c3 */ /* 0x000e700000008800 */
[----:B------:R-:W0:Y:S01]  /*03c0*/  LDC.64 R124, c[0x0][0x3a8] ;  /* 0x0000ea00ff7c7b82 */ /* 0x000e220000000a00 */
[----:B-12---:R-:W-:-:S07]  /*03d0*/  VIADD R0, R59, 0x1ff ;  /* 0x000001ff3b007836 */ /* 0x006fce0000000000 */
[----:B------:R-:W1:Y:S01]  /*03e0*/  LDC.64 R122, c[0x0][0x3a0] ;  /* 0x0000e800ff7a7b82 */ /* 0x000e620000000a00 */
[----:B------:R-:W-:Y:S01]  /*03f0*/  SHF.R.S32.HI R3, RZ, 0x1f, R0 ;  /* 0x0000001fff037819 */ /* 0x000fe20000011400 */
[----:B------:R-:W-:-:S03]  /*0400*/  ULEA UR9, UR4, UR9, 0x18 ;  /* 0x0000000904097291 */ /* 0x000fc6000f8ec0ff */
[----:B------:R-:W-:Y:S02]  /*0410*/  LEA.HI R3, R3, R0, RZ, 0x9 ;  /* 0x0000000003037211 */ /* 0x000fe400078f48ff */
[----:B---3--:R-:W-:Y:S01]  /*0420*/  IABS R8, R5 ;  /* 0x0000000500087213 */ /* 0x008fe20000000000 */
[----:B------:R-:W-:Y:S01]  /*0430*/  UIADD3 UR11, UPT, UPT, UR9, 0x28000, URZ ;  /* 0x00028000090b7890 */ /* 0x000fe2000fffe0ff */
[----:B------:R-:W-:-:S05]  /*0440*/  SHF.R.S32.HI R3, RZ, 0x9, R3 ;  /* 0x00000009ff037819 */ /* 0x000fca0000011403 */
[----:B------:R-:W-:-:S05]  /*0450*/  IMAD.SHL.U32 R4, R3, 0x8, RZ ;  /* 0x0000000803047824 */ /* 0x000fca00078e00ff */
[-C--:B------:R-:W-:Y:S02]  /*0460*/  IABS R7, R4.reuse ;  /* 0x0000000400077213 */ /* 0x080fe40000000000 */
[----:B------:R-:W-:Y:S02]  /*0470*/  IABS R10, R4 ;  /* 0x00000004000a7213 */ /* 0x000fe40000000000 */
[----:B------:R-:W2:Y:S08]  /*0480*/  I2F.RP R0, R7 ;  /* 0x0000000700007306 */ /* 0x000eb00000209400 */
[----:B--2---:R-:W2:Y:S02]  /*0490*/  MUFU.RCP R0, R0 ;  /* 0x0000000000007308 */ /* 0x004ea40000001000 */
[----:B--2---:R-:W-:-:S02]  /*04a0*/  VIADD R2, R0, 0xffffffe ;  /* 0x0ffffffe00027836 */ /* 0x004fc40000000000 */
[----:B------:R-:W-:-:S04]  /*04b0*/  IMAD.MOV R0, RZ, RZ, -R10 ;  /* 0x000000ffff007224 */ /* 0x000fc800078e0a0a */
[----:B------:R2:W3:Y:S02]  /*04c0*/  F2I.FTZ.U32.TRUNC.NTZ R3, R2 ;  /* 0x0000000200037305 */ /* 0x0004e4000021f000 */
[----:B--2---:R-:W-:Y:S02]  /*04d0*/  IMAD.MOV.U32 R2, RZ, RZ, RZ ;  /* 0x000000ffff027224 */ /* 0x004fe400078e00ff */
[----:B---3--:R-:W-:-:S04]  /*04e0*/  IMAD.MOV R6, RZ, RZ, -R3 ;  /* 0x000000ffff067224 */ /* 0x008fc800078e0a03 */
[----:B------:R-:W-:Y:S02]  /*04f0*/  IMAD R9, R6, R7, RZ ;  /* 0x0000000706097224 */ /* 0x000fe400078e02ff */
[----:B------:R-:W-:Y:S01]  /*0500*/  IMAD.MOV.U32 R6, RZ, RZ, R8 ;  /* 0x000000ffff067224 */ /* 0x000fe200078e0008 */
[----:B------:R-:W-:Y:S01]  /*0510*/  IABS R8, R58 ;  /* 0x0000003a00087213 */ /* 0x000fe20000000000 */
[----:B------:R-:W-:-:S06]  /*0520*/  IMAD.HI.U32 R3, R3, R9, R2 ;  /* 0x0000000903037227 */ /* 0x000fcc00078e0002 */
[----:B------:R-:W-:-:S04]  /*0530*/  IMAD.HI.U32 R3, R3, R6, RZ ;  /* 0x0000000603037227 */ /* 0x000fc800078e00ff */
[----:B------:R-:W-:Y:S01]  /*0540*/  IMAD R0, R3, R0, R6 ;  /* 0x0000000003007224 */ /* 0x000fe200078e0206 */
[----:B------:R-:W-:Y:S04]  /*0550*/  BAR.SYNC.DEFER_BLOCKING 0x0 ;  /* 0x0000000000007b1d */ /* 0x000fe80000010000 */
[----:B------:R-:W-:-:S13]  /*0560*/  ISETP.GT.U32.AND P1, PT, R7, R0, PT ;  /* 0x000000000700720c */ /* 0x000fda0003f24070 */
[----:B------:R-:W-:Y:S02]  /*0570*/  @!P1 IMAD.IADD R0, R0, 0x1, -R7 ;  /* 0x0000000100009824 */ /* 0x000fe400078e0a07 */
[----:B------:R-:W-:Y:S01]  /*0580*/  @!P1 VIADD R3, R3, 0x1 ;  /* 0x0000000103039836 */ /* 0x000fe20000000000 */
[----:B------:R-:W-:Y:S02]  /*0590*/  ISETP.NE.AND P1, PT, R4, RZ, PT ;  /* 0x000000ff0400720c */ /* 0x000fe40003f25270 */
[----:B------:R-:W-:Y:S02]  /*05a0*/  ISETP.GE.U32.AND P0, PT, R0, R7, PT ;  /* 0x000000070000720c */ /* 0x000fe40003f06070 */
[----:B------:R-:W-:-:S04]  /*05b0*/  LOP3.LUT R0, R5, R4, RZ, 0x3c, !PT ;  /* 0x0000000405007212 */ /* 0x000fc800078e3cff */
[----:B------:R-:W-:Y:S01]  /*05c0*/  ISETP.GE.AND P2, PT, R0, RZ, PT ;  /* 0x000000ff0000720c */ /* 0x000fe20003f46270 */
[----:B------:R-:W-:-:S06]  /*05d0*/  VIADD R0, R58, 0x7f ;  /* 0x0000007f3a007836 */ /* 0x000fcc0000000000 */
[----:B------:R-:W-:-:S04]  /*05e0*/  @P0 VIADD R3, R3, 0x1 ;  /* 0x0000000103030836 */ /* 0x000fc80000000000 */
[----:B------:R-:W-:Y:S01]  /*05f0*/  IMAD.MOV.U32 R2, RZ, RZ, R3 ;  /* 0x000000ffff027224 */ /* 0x000fe200078e0003 */
[----:B------:R-:W-:-:S03]  /*0600*/  SHF.R.S32.HI R3, RZ, 0x1f, R0 ;  /* 0x0000001fff037819 */ /* 0x000fc60000011400 */
[----:B------:R-:W-:Y:S01]  /*0610*/  @!P2 IMAD.MOV R2, RZ, RZ, -R2 ;  /* 0x000000ffff02a224 */ /* 0x000fe200078e0a02 */
[----:B------:R-:W-:Y:S02]  /*0620*/  @!P1 LOP3.LUT R2, RZ, R4, RZ, 0x33, !PT ;  /* 0x00000004ff029212 */ /* 0x000fe400078e33ff */
[----:B------:R-:W-:-:S03]  /*0630*/  LEA.HI R3, R3, R0, RZ, 0x7 ;  /* 0x0000000003037211 */ /* 0x000fc600078f38ff */
[----:B------:R-:W-:Y:S02]  /*0640*/  IMAD.SHL.U32 R10, R2, 0x8, RZ ;  /* 0x00000008020a7824 */ /* 0x000fe400078e00ff */
[----:B------:R-:W-:-:S03]  /*0650*/  IMAD.MOV R2, RZ, RZ, -R2 ;  /* 0x000000ffff027224 */ /* 0x000fc600078e0a02 */
[----:B------:R-:W-:Y:S01]  /*0660*/  LEA.HI.SX32 R3, R3, -R10, 0x19 ;  /* 0x8000000a03037211 */ /* 0x000fe200078fcaff */
[----:B------:R-:W-:-:S03]  /*0670*/  IMAD R12, R4, R2, R5 ;  /* 0x00000002040c7224 */ /* 0x000fc600078e0205 */
[----:B------:R-:W-:Y:S02]  /*0680*/  VIMNMX R11, PT, PT, R3, 0x8, PT ;  /* 0x00000008030b7848 */ /* 0x000fe40003fe0100 */
[----:B------:R-:W-:Y:S02]  /*0690*/  IABS R9, R12 ;  /* 0x0000000c00097213 */ /* 0x000fe40000000000 */
[-C--:B------:R-:W-:Y:S02]  /*06a0*/  IABS R7, R11.reuse ;  /* 0x0000000b00077213 */ /* 0x080fe40000000000 */
[----:B------:R-:W-:Y:S02]  /*06b0*/  IABS R4, R11 ;  /* 0x0000000b00047213 */ /* 0x000fe40000000000 */
[----:B------:R-:W2:Y:S08]  /*06c0*/  I2F.RP R0, R7 ;  /* 0x0000000700007306 */ /* 0x000eb00000209400 */
[----:B--2---:R-:W2:Y:S02]  /*06d0*/  MUFU.RCP R0, R0 ;  /* 0x0000000000007308 */ /* 0x004ea40000001000 */
[----:B--2---:R-:W-:-:S06]  /*06e0*/  VIADD R3, R0, 0xffffffe ;  /* 0x0ffffffe00037836 */ /* 0x004fcc0000000000 */
[----:B------:R-:W2:Y:S02]  /*06f0*/  F2I.FTZ.U32.TRUNC.NTZ R3, R3 ;  /* 0x0000000300037305 */ /* 0x000ea4000021f000 */
[----:B--2---:R-:W-:-:S04]  /*0700*/  IMAD.MOV R6, RZ, RZ, -R3 ;  /* 0x000000ffff067224 */ /* 0x004fc800078e0a03 */
[----:B------:R-:W-:-:S04]  /*0710*/  IMAD.MOV.U32 R2, RZ, RZ, R6 ;  /* 0x000000ffff027224 */ /* 0x000fc800078e0006 */
[----:B------:R-:W-:Y:S02]  /*0720*/  IMAD R5, R2, R7, RZ ;  /* 0x0000000702057224 */ /* 0x000fe400078e02ff */
[----:B------:R-:W-:-:S04]  /*0730*/  IMAD.MOV.U32 R2, RZ, RZ, RZ ;  /* 0x000000ffff027224 */ /* 0x000fc800078e00ff */
[----:B------:R-:W-:-:S04]  /*0740*/  IMAD.HI.U32 R2, R3, R5, R2 ;  /* 0x0000000503027227 */ /* 0x000fc800078e0002 */
[----:B------:R-:W-:Y:S01]  /*0750*/  IMAD.MOV R3, RZ, RZ, -R4 ;  /* 0x000000ffff037224 */ /* 0x000fe200078e0a04 */
[----:B------:R-:W-:Y:S01]  /*0760*/  IABS R4, R59 ;  /* 0x0000003b00047213 */ /* 0x000fe20000000000 */
[----:B------:R-:W-:-:S04]  /*0770*/  IMAD.HI.U32 R0, R2, R9, RZ ;  /* 0x0000000902007227 */ /* 0x000fc800078e00ff */
[----:B------:R-:W-:Y:S02]  /*0780*/  IMAD R2, R0, R3, R9 ;  /* 0x0000000300027224 */ /* 0x000fe400078e0209 */
[----:B------:R-:W2:Y:S03]  /*0790*/  I2F.RP R3, R8 ;  /* 0x0000000800037306 */ /* 0x000ea60000209400 */
[----:B------:R-:W-:-:S05]  /*07a0*/  ISETP.GT.U32.AND P1, PT, R7, R2, PT ;  /* 0x000000020700720c */ /* 0x000fca0003f24070 */
[----:B--2---:R-:W2:Y:S08]  /*07b0*/  MUFU.RCP R3, R3 ;  /* 0x0000000300037308 */ /* 0x004eb00000001000 */
[----:B------:R-:W-:Y:S02]  /*07c0*/  @!P1 IMAD.IADD R2, R2, 0x1, -R7 ;  /* 0x0000000102029824 */ /* 0x000fe400078e0a07 */
[----:B------:R-:W-:Y:S01]  /*07d0*/  @!P1 VIADD R0, R0, 0x1 ;  /* 0x0000000100009836 */ /* 0x000fe20000000000 */
[----:B------:R-:W-:-:S02]  /*07e0*/  ISETP.NE.AND P1, PT, R11, RZ, PT ;  /* 0x000000ff0b00720c */ /* 0x000fc40003f25270 */
[----:B------:R-:W-:Y:S02]  /*07f0*/  ISETP.GE.U32.AND P0, PT, R2, R7, PT ;  /* 0x000000070200720c */ /* 0x000fe40003f06070 */
[----:B------:R-:W-:-:S04]  /*0800*/  LOP3.LUT R2, R12, R11, RZ, 0x3c, !PT ;  /* 0x0000000b0c027212 */ /* 0x000fc800078e3cff */
[----:B------:R-:W-:Y:S01]  /*0810*/  ISETP.GE.AND P2, PT, R2, RZ, PT ;  /* 0x000000ff0200720c */ /* 0x000fe20003f46270 */
[----:B------:R-:W-:-:S04]  /*0820*/  IMAD.MOV.U32 R2, RZ, RZ, R4 ;  /* 0x000000ffff027224 */ /* 0x000fc800078e0004 */
[----:B------:R-:W3:Y:S01]  /*0830*/  I2F.RP R6, R2 ;  /* 0x0000000200067306 */ /* 0x000ee20000209400 */
[----:B--2---:R-:W-:Y:S01]  /*0840*/  VIADD R4, R3, 0xffffffe ;  /* 0x0ffffffe03047836 */ /* 0x004fe20000000000 */
[----:B-----5:R-:W-:Y:S01]  /*0850*/  LOP3.LUT R3, R13, 0x7f, RZ, 0xc0, !PT ;  /* 0x0000007f0d037812 */ /* 0x020fe200078ec0ff */
[----:B------:R-:W-:-:S04]  /*0860*/  @P0 VIADD R0, R0, 0x1 ;  /* 0x0000000100000836 */ /* 0x000fc80000000000 */
[----:B------:R-:W-:Y:S01]  /*0870*/  IMAD.MOV.U32 R9, RZ, RZ, R0 ;  /* 0x000000ffff097224 */ /* 0x000fe200078e0000 */
[----:B------:R2:W5:Y:S03]  /*0880*/  F2I.FTZ.U32.TRUNC.NTZ R5, R4 ;  /* 0x0000000400057305 */ /* 0x000566000021f000 */
[----:B------:R-:W-:Y:S01]  /*0890*/  @!P2 IMAD.MOV R9, RZ, RZ, -R9 ;  /* 0x000000ffff09a224 */ /* 0x000fe200078e0a09 */
[----:B------:R-:W-:-:S04]  /*08a0*/  @!P1 LOP3.LUT R9, RZ, R11, RZ, 0x33, !PT ;  /* 0x0000000bff099212 */ /* 0x000fc800078e33ff */
[----:B---3--:R-:W3:Y:S01]  /*08b0*/  MUFU.RCP R6, R6 ;  /* 0x0000000600067308 */ /* 0x008ee20000001000 */
[----:B------:R-:W-:Y:S02]  /*08c0*/  IMAD.MOV R0, RZ, RZ, -R9 ;  /* 0x000000ffff007224 */ /* 0x000fe400078e0a09 */
[----:B--2---:R-:W-:Y:S02]  /*08d0*/  IMAD.MOV.U32 R4, RZ, RZ, RZ ;  /* 0x000000ffff047224 */ /* 0x004fe400078e00ff */
[----:B------:R-:W-:Y:S02]  /*08e0*/  IMAD R0, R11, R0, R12 ;  /* 0x000000000b007224 */ /* 0x000fe400078e020c */
[----:B-----5:R-:W-:Y:S02]  /*08f0*/  IMAD.MOV R7, RZ, RZ, -R5 ;  /* 0x000000ffff077224 */ /* 0x020fe400078e0a05 */
[----:B------:R-:W-:Y:S02]  /*0900*/  IMAD.IADD R0, R10, 0x1, R0 ;  /* 0x000000010a007824 */ /* 0x000fe400078e0200 */
[----:B------:R-:W-:Y:S01]  /*0910*/  IMAD.SHL.U32 R15, R9, 0x200, RZ ;  /* 0x00000200090f7824 */ /* 0x000fe200078e00ff */
[----:B------:R-:W-:Y:S01]  /*0920*/  SHF.R.U32.HI R9, RZ, 0x5, R13 ;  /* 0x00000005ff097819 */ /* 0x000fe2000001160d */
[----:B------:R-:W-:Y:S01]  /*0930*/  IMAD R14, R0, 0x80, R3 ;  /* 0x00000080000e7824 */ /* 0x000fe200078e0203 */
[----:B------:R-:W2:Y:S01]  /*0940*/  LDS R10, [UR9] ;  /* 0x00000009ff0a7984 */ /* 0x000ea20008000800 */
[----:B------:R-:W-:-:S02]  /*0950*/  IMAD R3, R7, R8, RZ ;  /* 0x0000000807037224 */ /* 0x000fc400078e02ff */
[----:B---3--:R-:W-:Y:S01]  /*0960*/  VIADD R6, R6, 0xffffffe ;  /* 0x0ffffffe06067836 */ /* 0x008fe20000000000 */
[----:B------:R-:W-:Y:S01]  /*0970*/  IABS R0, R14 ;  /* 0x0000000e00007213 */ /* 0x000fe20000000000 */
[----:B------:R-:W-:Y:S01]  /*0980*/  IMAD.HI.U32 R4, R5, R3, R4 ;  /* 0x0000000305047227 */ /* 0x000fe200078e0004 */
[----:B------:R-:W-:Y:S01]  /*0990*/  STL [R1+0x3ac], R14 ;  /* 0x0003ac0e01007387 */ /* 0x000fe20000100800 */
[----:B------:R3:W5:Y:S01]  /*09a0*/  F2I.FTZ.U32.TRUNC.NTZ R7, R6 ;  /* 0x0000000600077305 */ /* 0x000762000021f000 */
[----:B------:R-:W-:Y:S01]  /*09b0*/  BAR.SYNC.DEFER_BLOCKING 0x0 ;  /* 0x0000000000007b1d */ /* 0x000fe20000010000 */
[----:B------:R-:W-:Y:S01]  /*09c0*/  IMAD.MOV.U32 R3, RZ, RZ, R0 ;  /* 0x000000ffff037224 */ /* 0x000fe200078e0000 */
[----:B------:R-:W-:-:S03]  /*09d0*/  ISETP.GE.AND P1, PT, R14, RZ, PT ;  /* 0x000000ff0e00720c */ /* 0x000fc60003f26270 */
[----:B------:R-:W-:Y:S01]  /*09e0*/  IMAD.HI.U32 R4, R4, R3, RZ ;  /* 0x0000000304047227 */ /* 0x000fe200078e00ff */
[----:B------:R-:W-:Y:S03]  /*09f0*/  STL [R1+0x3a4], R15 ;  /* 0x0003a40f01007387 */ /* 0x000fe60000100800 */
[----:B------:R-:W-:Y:S02]  /*0a00*/  IMAD.MOV R4, RZ, RZ, -R4 ;  /* 0x000000ffff047224 */ /* 0x000fe400078e0a04 */
[----:B---3--:R-:W-:Y:S02]  /*0a10*/  IMAD.MOV.U32 R6, RZ, RZ, RZ ;  /* 0x000000ffff067224 */ /* 0x008fe400078e00ff */
[----:B------:R-:W-:Y:S01]  /*0a20*/  IMAD R3, R8, R4, R3 ;  /* 0x0000000408037224 */ /* 0x000fe200078e0203 */
[----:B------:R-:W-:Y:S01]  /*0a30*/  SHF.R.U32.HI R4, RZ, 0x6, R13 ;  /* 0x00000006ff047819 */ /* 0x000fe2000001160d */
[----:B-----5:R-:W-:-:S03]  /*0a40*/  IMAD.MOV R5, RZ, RZ, -R7 ;  /* 0x000000ffff057224 */ /* 0x020fc600078e0a07 */
[----:B------:R-:W-:Y:S01]  /*0a50*/  ISETP.GT.U32.AND P0, PT, R8, R3, PT ;  /* 0x000000030800720c */ /* 0x000fe20003f04070 */
[----:B------:R-:W-:Y:S01]  /*0a60*/  IMAD R5, R5, R2, RZ ;  /* 0x0000000205057224 */ /* 0x000fe200078e02ff */
[----:B------:R-:W-:-:S03]  /*0a70*/  SGXT.U32 R4, R4, 0x2 ;  /* 0x000000020404781a */ /* 0x000fc60000000000 */
[----:B------:R-:W-:Y:S01]  /*0a80*/  IMAD.HI.U32 R0, R7, R5, R6 ;  /* 0x0000000507007227 */ /* 0x000fe200078e0006 */
[----:B------:R-:W-:-:S03]  /*0a90*/  LOP3.LUT R4, R15, R4, RZ, 0xfc, !PT ;  /* 0x000000040f047212 */ /* 0x000fc600078efcff */
[C---:B------:R-:W-:Y:S01]  /*0aa0*/  IMAD.SHL.U32 R6, R9.reuse, 0x200000, RZ ;  /* 0x0020000009067824 */ /* 0x040fe200078e00ff */
[----:B------:R-:W-:Y:S01]  /*0ab0*/  LOP3.LUT R20, R4, 0x1fc, RZ, 0xfc, !PT ;  /* 0x000001fc04147812 */ /* 0x000fe200078efcff */
[----:B------:R-:W-:Y:S01]  /*0ac0*/  IMAD.SHL.U32 R7, R9, 0x40, RZ ;  /* 0x0000004009077824 */ /* 0x000fe200078e00ff */
[----:B------:R-:W-:Y:S01]  /*0ad0*/  SHF.R.U32.HI R9, RZ, 0x7, R13 ;  /* 0x00000007ff097819 */ /* 0x000fe2000001160d */
[----:B------:R-:W-:Y:S01]  /*0ae0*/  @!P0 IMAD.IADD R3, R3, 0x1, -R8 ;  /* 0x0000000103038824 */ /* 0x000fe200078e0a08 */
[----:B------:R-:W-:Y:S02]  /*0af0*/  IABS R17, R4 ;  /* 0x0000000400117213 */ /* 0x000fe40000000000 */
[----:B------:R-:W-:Y:S02]  /*0b00*/  SGXT.U32 R32, R9, 0x1 ;  /* 0x000000010920781a */ /* 0x000fe40000000000 */
[----:B------:R-:W-:Y:S01]  /*0b10*/  ISETP.GT.U32.AND P0, PT, R8, R3, PT ;  /* 0x000000030800720c */ /* 0x000fe20003f04070 */
[----:B------:R-:W-:Y:S01]  /*0b20*/  IMAD.HI.U32 R5, R0, R17, RZ ;  /* 0x0000001100057227 */ /* 0x000fe200078e00ff */
[----:B------:R-:W-:-:S02]  /*0b30*/  LOP3.LUT R22, R4, 0x4, RZ, 0xfc, !PT ;  /* 0x0000000404167812 */ /* 0x000fc400078efcff */
[----:B------:R-:W-:Y:S01]  /*0b40*/  LOP3.LUT R6, R6, 0x600000, RZ, 0xc0, !PT ;  /* 0x0060000006067812 */ /* 0x000fe200078ec0ff */
[----:B0-----:R-:W-:Y:S01]  /*0b50*/  IMAD R11, R32, R124, RZ ;  /* 0x0000007c200b7224 */ /* 0x001fe200078e02ff */
[----:B------:R-:W-:Y:S01]  /*0b60*/  IABS R21, R20 ;  /* 0x0000001400157213 */ /* 0x000fe20000000000 */
[----:B------:R-:W-:Y:S01]  /*0b70*/  IMAD.MOV R5, RZ, RZ, -R5 ;  /* 0x000000ffff057224 */ /* 0x000fe200078e0a05 */
[----:B------:R-:W-:Y:S01]  /*0b80*/  LOP3.LUT R7, R7, 0x100, RZ, 0xc0, !PT ;  /* 0x0000010007077812 */ /* 0x000fe200078ec0ff */
[----:B------:R-:W-:Y:S01]  /*0b90*/  IMAD R9, R124, 0x2, R11 ;  /* 0x000000027c097824 */ /* 0x000fe200078e020b */
[----:B------:R-:W-:Y:S01]  /*0ba0*/  STL [R1+0xa8], R11 ;  /* 0x0000a80b01007387 */ /* 0x000fe20000100800 */
[----:B------:R-:W-:Y:S01]  /*0bb0*/  LOP3.LUT R18, R4, 0x8, RZ, 0xfc, !PT ;  /* 0x0000000804127812 */ /* 0x000fe200078efcff */
[----:B------:R-:W-:Y:S01]  /*0bc0*/  IMAD R17, R2, R5, R17 ;  /* 0x0000000502117224 */ /* 0x000fe200078e0211 */
[----:B------:R-:W-:Y:S01]  /*0bd0*/  IABS R19, R22 ;  /* 0x0000001600137213 */ /* 0x000fe20000000000 */
[----:B------:R0:W-:Y:S01]  /*0be0*/  STL [R1+0x390], R9 ;  /* 0x0003900901007387 */ /* 0x0001e20000100800 */
[----:B------:R-:W-:Y:S01]  /*0bf0*/  @!P0 IMAD.IADD R3, R3, 0x1, -R8 ;  /* 0x0000000103038824 */ /* 0x000fe200078e0a08 */
[----:B------:R-:W-:-:S02]  /*0c00*/  ISETP.NE.AND P0, PT, R58, RZ, PT ;  /* 0x000000ff3a00720c */ /* 0x000fc40003f05270 */
[----:B------:R-:W-:Y:S01]  /*0c10*/  R2UR UR5, R6 ;  /* 0x00000000060572ca */ /* 0x000fe200000e0000 */
[----:B------:R-:W-:Y:S01]  /*0c20*/  IMAD.MOV.U32 R8, RZ, RZ, R3 ;  /* 0x000000ffff087224 */ /* 0x000fe200078e0003 */
[----:B------:R-:W-:Y:S01]  /*0c30*/  R2UR UR10, R7 ;  /* 0x00000000070a72ca */ /* 0x000fe200000e0000 */
[----:B------:R-:W-:Y:S01]  /*0c40*/  IMAD.HI.U32 R6, R0, R21, RZ ;  /* 0x0000001500067227 */ /* 0x000fe200078e00ff */
[----:B------:R-:W-:Y:S02]  /*0c50*/  IABS R7, R18 ;  /* 0x0000001200077213 */ /* 0x000fe40000000000 */
[----:B--2---:R-:W-:Y:S01]  /*0c60*/  R2UR UR8, R10 ;  /* 0x000000000a0872ca */ /* 0x004fe200000e0000 */
[----:B0-----:R-:W-:Y:S01]  /*0c70*/  IMAD R9, R124, 0x2, R9 ;  /* 0x000000027c097824 */ /* 0x001fe200078e0209 */
[----:B------:R-:W-:Y:S01]  /*0c80*/  LOP3.LUT R10, R13, 0xff, RZ, 0xc0, !PT ;  /* 0x000000ff0d0a7812 */ /* 0x000fe200078ec0ff */
[----:B------:R-:W-:-:S03]  /*0c90*/  IMAD.HI.U32 R3, R0, R19, RZ ;  /* 0x0000001300037227 */ /* 0x000fc600078e00ff */
[----:B------:R0:W-:Y:S01]  /*0ca0*/  STL [R1+0x38c], R9 ;  /* 0x00038c0901007387 */ /* 0x0001e20000100800 */
[----:B------:R-:W-:Y:S01]  /*0cb0*/  @!P1 IMAD.MOV R8, RZ, RZ, -R8 ;  /* 0x000000ffff089224 */ /* 0x000fe200078e0a08 */
[----:B------:R-:W-:Y:S01]  /*0cc0*/  @!P0 LOP3.LUT R8, RZ, R58, RZ, 0x33, !PT ;  /* 0x0000003aff088212 */ /* 0x000fe200078e33ff */
[----:B------:R-:W-:Y:S01]  /*0cd0*/  IMAD.MOV R6, RZ, RZ, -R6 ;  /* 0x000000ffff067224 */ /* 0x000fe200078e0a06 */
[----:B------:R-:W-:Y:S01]  /*0ce0*/  ISETP.NE.U32.AND P1, PT, R10, RZ, PT ;  /* 0x000000ff0a00720c */ /* 0x000fe20003f25070 */
[----:B------:R-:W-:Y:S02]  /*0cf0*/  IMAD.HI.U32 R5, R0, R7, RZ ;  /* 0x0000000700057227 */ /* 0x000fe400078e00ff */
[----:B------:R-:W-:Y:S02]  /*0d00*/  UIADD3 UR10, UPT, UPT, UR10, UR5, UR8 ;  /* 0x000000050a0a7290 */ /* 0x000fe4000fffe008 */
[----:B------:R-:W-:Y:S02]  /*0d10*/  IMAD.MOV R3, RZ, RZ, -R3 ;  /* 0x000000ffff037224 */ /* 0x000fe400078e0a03 */
[----:B0-----:R-:W-:-:S02]  /*0d20*/  IMAD R9, R124, 0x2, R9 ;  /* 0x000000027c097824 */ /* 0x001fc400078e0209 */
[----:B------:R-:W-:Y:S02]  /*0d30*/  IMAD R21, R2, R6, R21 ;  /* 0x0000000602157224 */ /* 0x000fe400078e0215 */
[----:B-1----:R-:W-:Y:S01]  /*0d40*/  IMAD R6, R8, R123, RZ ;  /* 0x0000007b08067224 */ /* 0x002fe200078e02ff */
[----:B------:R0:W-:Y:S01]  /*0d50*/  STL [R1+0x2e8], R9 ;  /* 0x0002e80901007387 */ /* 0x0001e20000100800 */
[----:B------:R-:W-:Y:S01]  /*0d60*/  IMAD.MOV R5, RZ, RZ, -R5 ;  /* 0x000000ffff057224 */ /* 0x000fe200078e0a05 */
[----:B------:R-:W-:Y:S01]  /*0d70*/  LOP3.LUT R8, R32, 0x8, RZ, 0xfc, !PT ;  /* 0x0000000820087812 */ /* 0x000fe200078efcff */
[----:B------:R-:W-:Y:S02]  /*0d80*/  IMAD R19, R2, R3, R19 ;  /* 0x0000000302137224 */ /* 0x000fe400078e0213 */
[----:B------:R-:W-:Y:S02]  /*0d90*/  VIADD R3, R122, 0x3f ;  /* 0x0000003f7a037836 */ /* 0x000fe40000000000 */
[--C-:B------:R-:W-:Y:S01]  /*0da0*/  IMAD R5, R2, R5, R7.reuse ;  /* 0x0000000502057224 */ /* 0x100fe200078e0207 */
[----:B------:R-:W-:Y:S01]  /*0db0*/  PRMT R7, RZ, 0x7610, R7 ;  /* 0x00007610ff077816 */ /* 0x000fe20000000007 */
[----:B0-----:R-:W-:Y:S01]  /*0dc0*/  IMAD R9, R124, 0x2, R9 ;  /* 0x000000027c097824 */ /* 0x001fe200078e0209 */
[----:B------:R-:W-:-:S03]  /*0dd0*/  ISETP.GT.AND P0, PT, R3, 0x3f, PT ;  /* 0x0000003f0300780c */ /* 0x000fc60003f04270 */
[----:B------:R-:W-:Y:S01]  /*0de0*/  IMAD R26, R124, 0x2, R9 ;  /* 0x000000027c1a7824 */ /* 0x000fe200078e0209 */
[----:B------:R-:W-:Y:S01]  /*0df0*/  STL [R1+0x394], R9 ;  /* 0x0003940901007387 */ /* 0x000fe20000100800 */
[----:B------:R-:W-:Y:S02]  /*0e00*/  ISETP.LT.AND P4, PT, R8, R122, P0 ;  /* 0x0000007a0800720c */ /* 0x000fe40000781270 */
[C---:B------:R-:W-:Y:S01]  /*0e10*/  IMAD R39, R124.reuse, 0x2, R26 ;  /* 0x000000027c277824 */ /* 0x040fe200078e021a */
[----:B------:R-:W-:Y:S03]  /*0e20*/  STL [R1+0x31c], R6 ;  /* 0x00031c0601007387 */ /* 0x000fe60000100800 */
[C---:B------:R-:W-:Y:S01]  /*0e30*/  IMAD R34, R124.reuse, 0x2, R39 ;  /* 0x000000027c227824 */ /* 0x040fe200078e0227 */
[----:B------:R-:W-:Y:S03]  /*0e40*/  STL [R1+0x318], R26 ;  /* 0x0003181a01007387 */ /* 0x000fe60000100800 */
[C---:B------:R-:W-:Y:S01]  /*0e50*/  IMAD R13, R124.reuse, 0x2, R34 ;  /* 0x000000027c0d7824 */ /* 0x040fe200078e0222 */
[----:B------:R0:W-:Y:S03]  /*0e60*/  STL [R1+0x3a8], R3 ;  /* 0x0003a80301007387 */ /* 0x0001e60000100800 */
[----:B------:R-:W-:Y:S01]  /*0e70*/  IMAD R41, R124, 0x2, R13 ;  /* 0x000000027c297824 */ /* 0x000fe200078e020d */
[----:B------:R1:W-:Y:S04]  /*0e80*/  STL [R1+0x314], R39 ;  /* 0x0003142701007387 */ /* 0x0003e80000100800 */
[----:B------:R1:W-:Y:S01]  /*0e90*/  STL [R1+0x310], R34 ;  /* 0x0003102201007387 */ /* 0x0003e20000100800 */
[----:B0-----:R-:W-:-:S03]  /*0ea0*/  LOP3.LUT R3, R32, 0xa, RZ, 0xfc, !PT ;  /* 0x0000000a20037812 */ /* 0x001fc600078efcff */
[----:B------:R1:W-:Y:S01]  /*0eb0*/  STL [R1+0x30c], R13 ;  /* 0x00030c0d01007387 */ /* 0x0003e20000100800 */
[----:B------:R-:W-:-:S03]  /*0ec0*/  ISETP.LT.AND P2, PT, R3, R122, P0 ;  /* 0x0000007a0300720c */ /* 0x000fc60000741270 */
[----:B------:R1:W-:Y:S04]  /*0ed0*/  STL.S16 [R1+0x334], R7 ;  /* 0x0003340701007387 */ /* 0x0003e80000100600 */
[----:B------:R1:W-:Y:S01]  /*0ee0*/  STL [R1+0x308], R41 ;  /* 0x0003082901007387 */ /* 0x0003e20000100800 */
[----:B----4-:R-:W-:Y:S05]  /*0ef0*/  BRA.U UP0, `(.L_x_5) ;  /* 0x0000000100187547 */ /* 0x010fea000b800000 */
[----:B------:R-:W-:Y:S01]  /*0f00*/  ELECT P3, URZ, PT ;  /* 0x0000000000ff782f */ /* 0x000fe20003860000 */
[----:B------:R-:W-:Y:S01]  /*0f10*/  IMAD.MOV.U32 R3, RZ, RZ, 0x1 ;  /* 0x00000001ff037424 */ /* 0x000fe200078e00ff */
[----:B------:R-:W-:Y:S01]  /*0f20*/  UMOV UR5, 0x40 ;  /* 0x0000004000057882 */ /* 0x000fe20000000000 */
[----:B------:R-:W-:Y:S01]  /*0f30*/  UVIRTCOUNT.DEALLOC.SMPOOL 0x80 ;  /* 0x000000800000784c */ /* 0x000fe20000000000 */
[----:B------:R-:W-:-:S09]  /*0f40*/  ULEA UR5, UR4, UR5, 0x18 ;  /* 0x0000000504057291 */ /* 0x000fd2000f8ec0ff */
[----:B------:R0:W-:Y:S03]  /*0f50*/  @P3 STS.U8 [UR5], R3 ;  /* 0x00000003ff003988 */ /* 0x0001e60008000005 */
.L_x_5:
[----:B------:R-:W-:Y:S01]  /*0f60*/  STTM.x64 tmem[UR10], RZ ;  /* 0x000000ff000079ed */ /* 0x000fe2000834000a */
[----:B------:R-:W-:Y:S01]  /*0f70*/  STTM.x64 tmem[UR10+0x40], RZ ;  /* 0x000040ff000079ed */ /* 0x000fe2000834000a */
[----:B------:R-:W-:Y:S01]  /*0f80*/  STTM.x64 tmem[UR10+0x80], RZ ;  /* 0x000080ff000079ed */ /* 0x000fe2000834000a */
[----:B------:R-:W-:Y:S01]  /*0f90*/  STTM.x64 tmem[UR10+0xc0], RZ ;  /* 0x0000c0ff000079ed */ /* 0x000fe2000834000a */
[----:B------:R-:W2:Y:S02]  /*0fa0*/  FENCE.VIEW.ASYNC.T ;  /* 0x00000000000073c6 */ /* 0x000ea40000000200 */
[----:B--2---:R-:W-:Y:S01]  /*0fb0*/  VOTEU.ALL UP1, P1 ;  /* 0x0000000000ff7886 */ /* 0x004fe20000820000 */
[----:B------:R-:W-:Y:S01]  /*0fc0*/  VOTEU.ALL UP2, P1 ;  /* 0x0000000000ff7886 */ /* 0x000fe20000840000 */
[----:B------:R-:W-:Y:S01]  /*0fd0*/  IMAD R37, R124, 0x2, R41 ;  /* 0x000000027c257824 */ /* 0x000fe200078e0229 */
[----:B------:R-:W-:Y:S01]  /*0fe0*/  STL [R1+0x728], R125 ;  /* 0x0007287d01007387 */ /* 0x000fe20000100800 */
[----:B0-----:R-:W-:Y:S01]  /*0ff0*/  IMAD.SHL.U32 R3, R6, 0x2, RZ ;  /* 0x0000000206037824 */ /* 0x001fe200078e00ff */
[----:B------:R-:W-:-:S04]  /*1000*/  @!UP1 UIADD3 UR4, UPT, UPT, -UR6, 0x100000, URZ ;  /* 0x0010000006049890 */ /* 0x000fc8000fffe1ff */
[----:B------:R-:W-:Y:S02]  /*1010*/  @!UP1 USHF.L.U32 UR5, UR4, 0xb, URZ ;  /* 0x0000000b04059899 */ /* 0x000fe400080006ff */
[----:B------:R-:W-:Y:S01]  /*1020*/  @!UP1 USHF.L.U32 UR4, UR4, 0x1, URZ ;  /* 0x0000000104049899 */ /* 0x000fe200080006ff */
[----:B------:R-:W-:Y:S01]  /*1030*/  IMAD.MOV.U32 R8, RZ, RZ, R7 ;  /* 0x000000ffff087224 */ /* 0x000fe200078e0007 */
[----:B------:R-:W-:Y:S01]  /*1040*/  BAR.SYNC.DEFER_BLOCKING 0x0 ;  /* 0x0000000000007b1d */ /* 0x000fe20000010000 */
[----:B------:R-:W-:Y:S01]  /*1050*/  IMAD R33, R124, 0x2, R37 ;  /* 0x000000027c217824 */ /* 0x000fe200078e0225 */
[----:B------:R-:W-:Y:S02]  /*1060*/  PRMT R14, RZ, 0x7610, R14 ;  /* 0x00007610ff0e7816 */ /* 0x000fe4000000000e */
[----:B------:R-:W-:Y:S01]  /*1070*/  LOP3.LUT R16, R32, 0x10, RZ, 0xfc, !PT ;  /* 0x0000001020107812 */ /* 0x000fe200078efcff */
[----:B------:R-:W-:Y:S01]  /*1080*/  IMAD R10, R124, 0x2, R33 ;  /* 0x000000027c0a7824 */ /* 0x000fe200078e0221 */
[----:B------:R-:W-:Y:S01]  /*1090*/  LOP3.LUT R15, R32, 0x18, RZ, 0xfc, !PT ;  /* 0x00000018200f7812 */ /* 0x000fe200078efcff */
[----:B------:R-:W0:Y:S01]  /*10a0*/  LDCU UR7, c[0x0][0x3b0] ;  /* 0x00007600ff0777ac */ /* 0x000e220008000800 */
[----:B------:R-:W-:Y:S01]  /*10b0*/  STL [R1+0x304], R37 ;  /* 0x0003042501007387 */ /* 0x000fe20000100800 */
[----:B------:R-:W-:Y:S01]  /*10c0*/  PRMT R12, RZ, 0x7610, R12 ;  /* 0x00007610ff0c7816 */ /* 0x000fe2000000000c */
[----:B------:R-:W-:-:S02]  /*10d0*/  IMAD R11, R124, 0x2, R10 ;  /* 0x000000027c0b7824 */ /* 0x000fc400078e020a */
[----:B------:R2:W-:Y:S02]  /*10e0*/  STL [R1+0x328], R3 ;  /* 0x0003280301007387 */ /* 0x0005e40000100800 */
[----:B------:R-:W-:Y:S02]  /*10f0*/  IMAD R24, R124, 0x2, R11 ;  /* 0x000000027c187824 */ /* 0x000fe400078e020b */
[----:B------:R-:W-:Y:S01]  /*1100*/  STL [R1+0x300], R33 ;  /* 0x0003002101007387 */ /* 0x000fe20000100800 */
[----:B--2---:R-:W-:-:S03]  /*1110*/  IADD3 R3, P3, PT, R3, UR24, RZ ;  /* 0x0000001803037c10 */ /* 0x004fc6000ff7e0ff */
[----:B------:R-:W2:Y:S02]  /*1120*/  FENCE.VIEW.ASYNC.S ;  /* 0x00000000000073c6 */ /* 0x000ea40000000000 */
[----:B--2---:R2:W3:Y:S01]  /*1130*/  @!UP2 SYNCS.EXCH.64 URZ, [UR11], UR4 ;  /* 0x000000040bffa5b2 */ /* 0x0044e20008000100 */
[----:B------:R-:W-:Y:S02]  /*1140*/  LEA.HI.X.SX32 R36, R6, UR25, 0x1, P3 ;  /* 0x0000001906247c11 */ /* 0x000fe400098f0eff */
[----:B------:R-:W-:-:S03]  /*1150*/  LEA R6, P3, R9, R3, 0x1 ;  /* 0x0000000309067211 */ /* 0x000fc600078608ff */
[----:B------:R-:W-:Y:S01]  /*1160*/  STL [R1+0x250], R36 ;  /* 0x0002502401007387 */ /* 0x000fe20000100800 */
[----:B-1----:R-:W-:Y:S01]  /*1170*/  LEA.HI.X.SX32 R7, R9, R36, 0x1, P3 ;  /* 0x0000002409077211 */ /* 0x002fe200018f0eff */
[----:B---3--:R-:W-:Y:S06]  /*1180*/  BAR.SYNC.DEFER_BLOCKING 0x0 ;  /* 0x0000000000007b1d */ /* 0x008fec0000010000 */
[----:B------:R1:W3:Y:S01]  /*1190*/  @P4 LDG.E.U16 R8, desc[UR20][R6.64] ;  /* 0x0000001406084981 */ /* 0x0002e2000c1e1500 */
[----:B------:R-:W-:-:S04]  /*11a0*/  IMAD R23, R124, 0x2, R24 ;  /* 0x000000027c177824 */ /* 0x000fc800078e0218 */
[----:B------:R-:W-:-:S04]  /*11b0*/  IMAD R25, R124, 0x2, R23 ;  /* 0x000000027c197824 */ /* 0x000fc800078e0217 */
[----:B------:R-:W-:Y:S01]  /*11c0*/  IMAD R27, R124, 0x2, R25 ;  /* 0x000000027c1b7824 */ /* 0x000fe200078e0219 */
[-C--:B-1----:R-:W-:Y:S01]  /*11d0*/  LEA R6, P5, R13, R3.reuse, 0x1 ;  /* 0x000000030d067211 */ /* 0x082fe200078a08ff */
[----:B---3--:R1:W-:Y:S01]  /*11e0*/  @P4 STL [R1+0x334], R8 ;  /* 0x0003340801004387 */ /* 0x0083e20000100800 */
[----:B------:R-:W-:Y:S02]  /*11f0*/  ISETP.LT.AND P4, PT, R15, R122, P0 ;  /* 0x0000007a0f00720c */ /* 0x000fe40000781270 */
[----:B-1----:R-:W-:-:S04]  /*1200*/  LEA R8, P3, R26, R3, 0x1 ;  /* 0x000000031a087211 */ /* 0x002fc800078608ff */
[----:B------:R-:W-:Y:S02]  /*1210*/  LEA.HI.X.SX32 R9, R26, R36, 0x1, P3 ;  /* 0x000000241a097211 */ /* 0x000fe400018f0eff */
[----:B------:R-:W-:-:S03]  /*1220*/  ISETP.LT.AND P3, PT, R16, R122, P0 ;  /* 0x0000007a1000720c */ /* 0x000fc60000761270 */
[----:B------:R1:W3:Y:S01]  /*1230*/  @P2 LDG.E.U16 R14, desc[UR20][R8.64] ;  /* 0x00000014080e2981 */ /* 0x0002e2000c1e1500 */
[----:B------:R-:W-:Y:S01]  /*1240*/  LEA.HI.X.SX32 R7, R13, R36, 0x1, P5 ;  /* 0x000000240d077211 */ /* 0x000fe200028f0eff */
[----:B------:R-:W-:-:S04]  /*1250*/  IMAD R26, R124, 0x2, R27 ;  /* 0x000000027c1a7824 */ /* 0x000fc800078e021b */
[----:B------:R-:W-:Y:S01]  /*1260*/  IMAD R16, R124, 0x2, R26 ;  /* 0x000000027c107824 */ /* 0x000fe200078e021a */
[----:B-1----:R-:W-:-:S06]  /*1270*/  PRMT R9, RZ, 0x7610, R9 ;  /* 0x00007610ff097816 */ /* 0x002fcc0000000009 */
[----:B------:R-:W4:Y:S04]  /*1280*/  @P3 LDG.E.U16 R9, desc[UR20][R6.64] ;  /* 0x0000001406093981 */ /* 0x000f28000c1e1500 */
[----:B---3--:R1:W-:Y:S02]  /*1290*/  STL [R1+0x358], R14 ;  /* 0x0003580e01007387 */ /* 0x0083e40000100800 */
[----:B-1----:R-:W-:-:S04]  /*12a0*/  LEA R14, P2, R10, R3, 0x1 ;  /* 0x000000030a0e7211 */ /* 0x002fc800078408ff */
[----:B------:R-:W-:-:S05]  /*12b0*/  LEA.HI.X.SX32 R15, R10, R36, 0x1, P2 ;  /* 0x000000240a0f7211 */ /* 0x000fca00010f0eff */
[----:B------:R-:W3:Y:S04]  /*12c0*/  @P4 LDG.E.U16 R12, desc[UR20][R14.64] ;  /* 0x000000140e0c4981 */ /* 0x000ee8000c1e1500 */
[----:B----4-:R1:W-:Y:S02]  /*12d0*/  STL [R1+0x330], R9 ;  /* 0x0003300901007387 */ /* 0x0103e40000100800 */
[----:B-1----:R-:W-:-:S04]  /*12e0*/  LOP3.LUT R9, R32, 0x1a, RZ, 0xfc, !PT ;  /* 0x0000001a20097812 */ /* 0x002fc800078efcff */
[----:B------:R-:W-:Y:S02]  /*12f0*/  ISETP.LT.AND P4, PT, R9, R122, P0 ;  /* 0x0000007a0900720c */ /* 0x000fe40000781270 */
[----:B------:R-:W-:Y:S01]  /*1300*/  PRMT R8, RZ, 0x7610, R8 ;  /* 0x00007610ff087816 */ /* 0x000fe20000000008 */
[----:B---3--:R1:W-:Y:S02]  /*1310*/  STL [R1+0x324], R12 ;  /* 0x0003240c01007387 */ /* 0x0083e40000100800 */
[----:B-1----:R-:W-:-:S04]  /*1320*/  LEA R12, P2, R11, R3, 0x1 ;  /* 0x000000030b0c7211 */ /* 0x002fc800078408ff */
[----:B------:R-:W-:-:S05]  /*1330*/  LEA.HI.X.SX32 R13, R11, R36, 0x1, P2 ;  /* 0x000000240b0d7211 */ /* 0x000fca00010f0eff */
[----:B------:R1:W3:Y:S01]  /*1340*/  @P4 LDG.E.U16 R8, desc[UR20][R12.64] ;  /* 0x000000140c084981 */ /* 0x0002e2000c1e1500 */
[----:B------:R-:W-:-:S04]  /*1350*/  LOP3.LUT R7, R32, 0x20, RZ, 0xfc, !PT ;  /* 0x0000002020077812 */ /* 0x000fc800078efcff */
[----:B------:R-:W-:Y:S02]  /*1360*/  ISETP.LT.AND P3, PT, R7, R122, P0 ;  /* 0x0000007a0700720c */ /* 0x000fe40000761270 */
[C---:B------:R-:W-:Y:S02]  /*1370*/  LEA R10, P5, R25.reuse, R3, 0x1 ;  /* 0x00000003190a7211 */ /* 0x040fe400078a08ff */
[----:B------:R-:W-:Y:S02]  /*1380*/  PRMT R6, RZ, 0x7610, R6 ;  /* 0x00007610ff067816 */ /* 0x000fe40000000006 */
[----:B------:R-:W-:Y:S02]  /*1390*/  LEA.HI.X.SX32 R11, R25, R36, 0x1, P5 ;  /* 0x00000024190b7211 */ /* 0x000fe400028f0eff */
[----:B------:R-:W-:Y:S01]  /*13a0*/  LOP3.LUT R9, R32, 0x28, RZ, 0xfc, !PT ;  /* 0x0000002820097812 */ /* 0x000fe200078efcff */
[----:B------:R-:W-:-:S04]  /*13b0*/  IMAD R28, R124, 0x2, R16 ;  /* 0x000000027c1c7824 */ /* 0x000fc800078e0210 */
[----:B------:R-:W4:Y:S01]  /*13c0*/  @P3 LDG.E.U16 R6, desc[UR20][R10.64] ;  /* 0x000000140a063981 */ /* 0x000f22000c1e1500 */
[----:B------:R-:W-:Y:S02]  /*13d0*/  ISETP.LT.AND P2, PT, R9, R122, P0 ;  /* 0x0000007a0900720c */ /* 0x000fe40000741270 */
[----:B-1----:R-:W-:Y:S01]  /*13e0*/  PRMT R13, RZ, 0x7610, R13 ;  /* 0x00007610ff0d7816 */ /* 0x002fe2000000000d */
[----:B------:R-:W-:Y:S01]  /*13f0*/  IMAD R29, R124, 0x2, R28 ;  /* 0x000000027c1d7824 */ /* 0x000fe200078e021c */
[----:B---3--:R1:W-:Y:S02]  /*1400*/  STL [R1+0x350], R8 ;  /* 0x0003500801007387 */ /* 0x0083e40000100800 */
[----:B-1----:R-:W-:-:S04]  /*1410*/  LEA R8, P4, R28, R3, 0x1 ;  /* 0x000000031c087211 */ /* 0x002fc800078808ff */
[----:B------:R-:W-:-:S05]  /*1420*/  LEA.HI.X.SX32 R9, R28, R36, 0x1, P4 ;  /* 0x000000241c097211 */ /* 0x000fca00020f0eff */
[----:B------:R1:W3:Y:S01]  /*1430*/  @P2 LDG.E.U16 R13, desc[UR20][R8.64] ;  /* 0x00000014080d2981 */ /* 0x0002e2000c1e1500 */
[----:B------:R-:W-:-:S04]  /*1440*/  IMAD R30, R124, 0x2, R29 ;  /* 0x000000027c1e7824 */ /* 0x000fc800078e021d */
[----:B------:R-:W-:-:S04]  /*1450*/  IMAD R7, R124, 0x2, R30 ;  /* 0x000000027c077824 */ /* 0x000fc800078e021e */
[C---:B------:R-:W-:Y:S01]  /*1460*/  IMAD R15, R124.reuse, 0x2, R7 ;  /* 0x000000027c0f7824 */ /* 0x040fe200078e0207 */
[----:B----4-:R4:W-:Y:S03]  /*1470*/  STL [R1+0x320], R6 ;  /* 0x0003200601007387 */ /* 0x0109e60000100800 */
[----:B------:R-:W-:-:S04]  /*1480*/  IMAD R31, R124, 0x2, R15 ;  /* 0x000000027c1f7824 */ /* 0x000fc800078e020f */
[----:B------:R-:W-:Y:S01]  /*1490*/  IMAD R25, R124, 0x2, R31 ;  /* 0x000000027c197824 */ /* 0x000fe200078e021f */
[C---:B----4-:R-:W-:Y:S02]  /*14a0*/  LOP3.LUT R6, R32.reuse, 0x30, RZ, 0xfc, !PT ;  /* 0x0000003020067812 */ /* 0x050fe400078efcff */
[----:B------:R-:W-:Y:S02]  /*14b0*/  LOP3.LUT R12, R32, 0x38, RZ, 0xfc, !PT ;  /* 0x00000038200c7812 */ /* 0x000fe400078efcff */
[-C--:B------:R-:W-:Y:S01]  /*14c0*/  ISETP.LT.AND P5, PT, R6, R122.reuse, P0 ;  /* 0x0000007a0600720c */ /* 0x080fe200007a1270 */
[----:B------:R-:W-:Y:S01]  /*14d0*/  IMAD R6, R124, 0x2, R25 ;  /* 0x000000027c067824 */ /* 0x000fe200078e0219 */
[----:B------:R-:W-:-:S03]  /*14e0*/  ISETP.LT.AND P4, PT, R12, R122, P0 ;  /* 0x0000007a0c00720c */ /* 0x000fc60000781270 */
[----:B------:R-:W-:Y:S01]  /*14f0*/  IMAD R28, R124, 0x2, R6 ;  /* 0x000000027c1c7824 */ /* 0x000fe200078e0206 */
[CC--:B------:R-:W-:Y:S01]  /*1500*/  LEA R14, P2, R15.reuse, R3.reuse, 0x1 ;  /* 0x000000030f0e7211 */ /* 0x0c0fe200078408ff */
[----:B------:R-:W-:Y:S01]  /*1510*/  STL [R1+0x72c], R6 ;  /* 0x00072c0601007387 */ /* 0x000fe20000100800 */
[----:B------:R-:W-:Y:S02]  /*1520*/  PRMT R10, RZ, 0x7610, R10 ;  /* 0x00007610ff0a7816 */ /* 0x000fe4000000000a */
[----:B------:R-:W-:Y:S02]  /*1530*/  LEA R12, P6, R28, R3, 0x1 ;  /* 0x000000031c0c7211 */ /* 0x000fe400078c08ff */
[----:B------:R-:W-:Y:S02]  /*1540*/  LEA.HI.X.SX32 R15, R15, R36, 0x1, P2 ;  /* 0x000000240f0f7211 */ /* 0x000fe400010f0eff */
[----:B-1----:R-:W-:-:S03]  /*1550*/  PRMT R8, RZ, 0x7610, R8 ;  /* 0x00007610ff087816 */ /* 0x002fc60000000008 */
[----:B------:R1:W4:Y:S04]  /*1560*/  @P5 LDG.E.U16 R10, desc[UR20][R14.64] ;  /* 0x000000140e0a5981 */ /* 0x000328000c1e1500 */
[----:B---3--:R3:W-:Y:S02]  /*1570*/  STL [R1+0x348], R13 ;  /* 0x0003480d01007387 */ /* 0x0087e40000100800 */
[----:B---3--:R-:W-:-:S05]  /*1580*/  LEA.HI.X.SX32 R13, R28, R36, 0x1, P6 ;  /* 0x000000241c0d7211 */ /* 0x008fca00030f0eff */
[----:B------:R-:W3:Y:S01]  /*1590*/  @P4 LDG.E.U16 R8, desc[UR20][R12.64] ;  /* 0x000000140c084981 */ /* 0x000ee2000c1e1500 */
[----:B------:R-:W-:-:S04]  /*15a0*/  LOP3.LUT R9, R32, 0x12, RZ, 0xfc, !PT ;  /* 0x0000001220097812 */ /* 0x000fc800078efcff */
[----:B------:R-:W-:Y:S02]  /*15b0*/  ISETP.LT.AND P2, PT, R9, R122, P0 ;  /* 0x0000007a0900720c */ /* 0x000fe40000741270 */
[----:B-1----:R-:W-:Y:S01]  /*15c0*/  PRMT R14, RZ, 0x7610, R14 ;  /* 0x00007610ff0e7816 */ /* 0x002fe2000000000e */
[----:B----4-:R-:W-:Y:S04]  /*15d0*/  STL [R1+0x340], R10 ;  /* 0x0003400a01007387 */ /* 0x010fe80000100800 */
[----:B---3--:R1:W-:Y:S02]  /*15e0*/  STL [R1+0x338], R8 ;  /* 0x0003380801007387 */ /* 0x0083e40000100800 */
[----:B-1----:R-:W-:-:S04]  /*15f0*/  LEA R8, P4, R41, R3, 0x1 ;  /* 0x0000000329087211 */ /* 0x002fc800078808ff */
[----:B------:R-:W-:-:S05]  /*1600*/  LEA.HI.X.SX32 R9, R41, R36, 0x1, P4 ;  /* 0x0000002429097211 */ /* 0x000fca00020f0eff */
[----:B------:R-:W3:Y:S01]  /*1610*/  @P2 LDG.E.U16 R14, desc[UR20][R8.64] ;  /* 0x00000014080e2981 */ /* 0x000ee2000c1e1500 */
[----:B------:R-:W-:-:S04]  /*1620*/  LOP3.LUT R11, R32, 0x22, RZ, 0xfc, !PT ;  /* 0x00000022200b7812 */ /* 0x000fc800078efcff */
[----:B------:R-:W-:Y:S02]  /*1630*/  ISETP.LT.AND P3, PT, R11, R122, P0 ;  /* 0x0000007a0b00720c */ /* 0x000fe40000761270 */
[C---:B------:R-:W-:Y:S02]  /*1640*/  LEA R10, P5, R27.reuse, R3, 0x1 ;  /* 0x000000031b0a7211 */ /* 0x040fe400078a08ff */
[----:B------:R-:W-:Y:S02]  /*1650*/  PRMT R40, RZ, 0x7610, R40 ;  /* 0x00007610ff287816 */ /* 0x000fe40000000028 */
[----:B------:R-:W-:Y:S02]  /*1660*/  LEA.HI.X.SX32 R11, R27, R36, 0x1, P5 ;  /* 0x000000241b0b7211 */ /* 0x000fe400028f0eff */
[C---:B------:R-:W-:Y:S02]  /*1670*/  LOP3.LUT R12, R32.reuse, 0x32, RZ, 0xfc, !PT ;  /* 0x00000032200c7812 */ /* 0x040fe400078efcff */
[----:B------:R-:W-:-:S03]  /*1680*/  LOP3.LUT R15, R32, 0x2a, RZ, 0xfc, !PT ;  /* 0x0000002a200f7812 */ /* 0x000fc600078efcff */
[----:B------:R1:W4:Y:S01]  /*1690*/  @P3 LDG.E.U16 R40, desc[UR20][R10.64] ;  /* 0x000000140a283981 */ /* 0x000322000c1e1500 */
[-C--:B------:R-:W-:Y:S02]  /*16a0*/  ISETP.LT.AND P3, PT, R12, R122.reuse, P0 ;  /* 0x0000007a0c00720c */ /* 0x080fe40000761270 */
[----:B------:R-:W-:Y:S02]  /*16b0*/  ISETP.LT.AND P4, PT, R15, R122, P0 ;  /* 0x0000007a0f00720c */ /* 0x000fe40000781270 */
[----:B------:R-:W-:-:S04]  /*16c0*/  LEA R12, P5, R31, R3, 0x1 ;  /* 0x000000031f0c7211 */ /* 0x000fc800078a08ff */
[----:B------:R-:W-:Y:S02]  /*16d0*/  LEA.HI.X.SX32 R13, R31, R36, 0x1, P5 ;  /* 0x000000241f0d7211 */ /* 0x000fe400028f0eff */
[----:B-1----:R-:W-:Y:S02]  /*16e0*/  PRMT R10, RZ, 0x7610, R10 ;  /* 0x00007610ff0a7816 */ /* 0x002fe4000000000a */
[----:B------:R-:W-:-:S04]  /*16f0*/  PRMT R11, RZ, 0x7610, R11 ;  /* 0x00007610ff0b7816 */ /* 0x000fc8000000000b */
[----:B------:R-:W2:Y:S04]  /*1700*/  @P3 LDG.E.U16 R10, desc[UR20][R12.64] ;  /* 0x000000140c0a3981 */ /* 0x000ea8000c1e1500 */
[----:B---3--:R1:W-:Y:S02]  /*1710*/  STL [R1+0x354], R14 ;  /* 0x0003540e01007387 */ /* 0x0083e40000100800 */
[----:B-1----:R-:W-:-:S04]  /*1720*/  LEA R14, P2, R29, R3, 0x1 ;  /* 0x000000031d0e7211 */ /* 0x002fc800078408ff */
[----:B------:R-:W-:-:S05]  /*1730*/  LEA.HI.X.SX32 R15, R29, R36, 0x1, P2 ;  /* 0x000000241d0f7211 */ /* 0x000fca00010f0eff */
[----:B------:R-:W3:Y:S01]  /*1740*/  @P4 LDG.E.U16 R11, desc[UR20][R14.64] ;  /* 0x000000140e0b4981 */ /* 0x000ee2000c1e1500 */
[----:B------:R-:W-:Y:S01]  /*1750*/  LOP3.LUT R9, R32, 0x3a, RZ, 0xfc, !PT ;  /* 0x0000003a20097812 */ /* 0x000fe200078efcff */
[----:B------:R-:W-:Y:S01]  /*1760*/  IMAD R28, R124, 0x2, R28 ;  /* 0x000000027c1c7824 */ /* 0x000fe200078e021c */
[----:B------:R-:W-:Y:S02]  /*1770*/  LOP3.LUT R8, R32, 0xc, RZ, 0xfc, !PT ;  /* 0x0000000c20087812 */ /* 0x000fe400078efcff */
[-C--:B------:R-:W-:Y:S02]  /*1780*/  ISETP.LT.AND P2, PT, R9, R122.reuse, P0 ;  /* 0x0000007a0900720c */ /* 0x080fe40000741270 */
[----:B------:R-:W-:Y:S01]  /*1790*/  ISETP.LT.AND P4, PT, R8, R122, P0 ;  /* 0x0000007a0800720c */ /* 0x000fe20000781270 */
[----:B----4-:R1:W-:Y:S01]  /*17a0*/  STL [R1+0x34c], R40 ;  /* 0x00034c2801007387 */ /* 0x0103e20000100800 */
[----:B------:R-:W-:Y:S02]  /*17b0*/  LEA R8, P6, R28, R3, 0x1 ;  /* 0x000000031c087211 */ /* 0x000fe400078c08ff */
[----:B------:R-:W-:-:S02]  /*17c0*/  PRMT R38, RZ, 0x7610, R38 ;  /* 0x00007610ff267816 */ /* 0x000fc40000000026 */
[----:B------:R-:W-:Y:S02]  /*17d0*/  LEA.HI.X.SX32 R9, R28, R36, 0x1, P6 ;  /* 0x000000241c097211 */ /* 0x000fe400030f0eff */
[----:B-1----:R-:W-:Y:S01]  /*17e0*/  LOP3.LUT R40, R32, 0x14, RZ, 0xfc, !PT ;  /* 0x0000001420287812 */ /* 0x002fe200078efcff */
[----:B--2---:R1:W-:Y:S03]  /*17f0*/  STL [R1+0x33c], R10 ;  /* 0x00033c0a01007387 */ /* 0x0043e60000100800 */
[----:B------:R-:W-:Y:S01]  /*1800*/  ISETP.LT.AND P3, PT, R40, R122, P0 ;  /* 0x0000007a2800720c */ /* 0x000fe20000761270 */
[----:B------:R2:W4:Y:S01]  /*1810*/  @P2 LDG.E.U16 R38, desc[UR20][R8.64] ;  /* 0x0000001408262981 */ /* 0x000522000c1e1500 */
[----:B------:R-:W-:Y:S02]  /*1820*/  PRMT R13, RZ, 0x7610, R13 ;  /* 0x00007610ff0d7816 */ /* 0x000fe4000000000d */
[----:B-1----:R-:W-:-:S02]  /*1830*/  LEA R10, P5, R39, R3, 0x1 ;  /* 0x00000003270a7211 */ /* 0x002fc400078a08ff */
[C---:B--2---:R-:W-:Y:S02]  /*1840*/  LEA R8, P2, R37.reuse, R3, 0x1 ;  /* 0x0000000325087211 */ /* 0x044fe400078408ff */
[----:B------:R-:W-:Y:S02]  /*1850*/  PRMT R12, RZ, 0x7610, R12 ;  /* 0x00007610ff0c7816 */ /* 0x000fe4000000000c */
[----:B------:R-:W-:-:S05]  /*1860*/  LEA.HI.X.SX32 R9, R37, R36, 0x1, P2 ;  /* 0x0000002425097211 */ /* 0x000fca00010f0eff */
[----:B------:R1:W2:Y:S04]  /*1870*/  @P3 LDG.E.U16 R12, desc[UR20][R8.64] ;  /* 0x00000014080c3981 */ /* 0x0002a8000c1e1500 */
[----:B---3--:R3:W-:Y:S02]  /*1880*/  STL [R1+0x344], R11 ;  /* 0x0003440b01007387 */ /* 0x0087e40000100800 */
[----:B---3--:R-:W-:-:S05]  /*1890*/  LEA.HI.X.SX32 R11, R39, R36, 0x1, P5 ;  /* 0x00000024270b7211 */ /* 0x008fca00028f0eff */
[----:B------:R3:W2:Y:S01]  /*18a0*/  @P4 LDG.E.U16 R13, desc[UR20][R10.64] ;  /* 0x000000140a0d4981 */ /* 0x0006a2000c1e1500 */
[----:B------:R-:W-:Y:S01]  /*18b0*/  IMAD R28, R124, 0x2, R28 ;  /* 0x000000027c1c7824 */ /* 0x000fe200078e021c */
[----:B-1----:R-:W-:Y:S02]  /*18c0*/  LEA R8, P6, R24, R3, 0x1 ;  /* 0x0000000318087211 */ /* 0x002fe400078c08ff */
[C---:B---3--:R-:W-:Y:S02]  /*18d0*/  LOP3.LUT R11, R32.reuse, 0x24, RZ, 0xfc, !PT ;  /* 0x00000024200b7812 */ /* 0x048fe400078efcff */
[C---:B------:R-:W-:Y:S02]  /*18e0*/  LOP3.LUT R10, R32.reuse, 0x2c, RZ, 0xfc, !PT ;  /* 0x0000002c200a7812 */ /* 0x040fe400078efcff */
[----:B------:R-:W-:Y:S01]  /*18f0*/  ISETP.LT.AND P4, PT, R11, R122, P0 ;  /* 0x0000007a0b00720c */ /* 0x000fe20000781270 */
[----:B--2---:R-:W-:Y:S04]  /*1900*/  STL [R1+0x378], R13 ;  /* 0x0003780d01007387 */ /* 0x004fe80000100800 */
[----:B------:R-:W-:Y:S04]  /*1910*/  STL [R1+0x374], R12 ;  /* 0x0003740c01007387 */ /* 0x000fe80000100800 */
[----:B----4-:R-:W-:Y:S04]  /*1920*/  STL [R1+0x35c], R38 ;  /* 0x00035c2601007387 */ /* 0x010fe80000100800 */
[----:B------:R1:W-:Y:S04]  /*1930*/  STL [R1+0x724], R124 ;  /* 0x0007247c01007387 */ /* 0x0003e80000100800 */
[----:B-1----:R-:W2:Y:S01]  /*1940*/  LDL R124, [R1+0x250] ;  /* 0x00025000017c7983 */ /* 0x002ea20000100800 */
[----:B------:R-:W-:-:S04]  /*1950*/  LOP3.LUT R13, R32, 0x1c, RZ, 0xfc, !PT ;  /* 0x0000001c200d7812 */ /* 0x000fc800078efcff */
[-C--:B------:R-:W-:Y:S02]  /*1960*/  ISETP.LT.AND P2, PT, R13, R122.reuse, P0 ;  /* 0x0000007a0d00720c */ /* 0x080fe40000741270 */
[----:B------:R-:W-:Y:S02]  /*1970*/  ISETP.LT.AND P3, PT, R10, R122, P0 ;  /* 0x0000007a0a00720c */ /* 0x000fe40000761270 */
[----:B------:R-:W-:Y:S02]  /*1980*/  LEA R10, P5, R26, R3, 0x1 ;  /* 0x000000031a0a7211 */ /* 0x000fe400078a08ff */
[----:B------:R-:W-:Y:S02]  /*1990*/  PRMT R35, RZ, 0x7610, R35 ;  /* 0x00007610ff237816 */ /* 0x000fe40000000023 */
[----:B------:R-:W-:Y:S02]  /*19a0*/  LEA.HI.X.SX32 R9, R24, R36, 0x1, P6 ;  /* 0x0000002418097211 */ /* 0x000fe400030f0eff */
[----:B------:R-:W-:-:S02]  /*19b0*/  PRMT R31, RZ, 0x7610, R31 ;  /* 0x00007610ff1f7816 */ /* 0x000fc4000000001f */
[----:B------:R-:W-:Y:S01]  /*19c0*/  LEA R12, P6, R30, R3, 0x1 ;  /* 0x000000031e0c7211 */ /* 0x000fe200078c08ff */
[----:B------:R1:W3:Y:S01]  /*19d0*/  @P2 LDG.E.U16 R35, desc[UR20][R8.64] ;  /* 0x0000001408232981 */ /* 0x0002e2000c1e1500 */
[-C--:B------:R-:W-:Y:S02]  /*19e0*/  LEA.HI.X.SX32 R11, R26, R36.reuse, 0x1, P5 ;  /* 0x000000241a0b7211 */ /* 0x080fe400028f0eff */
[----:B------:R-:W-:Y:S02]  /*19f0*/  PRMT R29, RZ, 0x7610, R29 ;  /* 0x00007610ff1d7816 */ /* 0x000fe4000000001d */
[----:B------:R-:W-:Y:S01]  /*1a00*/  LEA.HI.X.SX32 R13, R30, R36, 0x1, P6 ;  /* 0x000000241e0d7211 */ /* 0x000fe200030f0eff */
[----:B------:R4:W3:Y:S01]  /*1a10*/  @P4 LDG.E.U16 R31, desc[UR20][R10.64] ;  /* 0x000000140a1f4981 */ /* 0x0008e2000c1e1500 */
[----:B-1----:R-:W-:-:S03]  /*1a20*/  LOP3.LUT R8, R32, 0x3c, RZ, 0xfc, !PT ;  /* 0x0000003c20087812 */ /* 0x002fc600078efcff */
[----:B------:R1:W3:Y:S01]  /*1a30*/  @P3 LDG.E.U16 R29, desc[UR20][R12.64] ;  /* 0x000000140c1d3981 */ /* 0x0002e2000c1e1500 */
[----:B------:R-:W-:Y:S02]  /*1a40*/  LOP3.LUT R9, R32, 0x34, RZ, 0xfc, !PT ;  /* 0x0000003420097812 */ /* 0x000fe400078efcff */
[-C--:B------:R-:W-:Y:S02]  /*1a50*/  ISETP.LT.AND P4, PT, R8, R122.reuse, P0 ;  /* 0x0000007a0800720c */ /* 0x080fe40000781270 */
[----:B----4-:R-:W-:Y:S02]  /*1a60*/  LOP3.LUT R10, R32, 0xe, RZ, 0xfc, !PT ;  /* 0x0000000e200a7812 */ /* 0x010fe400078efcff */
[----:B------:R-:W-:Y:S02]  /*1a70*/  LEA R8, P6, R25, R3, 0x1 ;  /* 0x0000000319087211 */ /* 0x000fe400078c08ff */
[-C--:B------:R-:W-:Y:S02]  /*1a80*/  ISETP.LT.AND P3, PT, R10, R122.reuse, P0 ;  /* 0x0000007a0a00720c */ /* 0x080fe40000761270 */
[----:B------:R-:W-:-:S02]  /*1a90*/  ISETP.LT.AND P5, PT, R9, R122, P0 ;  /* 0x0000007a0900720c */ /* 0x000fc400007a1270 */
[----:B------:R-:W-:Y:S02]  /*1aa0*/  PRMT R14, RZ, 0x7610, R14 ;  /* 0x00007610ff0e7816 */ /* 0x000fe4000000000e */
[----:B------:R-:W-:Y:S02]  /*1ab0*/  LEA R10, P2, R28, R3, 0x1 ;  /* 0x000000031c0a7211 */ /* 0x000fe400078408ff */
[----:B------:R-:W-:Y:S02]  /*1ac0*/  PRMT R27, RZ, 0x7610, R27 ;  /* 0x00007610ff1b7816 */ /* 0x000fe4000000001b */
[----:B------:R-:W-:Y:S02]  /*1ad0*/  PRMT R26, RZ, 0x7610, R26 ;  /* 0x00007610ff1a7816 */ /* 0x000fe4000000001a */
[----:B------:R-:W-:Y:S02]  /*1ae0*/  PRMT R24, RZ, 0x7610, R24 ;  /* 0x00007610ff187816 */ /* 0x000fe40000000018 */
[----:B------:R-:W-:-:S02]  /*1af0*/  PRMT R15, RZ, 0x7610, R15 ;  /* 0x00007610ff0f7816 */ /* 0x000fc4000000000f */
[----:B------:R-:W-:Y:S02]  /*1b00*/  PRMT R6, RZ, 0x7610, R6 ;  /* 0x00007610ff067816 */ /* 0x000fe40000000006 */
[-C--:B--2---:R-:W-:Y:S02]  /*1b10*/  LEA.HI.X.SX32 R9, R25, R124.reuse, 0x1, P6 ;  /* 0x0000007c19097211 */ /* 0x084fe400030f0eff */
[----:B-1----:R-:W-:Y:S02]  /*1b20*/  LEA R12, P6, R34, R3, 0x1 ;  /* 0x00000003220c7211 */ /* 0x002fe400078c08ff */
[-C--:B------:R-:W-:Y:S01]  /*1b30*/  LEA.HI.X.SX32 R11, R28, R124.reuse, 0x1, P2 ;  /* 0x0000007c1c0b7211 */ /* 0x080fe200010f0eff */
[----:B------:R1:W2:Y:S01]  /*1b40*/  @P5 LDG.E.U16 R27, desc[UR20][R8.64] ;  /* 0x00000014081b5981 */ /* 0x0002a2000c1e1500 */
[----:B------:R-:W-:-:S03]  /*1b50*/  LEA.HI.X.SX32 R13, R34, R124, 0x1, P6 ;  /* 0x0000007c220d7211 */ /* 0x000fc600030f0eff */
[----:B------:R4:W2:Y:S04]  /*1b60*/  @P4 LDG.E.U16 R26, desc[UR20][R10.64] ;  /* 0x000000140a1a4981 */ /* 0x0008a8000c1e1500 */
[----:B------:R0:W2:Y:S01]  /*1b70*/  @P3 LDG.E.U16 R14, desc[UR20][R12.64] ;  /* 0x000000140c0e3981 */ /* 0x0000a2000c1e1500 */
[C---:B-1----:R-:W-:Y:S02]  /*1b80*/  LOP3.LUT R9, R32.reuse, 0x16, RZ, 0xfc, !PT ;  /* 0x0000001620097812 */ /* 0x042fe400078efcff */
[----:B------:R-:W-:Y:S02]  /*1b90*/  LOP3.LUT R8, R32, 0x1e, RZ, 0xfc, !PT ;  /* 0x0000001e20087812 */ /* 0x000fe400078efcff */
[----:B------:R-:W-:Y:S02]  /*1ba0*/  ISETP.GT.U32.AND P2, PT, R2, R21, PT ;  /* 0x000000150200720c */ /* 0x000fe40003f44070 */
[----:B------:R-:W-:-:S02]  /*1bb0*/  ISETP.LT.AND P5, PT, R9, R122, P0 ;  /* 0x0000007a0900720c */ /* 0x000fc400007a1270 */
[----:B------:R-:W-:Y:S02]  /*1bc0*/  ISETP.LT.AND P4, PT, R8, R122, P0 ;  /* 0x0000007a0800720c */ /* 0x000fe40000781270 */
[-C--:B------:R-:W-:Y:S02]  /*1bd0*/  LEA R8, P3, R33, R3.reuse, 0x1 ;  /* 0x0000000321087211 */ /* 0x080fe400078608ff */
[----:B----4-:R-:W-:Y:S02]  /*1be0*/  LEA R10, P6, R23, R3, 0x1 ;  /* 0x00000003170a7211 */ /* 0x010fe400078c08ff */
[-C--:B------:R-:W-:Y:S02]  /*1bf0*/  LEA.HI.X.SX32 R9, R33, R124.reuse, 0x1, P3 ;  /* 0x0000007c21097211 */ /* 0x080fe400018f0eff */
[----:B------:R-:W-:Y:S01]  /*1c00*/  LEA.HI.X.SX32 R11, R23, R124, 0x1, P6 ;  /* 0x0000007c170b7211 */ /* 0x000fe200030f0eff */
[----:B------:R-:W-:Y:S01]  /*1c10*/  @!P2 IMAD.IADD R21, R21, 0x1, -R2 ;  /* 0x000000011515a824 */ /* 0x000fe200078e0a02 */
[----:B------:R-:W-:Y:S01]  /*1c20*/  ISETP.GT.U32.AND P2, PT, R2, R17, PT ;  /* 0x000000110200720c */ /* 0x000fe20003f44070 */
[----:B------:R1:W4:Y:S04]  /*1c30*/  @P5 LDG.E.U16 R24, desc[UR20][R8.64] ;  /* 0x0000001408185981 */ /* 0x000328000c1e1500 */
[----:B------:R-:W4:Y:S01]  /*1c40*/  @P4 LDG.E.U16 R15, desc[UR20][R10.64] ;  /* 0x000000140a0f4981 */ /* 0x000f22000c1e1500 */
[----:B0-----:R-:W-:-:S04]  /*1c50*/  LOP3.LUT R12, R32, 0x26, RZ, 0xfc, !PT ;  /* 0x00000026200c7812 */ /* 0x001fc800078efcff */
[----:B------:R-:W-:-:S03]  /*1c60*/  ISETP.LT.AND P5, PT, R12, R122, P0 ;  /* 0x0000007a0c00720c */ /* 0x000fc600007a1270 */
[----:B------:R-:W-:Y:S01]  /*1c70*/  @!P2 IMAD.IADD R17, R17, 0x1, -R2 ;  /* 0x000000011111a824 */ /* 0x000fe200078e0a02 */
[----:B-1----:R-:W-:-:S04]  /*1c80*/  LEA R8, P2, R16, R3, 0x1 ;  /* 0x0000000310087211 */ /* 0x002fc800078408ff */
[----:B------:R-:W-:-:S05]  /*1c90*/  LEA.HI.X.SX32 R9, R16, R124, 0x1, P2 ;  /* 0x0000007c10097211 */ /* 0x000fca00010f0eff */
[----:B------:R0:W4:Y:S01]  /*1ca0*/  @P5 LDG.E.U16 R6, desc[UR20][R8.64] ;  /* 0x0000001408065981 */ /* 0x000122000c1e1500 */
[C---:B------:R-:W-:Y:S02]  /*1cb0*/  ISETP.GT.U32.AND P3, PT, R2.reuse, R21, PT ;  /* 0x000000150200720c */ /* 0x040fe40003f64070 */
[----:B------:R-:W-:Y:S01]  /*1cc0*/  ISETP.GT.U32.AND P4, PT, R2, R19, PT ;  /* 0x000000130200720c */ /* 0x000fe20003f84070 */
[----:B------:R-:W-:Y:S01]  /*1cd0*/  STL [R1+0x50], R28 ;  /* 0x0000501c01007387 */ /* 0x000fe20000100800 */
[----:B------:R-:W-:-:S03]  /*1ce0*/  ISETP.GE.AND P2, PT, R20, RZ, PT ;  /* 0x000000ff1400720c */ /* 0x000fc60003f46270 */
[----:B---3--:R-:W-:Y:S01]  /*1cf0*/  STL [R1+0x370], R35 ;  /* 0x0003702301007387 */ /* 0x008fe20000100800 */
[----:B------:R-:W-:-:S03]  /*1d00*/  ISETP.GT.U32.AND P6, PT, R2, R17, PT ;  /* 0x000000110200720c */ /* 0x000fc60003fc4070 */
[----:B------:R-:W-:Y:S04]  /*1d10*/  STL [R1+0x36c], R31 ;  /* 0x00036c1f01007387 */ /* 0x000fe80000100800 */
[----:B------:R-:W-:Y:S01]  /*1d20*/  STL [R1+0x368], R29 ;  /* 0x0003681d01007387 */ /* 0x000fe20000100800 */
[--C-:B------:R-:W-:Y:S02]  /*1d30*/  @!P3 IMAD.IADD R21, R21, 0x1, -R2.reuse ;  /* 0x000000011515b824 */ /* 0x100fe400078e0a02 */
[--C-:B------:R-:W-:Y:S01]  /*1d40*/  @!P4 IMAD.IADD R19, R19, 0x1, -R2.reuse ;  /* 0x000000011313c824 */ /* 0x100fe200078e0a02 */
[----:B------:R-:W-:Y:S01]  /*1d50*/  ISETP.GE.AND P4, PT, R4, RZ, PT ;  /* 0x000000ff0400720c */ /* 0x000fe20003f86270 */
[----:B0-----:R-:W-:Y:S01]  /*1d60*/  IMAD.MOV.U32 R8, RZ, RZ, R21 ;  /* 0x000000ffff087224 */ /* 0x001fe200078e0015 */
[----:B------:R-:W-:Y:S01]  /*1d70*/  ISETP.GT.U32.AND P3, PT, R2, R5, PT ;  /* 0x000000050200720c */ /* 0x000fe20003f64070 */
[----:B------:R-:W-:-:S02]  /*1d80*/  @!P6 IMAD.IADD R17, R17, 0x1, -R2 ;  /* 0x000000011111e824 */ /* 0x000fc400078e0a02 */
[----:B------:R-:W-:Y:S01]  /*1d90*/  @!P2 IMAD.MOV R8, RZ, RZ, -R8 ;  /* 0x000000ffff08a224 */ /* 0x000fe200078e0a08 */
[----:B------:R-:W-:-:S09]  /*1da0*/  LOP3.LUT R16, R4, 0x14, RZ, 0xfc, !PT ;  /* 0x0000001404107812 */ /* 0x000fd200078efcff */
[----:B------:R-:W-:Y:S01]  /*1db0*/  @!P3 IMAD.IADD R5, R5, 0x1, -R2 ;  /* 0x000000010505b824 */ /* 0x000fe200078e0a02 */
[----:B------:R-:W-:Y:S02]  /*1dc0*/  ISETP.GT.U32.AND P3, PT, R2, R19, PT ;  /* 0x000000130200720c */ /* 0x000fe40003f64070 */
[----:B------:R-:W-:Y:S02]  /*1dd0*/  ISETP.GE.AND P5, PT, R22, RZ, PT ;  /* 0x000000ff1600720c */ /* 0x000fe40003fa6270 */
[----:B------:R-:W-:-:S09]  /*1de0*/  ISETP.GT.U32.AND P6, PT, R2, R5, PT ;  /* 0x000000050200720c */ /* 0x000fd20003fc4070 */
[----:B------:R-:W-:-:S04]  /*1df0*/  @!P3 IMAD.IADD R19, R19, 0x1, -R2 ;  /* 0x000000011313b824 */ /* 0x000fc800078e0a02 */
[----:B------:R-:W-:Y:S01]  /*1e00*/  IMAD.MOV.U32 R23, RZ, RZ, R19 ;  /* 0x000000ffff177224 */ /* 0x000fe200078e0013 */
[----:B------:R-:W-:-:S03]  /*1e10*/  ISETP.GE.AND P2, PT, R18, RZ, PT ;  /* 0x000000ff1200720c */ /* 0x000fc60003f46270 */
[----:B------:R-:W-:Y:S01]  /*1e20*/  @!P5 IMAD.MOV R23, RZ, RZ, -R23 ;  /* 0x000000ffff17d224 */ /* 0x000fe200078e0a17 */
[C---:B------:R-:W-:Y:S01]  /*1e30*/  LOP3.LUT R20, R4.reuse, 0x18, RZ, 0xfc, !PT ;  /* 0x0000001804147812 */ /* 0x040fe200078efcff */
[----:B------:R-:W-:Y:S01]  /*1e40*/  @!P6 IMAD.IADD R5, R5, 0x1, -R2 ;  /* 0x000000010505e824 */ /* 0x000fe200078e0a02 */
[----:B------:R-:W-:-:S04]  /*1e50*/  LOP3.LUT R18, R4, 0x20, RZ, 0xfc, !PT ;  /* 0x0000002004127812 */ /* 0x000fc800078efcff */
[----:B------:R-:W-:Y:S02]  /*1e60*/  IABS R21, R18 ;  /* 0x0000001200157213 */ /* 0x000fe40000000000 */
[----:B------:R-:W-:-:S04]  /*1e70*/  LOP3.LUT R22, R4, 0x30, RZ, 0xfc, !PT ;  /* 0x0000003004167812 */ /* 0x000fc800078efcff */
[----:B------:R-:W-:Y:S01]  /*1e80*/  IABS R123, R22 ;  /* 0x00000016007b7213 */ /* 0x000fe20000000000 */
[----:B--2---:R0:W-:Y:S02]  /*1e90*/  STL [R1+0x388], R14 ;  /* 0x0003880e01007387 */ /* 0x0041e40000100800 */
[----:B0-----:R-:W-:-:S04]  /*1ea0*/  LOP3.LUT R14, R4, 0xc, RZ, 0xfc, !PT ;  /* 0x0000000c040e7812 */ /* 0x001fc800078efcff */
[----:B------:R-:W-:Y:S01]  /*1eb0*/  IABS R13, R14 ;  /* 0x0000000e000d7213 */ /* 0x000fe20000000000 */
[----:B------:R-:W-:Y:S04]  /*1ec0*/  STL [R1+0x754], R122 ;  /* 0x0007547a01007387 */ /* 0x000fe80000100800 */
[----:B------:R-:W-:Y:S01]  /*1ed0*/  IMAD.HI.U32 R12, R0, R13, RZ ;  /* 0x0000000d000c7227 */ /* 0x000fe200078e00ff */
[----:B------:R-:W-:Y:S03]  /*1ee0*/  STL [R1+0x364], R27 ;  /* 0x0003641b01007387 */ /* 0x000fe60000100800 */
[----:B------:R-:W-:Y:S01]  /*1ef0*/  IMAD.MOV R12, RZ, RZ, -R12 ;  /* 0x000000ffff0c7224 */ /* 0x000fe200078e0a0c */
[----:B------:R-:W-:Y:S03]  /*1f00*/  STL [R1+0x360], R26 ;  /* 0x0003601a01007387 */ /* 0x000fe60000100800 */
[----:B------:R-:W-:Y:S01]  /*1f10*/  IMAD R13, R2, R12, R13 ;  /* 0x0000000c020d7224 */ /* 0x000fe200078e020d */
[----:B------:R0:W-:Y:S02]  /*1f20*/  STL [R1+0x744], R8 ;  /* 0x0007440801007387 */ /* 0x0001e40000100800 */
[----:B0-----:R-:W-:-:S04]  /*1f30*/  IMAD.MOV.U32 R8, RZ, RZ, R17 ;  /* 0x000000ffff087224 */ /* 0x001fc800078e0011 */
[----:B------:R-:W-:Y:S01]  /*1f40*/  @!P4 IMAD.MOV R8, RZ, RZ, -R8 ;  /* 0x000000ffff08c224 */ /* 0x000fe200078e0a08 */
[----:B------:R-:W-:Y:S02]  /*1f50*/  ISETP.GT.U32.AND P4, PT, R2, R13, PT ;  /* 0x0000000d0200720c */ /* 0x000fe40003f84070 */
[----:B------:R-:W-:Y:S01]  /*1f60*/  LOP3.LUT R12, R4, 0x10, RZ, 0xfc, !PT ;  /* 0x00000010040c7812 */ /* 0x000fe200078efcff */
[----:B----4-:R-:W-:Y:S03]  /*1f70*/  STL [R1+0x384], R24 ;  /* 0x0003841801007387 */ /* 0x010fe60000100800 */
[----:B------:R-:W-:Y:S01]  /*1f80*/  IABS R11, R12 ;  /* 0x0000000c000b7213 */ /* 0x000fe20000000000 */
[----:B------:R0:W-:Y:S04]  /*1f90*/  STL [R1+0x380], R15 ;  /* 0x0003800f01007387 */ /* 0x0001e80000100800 */
[----:B------:R-:W-:-:S04]  /*1fa0*/  IMAD.HI.U32 R9, R0, R11, RZ ;  /* 0x0000000b00097227 */ /* 0x000fc800078e00ff */
[----:B------:R-:W-:Y:S01]  /*1fb0*/  @!P4 IMAD.IADD R13, R13, 0x1, -R2 ;  /* 0x000000010d0dc824 */ /* 0x000fe200078e0a02 */
[----:B0-----:R-:W-:Y:S01]  /*1fc0*/  IABS R15, R16 ;  /* 0x00000010000f7213 */ /* 0x001fe20000000000 */
[----:B------:R-:W-:-:S03]  /*1fd0*/  IMAD.MOV R10, RZ, RZ, -R9 ;  /* 0x000000ffff0a7224 */ /* 0x000fc600078e0a09 */
[----:B------:R-:W-:Y:S01]  /*1fe0*/  ISETP.GT.U32.AND P4, PT, R2, R13, PT ;  /* 0x0000000d0200720c */ /* 0x000fe20003f84070 */
[----:B------:R-:W-:-:S04]  /*1ff0*/  IMAD.HI.U32 R9, R0, R15, RZ ;  /* 0x0000000f00097227 */ /* 0x000fc800078e00ff */
[----:B------:R-:W-:Y:S02]  /*2000*/  IMAD R11, R2, R10, R11 ;  /* 0x0000000a020b7224 */ /* 0x000fe400078e020b */
[----:B------:R-:W-:-:S03]  /*2010*/  IMAD.MOV R9, RZ, RZ, -R9 ;  /* 0x000000ffff097224 */ /* 0x000fc600078e0a09 */
[C---:B------:R-:W-:Y:S01]  /*2020*/  ISETP.GT.U32.AND P5, PT, R2.reuse, R11, PT ;  /* 0x0000000b0200720c */ /* 0x040fe20003fa4070 */
[C---:B------:R-:W-:Y:S02]  /*2030*/  IMAD R15, R2.reuse, R9, R15 ;  /* 0x00000009020f7224 */ /* 0x040fe400078e020f */
[----:B------:R-:W-:Y:S01]  /*2040*/  @!P4 IMAD.IADD R13, R13, 0x1, -R2 ;  /* 0x000000010d0dc824 */ /* 0x000fe200078e0a02 */
[----:B------:R-:W-:Y:S02]  /*2050*/  IABS R17, R20 ;  /* 0x0000001400117213 */ /* 0x000fe40000000000 */
[----:B------:R-:W-:Y:S01]  /*2060*/  ISETP.GT.U32.AND P4, PT, R2, R15, PT ;  /* 0x0000000f0200720c */ /* 0x000fe20003f84070 */
[----:B------:R-:W-:Y:S01]  /*2070*/  STL [R1+0x748], R8 ;  /* 0x0007480801007387 */ /* 0x000fe20000100800 */
[----:B------:R-:W-:-:S03]  /*2080*/  ISETP.GE.AND P3, PT, R14, RZ, PT ;  /* 0x000000ff0e00720c */ /* 0x000fc60003f66270 */
[----:B------:R0:W-:Y:S01]  /*2090*/  STL [R1+0x37c], R6 ;  /* 0x00037c0601007387 */ /* 0x0001e20000100800 */
[----:B------:R-:W-:Y:S01]  /*20a0*/  ISETP.GE.AND P6, PT, R12, RZ, PT ;  /* 0x000000ff0c00720c */ /* 0x000fe20003fc6270 */
[----:B------:R-:W-:Y:S01]  /*20b0*/  @!P5 IMAD.IADD R11, R11, 0x1, -R2 ;  /* 0x000000010b0bd824 */ /* 0x000fe200078e0a02 */
[----:B------:R-:W-:Y:S01]  /*20c0*/  LOP3.LUT R12, R4, 0x1c, RZ, 0xfc, !PT ;  /* 0x0000001c040c7812 */ /* 0x000fe200078efcff */
[----:B0-----:R-:W-:Y:S02]  /*20d0*/  IMAD.MOV.U32 R6, RZ, RZ, R5 ;  /* 0x000000ffff067224 */ /* 0x001fe400078e0005 */
[----:B------:R-:W-:-:S04]  /*20e0*/  IMAD.HI.U32 R5, R0, R17, RZ ;  /* 0x0000001100057227 */ /* 0x000fc800078e00ff */
[----:B------:R-:W-:Y:S01]  /*20f0*/  @!P2 IMAD.MOV R6, RZ, RZ, -R6 ;  /* 0x000000ffff06a224 */ /* 0x000fe200078e0a06 */
[----:B------:R-:W-:Y:S01]  /*2100*/  ISETP.GE.AND P2, PT, R16, RZ, PT ;  /* 0x000000ff1000720c */ /* 0x000fe20003f46270 */
[----:B------:R-:W-:Y:S01]  /*2110*/  IMAD.MOV R5, RZ, RZ, -R5 ;  /* 0x000000ffff057224 */ /* 0x000fe200078e0a05 */
[----:B------:R-:W-:Y:S01]  /*2120*/  STL [R1+0x48], R23 ;  /* 0x0000481701007387 */ /* 0x000fe20000100800 */
[----:B------:R-:W-:Y:S01]  /*2130*/  LOP3.LUT R16, R4, 0x24, RZ, 0xfc, !PT ;  /* 0x0000002404107812 */ /* 0x000fe200078efcff */
[----:B------:R-:W-:Y:S01]  /*2140*/  @!P4 IMAD.IADD R15, R15, 0x1, -R2 ;  /* 0x000000010f0fc824 */ /* 0x000fe200078e0a02 */
[----:B------:R-:W-:Y:S01]  /*2150*/  IABS R19, R12 ;  /* 0x0000000c00137213 */ /* 0x000fe20000000000 */
[----:B------:R0:W-:Y:S01]  /*2160*/  STL [R1+0x3c], R6 ;  /* 0x00003c0601007387 */ /* 0x0001e20000100800 */
[C---:B------:R-:W-:Y:S01]  /*2170*/  ISETP.GT.U32.AND P5, PT, R2.reuse, R11, PT ;  /* 0x0000000b0200720c */ /* 0x040fe20003fa4070 */
[----:B------:R-:W-:Y:S01]  /*2180*/  IMAD R17, R2, R5, R17 ;  /* 0x0000000502117224 */ /* 0x000fe200078e0211 */
[----:B------:R-:W-:Y:S01]  /*2190*/  IABS R9, R16 ;  /* 0x0000001000097213 */ /* 0x000fe20000000000 */
[----:B------:R-:W-:Y:S01]  /*21a0*/  IMAD.HI.U32 R5, R0, R19, RZ ;  /* 0x0000001300057227 */ /* 0x000fe200078e00ff */
[----:B------:R-:W-:-:S03]  /*21b0*/  ISETP.GT.U32.AND P4, PT, R2, R15, PT ;  /* 0x0000000f0200720c */ /* 0x000fc60003f84070 */
[----:B0-----:R-:W-:-:S04]  /*21c0*/  IMAD.MOV.U32 R6, RZ, RZ, R13 ;  /* 0x000000ffff067224 */ /* 0x001fc800078e000d */
[----:B------:R-:W-:Y:S01]  /*21d0*/  @!P3 IMAD.MOV R6, RZ, RZ, -R6 ;  /* 0x000000ffff06b224 */ /* 0x000fe200078e0a06 */
[----:B------:R-:W-:Y:S01]  /*21e0*/  ISETP.GT.U32.AND P3, PT, R2, R17, PT ;  /* 0x000000110200720c */ /* 0x000fe20003f64070 */
[----:B------:R-:W-:Y:S02]  /*21f0*/  IMAD.MOV.U32 R13, RZ, RZ, R9 ;  /* 0x000000ffff0d7224 */ /* 0x000fe400078e0009 */
[----:B------:R-:W-:-:S04]  /*2200*/  IMAD.HI.U32 R9, R0, R21, RZ ;  /* 0x0000001500097227 */ /* 0x000fc800078e00ff */
[----:B------:R-:W-:Y:S02]  /*2210*/  IMAD.MOV R5, RZ, RZ, -R5 ;  /* 0x000000ffff057224 */ /* 0x000fe400078e0a05 */
[----:B------:R-:W-:Y:S02]  /*2220*/  IMAD.MOV R9, RZ, RZ, -R9 ;  /* 0x000000ffff097224 */ /* 0x000fe400078e0a09 */
[--C-:B------:R-:W-:Y:S02]  /*2230*/  @!P5 IMAD.IADD R11, R11, 0x1, -R2.reuse ;  /* 0x000000010b0bd824 */ /* 0x100fe400078e0a02 */
[C---:B------:R-:W-:Y:S02]  /*2240*/  IMAD R5, R2.reuse, R5, R19 ;  /* 0x0000000502057224 */ /* 0x040fe400078e0213 */
[C---:B------:R-:W-:Y:S02]  /*2250*/  IMAD R9, R2.reuse, R9, R21 ;  /* 0x0000000902097224 */ /* 0x040fe400078e0215 */
[----:B------:R-:W-:Y:S01]  /*2260*/  @!P4 IMAD.IADD R15, R15, 0x1, -R2 ;  /* 0x000000010f0fc824 */ /* 0x000fe200078e0a02 */
[----:B------:R-:W-:Y:S01]  /*2270*/  ISETP.GT.U32.AND P4, PT, R2, R5, PT ;  /* 0x000000050200720c */ /* 0x000fe20003f84070 */
[----:B------:R-:W-:-:S02]  /*2280*/  IMAD.MOV.U32 R8, RZ, RZ, R11 ;  /* 0x000000ffff087224 */ /* 0x000fc400078e000b */
[----:B------:R-:W-:Y:S02]  /*2290*/  @!P3 IMAD.IADD R17, R17, 0x1, -R2 ;  /* 0x000000011111b824 */ /* 0x000fe400078e0a02 */
[----:B------:R-:W-:Y:S01]  /*22a0*/  @!P6 IMAD.MOV R8, RZ, RZ, -R8 ;  /* 0x000000ffff08e224 */ /* 0x000fe200078e0a08 */
[C---:B------:R-:W-:Y:S02]  /*22b0*/  ISETP.GT.U32.AND P6, PT, R2.reuse, R9, PT ;  /* 0x000000090200720c */ /* 0x040fe40003fc4070 */
[----:B------:R-:W-:Y:S01]  /*22c0*/  ISETP.GT.U32.AND P3, PT, R2, R17, PT ;  /* 0x000000110200720c */ /* 0x000fe20003f64070 */
[----:B------:R-:W-:Y:S01]  /*22d0*/  IMAD.HI.U32 R10, R0, R13, RZ ;  /* 0x0000000d000a7227 */ /* 0x000fe200078e00ff */
[----:B------:R-:W-:Y:S02]  /*22e0*/  ISETP.GE.AND P5, PT, R20, RZ, PT ;  /* 0x000000ff1400720c */ /* 0x000fe40003fa6270 */
[----:B------:R-:W-:Y:S01]  /*22f0*/  LOP3.LUT R20, R4, 0x28, RZ, 0xfc, !PT ;  /* 0x0000002804147812 */ /* 0x000fe200078efcff */
[----:B------:R0:W-:Y:S01]  /*2300*/  STL [R1+0x2c], R6 ;  /* 0x00002c0601007387 */ /* 0x0001e20000100800 */
[----:B------:R-:W-:-:S02]  /*2310*/  @!P4 IMAD.IADD R5, R5, 0x1, -R2 ;  /* 0x000000010505c824 */ /* 0x000fc400078e0a02 */
[----:B------:R-:W-:Y:S01]  /*2320*/  IMAD.MOV R10, RZ, RZ, -R10 ;  /* 0x000000ffff0a7224 */ /* 0x000fe200078e0a0a */
[----:B------:R-:W-:Y:S02]  /*2330*/  IABS R19, R20 ;  /* 0x0000001400137213 */ /* 0x000fe40000000000 */
[----:B------:R-:W-:Y:S02]  /*2340*/  @!P6 IMAD.IADD R9, R9, 0x1, -R2 ;  /* 0x000000010909e824 */ /* 0x000fe400078e0a02 */
[----:B0-----:R-:W-:Y:S01]  /*2350*/  IMAD.MOV.U32 R6, RZ, RZ, R15 ;  /* 0x000000ffff067224 */ /* 0x001fe200078e000f */
[C---:B------:R-:W-:Y:S01]  /*2360*/  ISETP.GT.U32.AND P6, PT, R2.reuse, R5, PT ;  /* 0x000000050200720c */ /* 0x040fe20003fc4070 */
[----:B------:R-:W-:Y:S02]  /*2370*/  IMAD R13, R2, R10, R13 ;  /* 0x0000000a020d7224 */ /* 0x000fe400078e020d */
[----:B------:R-:W-:Y:S01]  /*2380*/  @!P2 IMAD.MOV R6, RZ, RZ, -R6 ;  /* 0x000000ffff06a224 */ /* 0x000fe200078e0a06 */
[----:B------:R-:W-:Y:S01]  /*2390*/  LOP3.LUT R14, R4, 0x2c, RZ, 0xfc, !PT ;  /* 0x0000002c040e7812 */ /* 0x000fe200078efcff */
[----:B------:R-:W-:Y:S01]  /*23a0*/  IMAD.HI.U32 R10, R0, R19, RZ ;  /* 0x00000013000a7227 */ /* 0x000fe200078e00ff */
[----:B------:R-:W-:Y:S03]  /*23b0*/  STL [R1+0x24], R8 ;  /* 0x0000240801007387 */ /* 0x000fe60000100800 */
[----:B------:R-:W-:Y:S01]  /*23c0*/  @!P3 IMAD.IADD R17, R17, 0x1, -R2 ;  /* 0x000000011111b824 */ /* 0x000fe200078e0a02 */
[----:B------:R0:W-:Y:S01]  /*23d0*/  STL [R1+0x20], R6 ;  /* 0x0000200601007387 */ /* 0x0001e20000100800 */
[----:B------:R-:W-:Y:S01]  /*23e0*/  IABS R21, R14 ;  /* 0x0000000e00157213 */ /* 0x000fe20000000000 */
[----:B------:R-:W-:Y:S01]  /*23f0*/  IMAD.MOV R10, RZ, RZ, -R10 ;  /* 0x000000ffff0a7224 */ /* 0x000fe200078e0a0a */
[----:B------:R-:W-:-:S02]  /*2400*/  ISETP.GT.U32.AND P3, PT, R2, R13, PT ;  /* 0x0000000d0200720c */ /* 0x000fc40003f64070 */
[----:B------:R-:W-:Y:S01]  /*2410*/  ISETP.GE.AND P2, PT, R12, RZ, PT ;  /* 0x000000ff0c00720c */ /* 0x000fe20003f46270 */
[----:B------:R-:W-:Y:S02]  /*2420*/  IMAD R11, R2, R10, R19 ;  /* 0x0000000a020b7224 */ /* 0x000fe400078e0213 */
[----:B0-----:R-:W-:Y:S02]  /*2430*/  IMAD.MOV.U32 R6, RZ, RZ, R17 ;  /* 0x000000ffff067224 */ /* 0x001fe400078e0011 */
[----:B------:R-:W-:-:S04]  /*2440*/  IMAD.HI.U32 R12, R0, R21, RZ ;  /* 0x00000015000c7227 */ /* 0x000fc800078e00ff */
[----:B------:R-:W-:Y:S01]  /*2450*/  @!P5 IMAD.MOV R6, RZ, RZ, -R6 ;  /* 0x000000ffff06d224 */ /* 0x000fe200078e0a06 */
[C---:B------:R-:W-:Y:S01]  /*2460*/  ISETP.GT.U32.AND P5, PT, R2.reuse, R9, PT ;  /* 0x000000090200720c */ /* 0x040fe20003fa4070 */
[----:B------:R-:W-:Y:S01]  /*2470*/  @!P6 IMAD.IADD R5, R5, 0x1, -R2 ;  /* 0x000000010505e824 */ /* 0x000fe200078e0a02 */
[----:B------:R-:W-:Y:S01]  /*2480*/  ISETP.GT.U32.AND P6, PT, R2, R11, PT ;  /* 0x0000000b0200720c */ /* 0x000fe20003fc4070 */
[----:B------:R-:W-:Y:S02]  /*2490*/  IMAD.MOV R12, RZ, RZ, -R12 ;  /* 0x000000ffff0c7224 */ /* 0x000fe400078e0a0c */
[----:B------:R-:W-:-:S04]  /*24a0*/  IMAD.HI.U32 R10, R0, R123, RZ ;  /* 0x0000007b000a7227 */ /* 0x000fc800078e00ff */
[C---:B------:R-:W-:Y:S02]  /*24b0*/  IMAD R15, R2.reuse, R12, R21 ;  /* 0x0000000c020f7224 */ /* 0x040fe400078e0215 */
[----:B------:R-:W-:Y:S02]  /*24c0*/  @!P3 IMAD.IADD R13, R13, 0x1, -R2 ;  /* 0x000000010d0db824 */ /* 0x000fe400078e0a02 */
[----:B------:R-:W-:Y:S02]  /*24d0*/  IMAD.MOV R12, RZ, RZ, -R10 ;  /* 0x000000ffff0c7224 */ /* 0x000fe400078e0a0a */
[--C-:B------:R-:W-:Y:S01]  /*24e0*/  @!P5 IMAD.IADD R9, R9, 0x1, -R2.reuse ;  /* 0x000000010909d824 */ /* 0x100fe200078e0a02 */
[C---:B------:R-:W-:Y:S01]  /*24f0*/  ISETP.GT.U32.AND P3, PT, R2.reuse, R13, PT ;  /* 0x0000000d0200720c */ /* 0x040fe20003f64070 */
[C---:B------:R-:W-:Y:S01]  /*2500*/  IMAD R123, R2.reuse, R12, R123 ;  /* 0x0000000c027b7224 */ /* 0x040fe200078e027b */
[----:B------:R-:W-:Y:S01]  /*2510*/  ISETP.GT.U32.AND P5, PT, R2, R15, PT ;  /* 0x0000000f0200720c */ /* 0x000fe20003fa4070 */
[----:B------:R-:W-:Y:S01]  /*2520*/  @!P6 IMAD.IADD R11, R11, 0x1, -R2 ;  /* 0x000000010b0be824 */ /* 0x000fe200078e0a02 */
[----:B------:R-:W-:-:S02]  /*2530*/  LOP3.LUT R21, R4, 0x34, RZ, 0xfc, !PT ;  /* 0x0000003404157812 */ /* 0x000fc400078efcff */
[----:B------:R-:W-:Y:S02]  /*2540*/  ISETP.GE.AND P4, PT, R18, RZ, PT ;  /* 0x000000ff1200720c */ /* 0x000fe40003f86270 */
[----:B------:R-:W-:Y:S02]  /*2550*/  ISETP.GT.U32.AND P6, PT, R2, R123, PT ;  /* 0x0000007b0200720c */ /* 0x000fe40003fc4070 */
[----:B------:R-:W-:Y:S02]  /*2560*/  IABS R121, R21 ;  /* 0x0000001500797213 */ /* 0x000fe40000000000 */
[C---:B------:R-:W-:Y:S01]  /*2570*/  LOP3.LUT R18, R4.reuse, 0x3c, RZ, 0xfc, !PT ;  /* 0x0000003c04127812 */ /* 0x040fe200078efcff */
[----:B------:R0:W-:Y:S01]  /*2580*/  STL [R1+0x1c], R6 ;  /* 0x00001c0601007387 */ /* 0x0001e20000100800 */
[----:B------:R-:W-:Y:S01]  /*2590*/  IMAD.MOV.U32 R8, RZ, RZ, R5 ;  /* 0x000000ffff087224 */ /* 0x000fe200078e0005 */
[----:B------:R-:W-:Y:S01]  /*25a0*/  LOP3.LUT R19, R4, 0x38, RZ, 0xfc, !PT ;  /* 0x0000003804137812 */ /* 0x000fe200078efcff */
[----:B------:R-:W-:Y:S01]  /*25b0*/  IMAD.HI.U32 R10, R0, R121, RZ ;  /* 0x00000079000a7227 */ /* 0x000fe200078e00ff */
[----:B------:R-:W-:-:S03]  /*25c0*/  IABS R23, R18 ;  /* 0x0000001200177213 */ /* 0x000fc60000000000 */
[--C-:B------:R-:W-:Y:S01]  /*25d0*/  @!P3 IMAD.IADD R13, R13, 0x1, -R2.reuse ;  /* 0x000000010d0db824 */ /* 0x100fe200078e0a02 */
[----:B------:R-:W-:Y:S01]  /*25e0*/  ISETP.GE.AND P3, PT, R16, RZ, PT ;  /* 0x000000ff1000720c */ /* 0x000fe20003f66270 */
[----:B------:R-:W-:Y:S02]  /*25f0*/  @!P5 IMAD.IADD R15, R15, 0x1, -R2 ;  /* 0x000000010f0fd824 */ /* 0x000fe400078e0a02 */
[----:B0-----:R-:W-:Y:S01]  /*2600*/  IMAD.MOV.U32 R6, RZ, RZ, R9 ;  /* 0x000000ffff067224 */ /* 0x001fe200078e0009 */
[----:B------:R-:W-:Y:S01]  /*2610*/  ISETP.GE.AND P5, PT, R20, RZ, PT ;  /* 0x000000ff1400720c */ /* 0x000fe20003fa6270 */
[----:B------:R-:W-:Y:S01]  /*2620*/  IMAD.MOV R10, RZ, RZ, -R10 ;  /* 0x000000ffff0a7224 */ /* 0x000fe200078e0a0a */
[----:B------:R-:W-:Y:S01]  /*2630*/  IABS R17, R19 ;  /* 0x0000001300117213 */ /* 0x000fe20000000000 */
[----:B------:R-:W-:Y:S01]  /*2640*/  @!P2 IMAD.MOV R8, RZ, RZ, -R8 ;  /* 0x000000ffff08a224 */ /* 0x000fe200078e0a08 */
[----:B------:R-:W-:Y:S01]  /*2650*/  LOP3.LUT R20, R4, 0x40, RZ, 0xfc, !PT ;  /* 0x0000004004147812 */ /* 0x000fe200078efcff */
[----:B------:R-:W-:Y:S01]  /*2660*/  @!P6 IMAD.IADD R123, R123, 0x1, -R2 ;  /* 0x000000017b7be824 */ /* 0x000fe200078e0a02 */
[----:B------:R-:W-:Y:S01]  /*2670*/  ISETP.GT.U32.AND P6, PT, R2, R15, PT ;  /* 0x0000000f0200720c */ /* 0x000fe20003fc4070 */
[----:B------:R-:W-:-:S02]  /*2680*/  @!P4 IMAD.MOV R6, RZ, RZ, -R6 ;  /* 0x000000ffff06c224 */ /* 0x000fc400078e0a06 */
[----:B------:R-:W-:Y:S01]  /*2690*/  IMAD.HI.U32 R5, R0, R23, RZ ;  /* 0x0000001700057227 */ /* 0x000fe200078e00ff */
[C---:B------:R-:W-:Y:S01]  /*26a0*/  ISETP.GT.U32.AND P2, PT, R2.reuse, R11, PT ;  /* 0x0000000b0200720c */ /* 0x040fe20003f44070 */
[----:B------:R-:W-:Y:S02]  /*26b0*/  STL [R1+0x18], R8 ;  /* 0x0000180801007387 */ /* 0x000fe40000100800 */
[----:B------:R-:W-:Y:S01]  /*26c0*/  IMAD R121, R2, R10, R121 ;  /* 0x0000000a02797224 */ /* 0x000fe200078e0279 */
[----:B------:R-:W-:Y:S01]  /*26d0*/  IABS R10, R20 ;  /* 0x00000014000a7213 */ /* 0x000fe20000000000 */
[----:B------:R-:W-:Y:S01]  /*26e0*/  IMAD.HI.U32 R12, R0, R17, RZ ;  /* 0x00000011000c7227 */ /* 0x000fe200078e00ff */
[----:B------:R0:W-:Y:S03]  /*26f0*/  STL [R1+0xc], R6 ;  /* 0x00000c0601007387 */ /* 0x0001e60000100800 */
[----:B------:R-:W-:-:S02]  /*2700*/  IMAD.MOV R5, RZ, RZ, -R5 ;  /* 0x000000ffff057224 */ /* 0x000fc400078e0a05 */
[----:B------:R-:W-:Y:S02]  /*2710*/  IMAD.MOV R12, RZ, RZ, -R12 ;  /* 0x000000ffff0c7224 */ /* 0x000fe400078e0a0c */
[----:B0-----:R-:W-:Y:S02]  /*2720*/  IMAD.MOV.U32 R6, RZ, RZ, R13 ;  /* 0x000000ffff067224 */ /* 0x001fe400078e000d */
[----:B------:R-:W-:Y:S02]  /*2730*/  IMAD.MOV.U32 R13, RZ, RZ, R10 ;  /* 0x000000ffff0d7224 */ /* 0x000fe400078e000a */
[----:B------:R-:W-:Y:S01]  /*2740*/  @!P3 IMAD.MOV R6, RZ, RZ, -R6 ;  /* 0x000000ffff06b224 */ /* 0x000fe200078e0a06 */
[C---:B------:R-:W-:Y:S01]  /*2750*/  ISETP.GT.U32.AND P3, PT, R2.reuse, R121, PT ;  /* 0x000000790200720c */ /* 0x040fe20003f64070 */
[C---:B------:R-:W-:Y:S02]  /*2760*/  IMAD R10, R2.reuse, R5, R23 ;  /* 0x00000005020a7224 */ /* 0x040fe400078e0217 */
[C---:B------:R-:W-:Y:S01]  /*2770*/  IMAD R17, R2.reuse, R12, R17 ;  /* 0x0000000c02117224 */ /* 0x040fe200078e0211 */
[C---:B------:R-:W-:Y:S01]  /*2780*/  ISETP.GT.U32.AND P4, PT, R2.reuse, R123, PT ;  /* 0x0000007b0200720c */ /* 0x040fe20003f84070 */
[--C-:B------:R-:W-:Y:S01]  /*2790*/  @!P6 IMAD.IADD R15, R15, 0x1, -R2.reuse ;  /* 0x000000010f0fe824 */ /* 0x100fe200078e0a02 */
[C---:B------:R-:W-:Y:S01]  /*27a0*/  ISETP.GT.U32.AND P6, PT, R2.reuse, R10, PT ;  /* 0x0000000a0200720c */ /* 0x040fe20003fc4070 */
[----:B------:R-:W-:Y:S01]  /*27b0*/  @!P2 IMAD.IADD R11, R11, 0x1, -R2 ;  /* 0x000000010b0ba824 */ /* 0x000fe200078e0a02 */
[----:B------:R-:W-:-:S02]  /*27c0*/  ISETP.GT.U32.AND P2, PT, R2, R17, PT ;  /* 0x000000110200720c */ /* 0x000fc40003f44070 */
[----:B------:R-:W-:Y:S01]  /*27d0*/  LOP3.LUT R16, R4, 0x44, RZ, 0xfc, !PT ;  /* 0x0000004404107812 */ /* 0x000fe200078efcff */
[----:B------:R-:W-:Y:S01]  /*27e0*/  IMAD.HI.U32 R5, R0, R13, RZ ;  /* 0x0000000d00057227 */ /* 0x000fe200078e00ff */
[----:B------:R0:W-:Y:S03]  /*27f0*/  STL [R1+0x8], R6 ;  /* 0x0000080601007387 */ /* 0x0001e60000100800 */
[--C-:B------:R-:W-:Y:S01]  /*2800*/  @!P3 IMAD.IADD R121, R121, 0x1, -R2.reuse ;  /* 0x000000017979b824 */ /* 0x100fe200078e0a02 */
[----:B------:R-:W-:Y:S01]  /*2810*/  ISETP.GE.AND P3, PT, R22, RZ, PT ;  /* 0x000000ff1600720c */ /* 0x000fe20003f66270 */
[--C-:B------:R-:W-:Y:S01]  /*2820*/  @!P4 IMAD.IADD R123, R123, 0x1, -R2.reuse ;  /* 0x000000017b7bc824 */ /* 0x100fe200078e0a02 */
[----:B------:R-:W-:Y:S01]  /*2830*/  IABS R9, R16 ;  /* 0x0000001000097213 */ /* 0x000fe20000000000 */
[----:B------:R-:W-:Y:S01]  /*2840*/  @!P6 IMAD.IADD R10, R10, 0x1, -R2 ;  /* 0x000000010a0ae824 */ /* 0x000fe200078e0a02 */
[----:B------:R-:W-:Y:S01]  /*2850*/  ISETP.GE.AND P4, PT, R14, RZ, PT ;  /* 0x000000ff0e00720c */ /* 0x000fe20003f86270 */
[----:B0-----:R-:W-:-:S02]  /*2860*/  IMAD.MOV.U32 R6, RZ, RZ, R11 ;  /* 0x000000ffff067224 */ /* 0x001fc400078e000b */
[----:B------:R-:W-:Y:S02]  /*2870*/  IMAD.MOV R5, RZ, RZ, -R5 ;  /* 0x000000ffff057224 */ /* 0x000fe400078e0a05 */
[----:B------:R-:W-:Y:S02]  /*2880*/  @!P2 IMAD.IADD R17, R17, 0x1, -R2 ;  /* 0x000000011111a824 */ /* 0x000fe400078e0a02 */
[----:B------:R-:W-:Y:S01]  /*2890*/  @!P5 IMAD.MOV R6, RZ, RZ, -R6 ;  /* 0x000000ffff06d224 */ /* 0x000fe200078e0a06 */
[C---:B------:R-:W-:Y:S01]  /*28a0*/  ISETP.GT.U32.AND P5, PT, R2.reuse, R10, PT ;  /* 0x0000000a0200720c */ /* 0x040fe20003fa4070 */
[----:B------:R-:W-:Y:S02]  /*28b0*/  IMAD.MOV.U32 R23, RZ, RZ, R9 ;  /* 0x000000ffff177224 */ /* 0x000fe400078e0009 */
[C---:B------:R-:W-:Y:S01]  /*28c0*/  IMAD R5, R2.reuse, R5, R13 ;  /* 0x0000000502057224 */ /* 0x040fe200078e020d */
[----:B------:R-:W-:Y:S01]  /*28d0*/  ISETP.GT.U32.AND P6, PT, R2, R17, PT ;  /* 0x000000110200720c */ /* 0x000fe20003fc4070 */
[----:B------:R-:W-:Y:S01]  /*28e0*/  IMAD.HI.U32 R9, R0, R23, RZ ;  /* 0x0000001700097227 */ /* 0x000fe200078e00ff */
[----:B------:R-:W-:-:S02]  /*28f0*/  LOP3.LUT R24, R4, 0x48, RZ, 0xfc, !PT ;  /* 0x0000004804187812 */ /* 0x000fc400078efcff */
[C---:B------:R-:W-:Y:S01]  /*2900*/  ISETP.GT.U32.AND P2, PT, R2.reuse, R121, PT ;  /* 0x000000790200720c */ /* 0x040fe20003f44070 */
[----:B------:R-:W-:Y:S02]  /*2910*/  IMAD.MOV.U32 R125, RZ, RZ, R15 ;  /* 0x000000ffff7d7224 */ /* 0x000fe400078e000f */
[----:B------:R-:W-:Y:S01]  /*2920*/  @!P3 IMAD.MOV R123, RZ, RZ, -R123 ;  /* 0x000000ffff7bb224 */ /* 0x000fe200078e0a7b */
[C---:B------:R-:W-:Y:S01]  /*2930*/  ISETP.GT.U32.AND P3, PT, R2.reuse, R5, PT ;  /* 0x000000050200720c */ /* 0x040fe20003f64070 */
[----:B------:R-:W-:Y:S01]  /*2940*/  IMAD.MOV R9, RZ, RZ, -R9 ;  /* 0x000000ffff097224 */ /* 0x000fe200078e0a09 */
[----:B------:R-:W-:Y:S01]  /*2950*/  IABS R13, R24 ;  /* 0x00000018000d7213 */ /* 0x000fe20000000000 */
[----:B------:R-:W-:Y:S01]  /*2960*/  @!P4 IMAD.MOV R125, RZ, RZ, -R125 ;  /* 0x000000ffff7dc224 */ /* 0x000fe200078e0a7d */
[----:B------:R-:W-:Y:S01]  /*2970*/  ISETP.GE.AND P4, PT, R21, RZ, PT ;  /* 0x000000ff1500720c */ /* 0x000fe20003f86270 */
[----:B------:R-:W-:Y:S02]  /*2980*/  IMAD R12, R2, R9, R23 ;  /* 0x00000009020c7224 */ /* 0x000fe400078e0217 */
[----:B------:R-:W-:Y:S01]  /*2990*/  @!P5 IMAD.IADD R10, R10, 0x1, -R2 ;  /* 0x000000010a0ad824 */ /* 0x000fe200078e0a02 */
[----:B------:R-:W-:Y:S01]  /*29a0*/  ISETP.GE.AND P5, PT, R18, RZ, PT ;  /* 0x000000ff1200720c */ /* 0x000fe20003fa6270 */
[----:B------:R-:W-:-:S04]  /*29b0*/  IMAD.HI.U32 R9, R0, R13, RZ ;  /* 0x0000000d00097227 */ /* 0x000fc800078e00ff */
[--C-:B------:R-:W-:Y:S01]  /*29c0*/  @!P6 IMAD.IADD R17, R17, 0x1, -R2.reuse ;  /* 0x000000011111e824 */ /* 0x100fe200078e0a02 */
[C---:B------:R-:W-:Y:S01]  /*29d0*/  ISETP.GT.U32.AND P6, PT, R2.reuse, R12, PT ;  /* 0x0000000c0200720c */ /* 0x040fe20003fc4070 */
[--C-:B------:R-:W-:Y:S02]  /*29e0*/  @!P2 IMAD.IADD R121, R121, 0x1, -R2.reuse ;  /* 0x000000017979a824 */ /* 0x100fe400078e0a02 */
[----:B------:R-:W-:Y:S02]  /*29f0*/  IMAD.MOV R9, RZ, RZ, -R9 ;  /* 0x000000ffff097224 */ /* 0x000fe400078e0a09 */
[----:B------:R-:W-:Y:S01]  /*2a00*/  @!P3 IMAD.IADD R5, R5, 0x1, -R2 ;  /* 0x000000010505b824 */ /* 0x000fe200078e0a02 */
[----:B------:R-:W-:Y:S01]  /*2a10*/  ISETP.GE.AND P2, PT, R19, RZ, PT ;  /* 0x000000ff1300720c */ /* 0x000fe20003f46270 */
[----:B------:R-:W-:Y:S01]  /*2a20*/  IMAD R13, R2, R9, R13 ;  /* 0x00000009020d7224 */ /* 0x000fe200078e020d */
[----:B------:R-:W-:Y:S01]  /*2a30*/  LOP3.LUT R19, R4, 0x4c, RZ, 0xfc, !PT ;  /* 0x0000004c04137812 */ /* 0x000fe200078efcff */
[----:B------:R-:W-:Y:S01]  /*2a40*/  @!P4 IMAD.MOV R121, RZ, RZ, -R121 ;  /* 0x000000ffff79c224 */ /* 0x000fe200078e0a79 */
[----:B------:R-:W-:Y:S01]  /*2a50*/  ISETP.GT.U32.AND P4, PT, R2, R5, PT ;  /* 0x000000050200720c */ /* 0x000fe20003f84070 */
[----:B------:R-:W-:Y:S01]  /*2a60*/  @!P5 IMAD.MOV R10, RZ, RZ, -R10 ;  /* 0x000000ffff0ad224 */ /* 0x000fe200078e0a0a */
[----:B------:R-:W-:-:S02]  /*2a70*/  IABS R15, R19 ;  /* 0x00000013000f7213 */ /* 0x000fc40000000000 */
[----:B------:R-:W-:Y:S02]  /*2a80*/  LOP3.LUT R18, R4, 0x50, RZ, 0xfc, !PT ;  /* 0x0000005004127812 */ /* 0x000fe400078efcff */
[----:B------:R-:W-:Y:S01]  /*2a90*/  ISETP.GT.U32.AND P5, PT, R2, R13, PT ;  /* 0x0000000d0200720c */ /* 0x000fe20003fa4070 */
[----:B------:R-:W-:Y:S01]  /*2aa0*/  @!P6 IMAD.IADD R12, R12, 0x1, -R2 ;  /* 0x000000010c0ce824 */ /* 0x000fe200078e0a02 */
[----:B------:R-:W-:Y:S01]  /*2ab0*/  IABS R14, R18 ;  /* 0x00000012000e7213 */ /* 0x000fe20000000000 */
[----:B------:R-:W-:Y:S01]  /*2ac0*/  IMAD.HI.U32 R11, R0, R15, RZ ;  /* 0x0000000f000b7227 */ /* 0x000fe200078e00ff */
[----:B------:R-:W-:Y:S02]  /*2ad0*/  ISETP.GE.AND P3, PT, R20, RZ, PT ;  /* 0x000000ff1400720c */ /* 0x000fe40003f66270 */
[----:B------:R-:W-:Y:S01]  /*2ae0*/  ISETP.GT.U32.AND P6, PT, R2, R12, PT ;  /* 0x0000000c0200720c */ /* 0x000fe20003fc4070 */
[----:B------:R-:W-:Y:S02]  /*2af0*/  IMAD.MOV.U32 R9, RZ, RZ, R17 ;  /* 0x000000ffff097224 */ /* 0x000fe400078e0011 */
[----:B------:R-:W-:-:S02]  /*2b00*/  IMAD.MOV R11, RZ, RZ, -R11 ;  /* 0x000000ffff0b7224 */ /* 0x000fc400078e0a0b */
[----:B------:R-:W-:Y:S02]  /*2b10*/  IMAD.MOV.U32 R17, RZ, RZ, R14 ;  /* 0x000000ffff117224 */ /* 0x000fe400078e000e */
[----:B------:R-:W-:Y:S02]  /*2b20*/  @!P4 IMAD.IADD R5, R5, 0x1, -R2 ;  /* 0x000000010505c824 */ /* 0x000fe400078e0a02 */
[----:B------:R-:W-:Y:S01]  /*2b30*/  @!P2 IMAD.MOV R9, RZ, RZ, -R9 ;  /* 0x000000ffff09a224 */ /* 0x000fe200078e0a09 */
[----:B------:R-:W-:Y:S01]  /*2b40*/  ISETP.GE.AND P2, PT, R16, RZ, PT ;  /* 0x000000ff1000720c */ /* 0x000fe20003f46270 */
[----:B------:R-:W-:Y:S01]  /*2b50*/  IMAD R14, R2, R11, R15 ;  /* 0x0000000b020e7224 */ /* 0x000fe200078e020f */
[----:B------:R-:W-:Y:S01]  /*2b60*/  LOP3.LUT R22, R4, 0x54, RZ, 0xfc, !PT ;  /* 0x0000005404167812 */ /* 0x000fe200078efcff */
[----:B------:R-:W-:Y:S01]  /*2b70*/  IMAD.HI.U32 R15, R0, R17, RZ ;  /* 0x00000011000f7227 */ /* 0x000fe200078e00ff */
[----:B------:R-:W-:-:S03]  /*2b80*/  LOP3.LUT R20, R4, 0x58, RZ, 0xfc, !PT ;  /* 0x0000005804147812 */ /* 0x000fc600078efcff */
[----:B------:R-:W-:Y:S02]  /*2b90*/  IMAD.MOV.U32 R11, RZ, RZ, R5 ;  /* 0x000000ffff0b7224 */ /* 0x000fe400078e0005 */
[--C-:B------:R-:W-:Y:S01]  /*2ba0*/  @!P5 IMAD.IADD R13, R13, 0x1, -R2.reuse ;  /* 0x000000010d0dd824 */ /* 0x100fe200078e0a02 */
[C---:B------:R-:W-:Y:S01]  /*2bb0*/  ISETP.GT.U32.AND P4, PT, R2.reuse, R14, PT ;  /* 0x0000000e0200720c */ /* 0x040fe20003f84070 */
[----:B------:R-:W-:Y:S01]  /*2bc0*/  IMAD.MOV R15, RZ, RZ, -R15 ;  /* 0x000000ffff0f7224 */ /* 0x000fe200078e0a0f */
[----:B------:R-:W-:Y:S01]  /*2bd0*/  IABS R16, R22 ;  /* 0x0000001600107213 */ /* 0x000fe20000000000 */
[----:B------:R-:W-:Y:S01]  /*2be0*/  @!P3 IMAD.MOV R11, RZ, RZ, -R11 ;  /* 0x000000ffff0bb224 */ /* 0x000fe200078e0a0b */
[----:B------:R-:W-:Y:S02]  /*2bf0*/  IABS R21, R20 ;  /* 0x0000001400157213 */ /* 0x000fe40000000000 */
[----:B------:R-:W-:Y:S01]  /*2c00*/  ISETP.GT.U32.AND P3, PT, R2, R13, PT ;  /* 0x0000000d0200720c */ /* 0x000fe20003f64070 */
[----:B------:R-:W-:Y:S01]  /*2c10*/  @!P6 IMAD.IADD R12, R12, 0x1, -R2 ;  /* 0x000000010c0ce824 */ /* 0x000fe200078e0a02 */
[----:B------:R-:W-:Y:S01]  /*2c20*/  ISETP.GE.AND P5, PT, R19, RZ, PT ;  /* 0x000000ff1300720c */ /* 0x000fe20003fa6270 */
[----:B------:R-:W-:Y:S01]  /*2c30*/  IMAD R15, R2, R15, R17 ;  /* 0x0000000f020f7224 */ /* 0x000fe200078e0211 */
[----:B------:R-:W-:Y:S01]  /*2c40*/  ISETP.GE.AND P6, PT, R24, RZ, PT ;  /* 0x000000ff1800720c */ /* 0x000fe20003fc6270 */
[----:B------:R-:W-:-:S02]  /*2c50*/  IMAD.MOV.U32 R19, RZ, RZ, R16 ;  /* 0x000000ffff137224 */ /* 0x000fc400078e0010 */
[----:B------:R-:W-:-:S04]  /*2c60*/  IMAD.HI.U32 R16, R0, R21, RZ ;  /* 0x0000001500107227 */ /* 0x000fc800078e00ff */
[----:B------:R-:W-:Y:S01]  /*2c70*/  @!P2 IMAD.MOV R12, RZ, RZ, -R12 ;  /* 0x000000ffff0ca224 */ /* 0x000fe200078e0a0c */
[----:B------:R-:W-:Y:S01]  /*2c80*/  ISETP.GT.U32.AND P2, PT, R2, R15, PT ;  /* 0x0000000f0200720c */ /* 0x000fe20003f44070 */
[----:B------:R-:W-:Y:S01]  /*2c90*/  IMAD.MOV R17, RZ, RZ, -R16 ;  /* 0x000000ffff117224 */ /* 0x000fe200078e0a10 */
[----:B------:R-:W-:Y:S01]  /*2ca0*/  LOP3.LUT R23, R4, 0x5c, RZ, 0xfc, !PT ;  /* 0x0000005c04177812 */ /* 0x000fe200078efcff */
[----:B------:R-:W-:Y:S02]  /*2cb0*/  @!P4 IMAD.IADD R14, R14, 0x1, -R2 ;  /* 0x000000010e0ec824 */ /* 0x000fe400078e0a02 */
[----:B------:R-:W-:-:S04]  /*2cc0*/  IMAD.HI.U32 R5, R0, R19, RZ ;  /* 0x0000001300057227 */ /* 0x000fc800078e00ff */
[--C-:B------:R-:W-:Y:S02]  /*2cd0*/  @!P3 IMAD.IADD R13, R13, 0x1, -R2.reuse ;  /* 0x000000010d0db824 */ /* 0x100fe400078e0a02 */
[----:B------:R-:W-:Y:S01]  /*2ce0*/  IMAD R17, R2, R17, R21 ;  /* 0x0000001102117224 */ /* 0x000fe200078e0215 */
[----:B------:R-:W-:Y:S01]  /*2cf0*/  ISETP.GE.AND P3, PT, R18, RZ, PT ;  /* 0x000000ff1200720c */ /* 0x000fe20003f66270 */
[----:B------:R-:W-:Y:S01]  /*2d00*/  IMAD.MOV R5, RZ, RZ, -R5 ;  /* 0x000000ffff057224 */ /* 0x000fe200078e0a05 */
[C---:B------:R-:W-:Y:S01]  /*2d10*/  ISETP.GT.U32.AND P4, PT, R2.reuse, R14, PT ;  /* 0x0000000e0200720c */ /* 0x040fe20003f84070 */
[----:B------:R-:W-:Y:S01]  /*2d20*/  @!P6 IMAD.MOV R13, RZ, RZ, -R13 ;  /* 0x000000ffff0de224 */ /* 0x000fe200078e0a0d */
[----:B------:R-:W-:Y:S02]  /*2d30*/  IABS R18, R23 ;  /* 0x0000001700127213 */ /* 0x000fe40000000000 */
[----:B------:R-:W-:Y:S01]  /*2d40*/  ISETP.GT.U32.AND P6, PT, R2, R17, PT ;  /* 0x000000110200720c */ /* 0x000fe20003fc4070 */
[----:B------:R-:W-:-:S02]  /*2d50*/  @!P2 IMAD.IADD R15, R15, 0x1, -R2 ;  /* 0x000000010f0fa824 */ /* 0x000fc400078e0a02 */
[C---:B------:R-:W-:Y:S02]  /*2d60*/  IMAD R16, R2.reuse, R5, R19 ;  /* 0x0000000502107224 */ /* 0x040fe400078e0213 */
[----:B------:R-:W-:Y:S01]  /*2d70*/  IMAD.MOV.U32 R19, RZ, RZ, R18 ;  /* 0x000000ffff137224 */ /* 0x000fe200078e0012 */
[----:B------:R-:W-:-:S03]  /*2d80*/  ISETP.GT.U32.AND P2, PT, R2, R15, PT ;  /* 0x0000000f0200720c */ /* 0x000fc60003f44070 */
[----:B------:R-:W-:Y:S01]  /*2d90*/  IMAD.HI.U32 R5, R0, R19, RZ ;  /* 0x0000001300057227 */ /* 0x000fe200078e00ff */
[C---:B------:R-:W-:Y:S02]  /*2da0*/  LOP3.LUT R25, R4.reuse, 0x60, RZ, 0xfc, !PT ;  /* 0x0000006004197812 */ /* 0x040fe400078efcff */
[----:B------:R-:W-:Y:S01]  /*2db0*/  LOP3.LUT R21, R4, 0x64, RZ, 0xfc, !PT ;  /* 0x0000006404157812 */ /* 0x000fe200078efcff */
[--C-:B------:R-:W-:Y:S01]  /*2dc0*/  @!P4 IMAD.IADD R14, R14, 0x1, -R2.reuse ;  /* 0x000000010e0ec824 */ /* 0x100fe200078e0a02 */
[C---:B------:R-:W-:Y:S01]  /*2dd0*/  ISETP.GT.U32.AND P4, PT, R2.reuse, R16, PT ;  /* 0x000000100200720c */ /* 0x040fe20003f84070 */
[----:B------:R-:W-:Y:S01]  /*2de0*/  IMAD.MOV R5, RZ, RZ, -R5 ;  /* 0x000000ffff057224 */ /* 0x000fe200078e0a05 */
[----:B------:R-:W-:Y:S01]  /*2df0*/  IABS R27, R25 ;  /* 0x00000019001b7213 */ /* 0x000fe20000000000 */
[----:B------:R-:W-:Y:S01]  /*2e00*/  @!P6 IMAD.IADD R17, R17, 0x1, -R2 ;  /* 0x000000011111e824 */ /* 0x000fe200078e0a02 */
[----:B------:R-:W-:Y:S01]  /*2e10*/  IABS R29, R21 ;  /* 0x00000015001d7213 */ /* 0x000fe20000000000 */
[----:B------:R-:W-:-:S02]  /*2e20*/  IMAD R18, R2, R5, R19 ;  /* 0x0000000502127224 */ /* 0x000fc400078e0213 */
[----:B------:R-:W-:Y:S01]  /*2e30*/  IMAD.HI.U32 R5, R0, R27, RZ ;  /* 0x0000001b00057227 */ /* 0x000fe200078e00ff */
[----:B------:R-:W-:-:S03]  /*2e40*/  ISETP.GT.U32.AND P6, PT, R2, R17, PT ;  /* 0x000000110200720c */ /* 0x000fc60003fc4070 */
[----:B------:R-:W-:Y:S01]  /*2e50*/  @!P2 IMAD.IADD R15, R15, 0x1, -R2 ;  /* 0x000000010f0fa824 */ /* 0x000fe200078e0a02 */
[----:B------:R-:W-:Y:S01]  /*2e60*/  ISETP.GT.U32.AND P2, PT, R2, R18, PT ;  /* 0x000000120200720c */ /* 0x000fe20003f44070 */
[----:B------:R-:W-:-:S04]  /*2e70*/  IMAD.HI.U32 R19, R0, R29, RZ ;  /* 0x0000001d00137227 */ /* 0x000fc800078e00ff */
[----:B------:R-:W-:Y:S02]  /*2e80*/  IMAD.MOV R5, RZ, RZ, -R5 ;  /* 0x000000ffff057224 */ /* 0x000fe400078e0a05 */
[----:B------:R-:W-:Y:S01]  /*2e90*/  @!P3 IMAD.MOV R15, RZ, RZ, -R15 ;  /* 0x000000ffff0fb224 */ /* 0x000fe200078e0a0f */
[----:B------:R-:W-:Y:S01]  /*2ea0*/  ISETP.GE.AND P3, PT, R20, RZ, PT ;  /* 0x000000ff1400720c */ /* 0x000fe20003f66270 */
[--C-:B------:R-:W-:Y:S02]  /*2eb0*/  @!P4 IMAD.IADD R16, R16, 0x1, -R2.reuse ;  /* 0x000000011010c824 */ /* 0x100fe400078e0a02 */
[----:B------:R-:W-:Y:S02]  /*2ec0*/  IMAD.MOV R20, RZ, RZ, -R19 ;  /* 0x000000ffff147224 */ /* 0x000fe400078e0a13 */
[C---:B------:R-:W-:Y:S01]  /*2ed0*/  IMAD R19, R2.reuse, R5, R27 ;  /* 0x0000000502137224 */ /* 0x040fe200078e021b */
[----:B------:R-:W-:Y:S01]  /*2ee0*/  ISETP.GT.U32.AND P4, PT, R2, R16, PT ;  /* 0x000000100200720c */ /* 0x000fe20003f84070 */
[----:B------:R-:W-:-:S03]  /*2ef0*/  @!P6 IMAD.IADD R17, R17, 0x1, -R2 ;  /* 0x000000011111e824 */ /* 0x000fc600078e0a02 */
[----:B------:R-:W-:Y:S01]  /*2f00*/  ISETP.GT.U32.AND P6, PT, R2, R19, PT ;  /* 0x000000130200720c */ /* 0x000fe20003fc4070 */
[----:B------:R-:W-:Y:S01]  /*2f10*/  @!P5 IMAD.MOV R14, RZ, RZ, -R14 ;  /* 0x000000ffff0ed224 */ /* 0x000fe200078e0a0e */
[----:B------:R-:W-:Y:S01]  /*2f20*/  ISETP.GE.AND P5, PT, R22, RZ, PT ;  /* 0x000000ff1600720c */ /* 0x000fe20003fa6270 */
[----:B------:R-:W-:Y:S01]  /*2f30*/  @!P2 IMAD.IADD R18, R18, 0x1, -R2 ;  /* 0x000000011212a824 */ /* 0x000fe200078e0a02 */
[----:B------:R-:W-:-:S04]  /*2f40*/  LOP3.LUT R24, R4, 0x6c, RZ, 0xfc, !PT ;  /* 0x0000006c04187812 */ /* 0x000fc800078efcff */
[----:B------:R-:W-:Y:S02]  /*2f50*/  ISETP.GT.U32.AND P2, PT, R2, R18, PT ;  /* 0x000000120200720c */ /* 0x000fe40003f44070 */
[----:B------:R-:W-:Y:S01]  /*2f60*/  LOP3.LUT R22, R4, 0x68, RZ, 0xfc, !PT ;  /* 0x0000006804167812 */ /* 0x000fe200078efcff */
[--C-:B------:R-:W-:Y:S01]  /*2f70*/  @!P4 IMAD.IADD R16, R16, 0x1, -R2.reuse ;  /* 0x000000011010c824 */ /* 0x100fe200078e0a02 */
[----:B------:R-:W-:Y:S01]  /*2f80*/  ISETP.GE.AND P4, PT, R23, RZ, PT ;  /* 0x000000ff1700720c */ /* 0x000fe20003f86270 */
[----:B------:R-:W-:Y:S01]  /*2f90*/  @!P6 IMAD.IADD R19, R19, 0x1, -R2 ;  /* 0x000000011313e824 */ /* 0x000fe200078e0a02 */
[----:B------:R-:W-:Y:S02]  /*2fa0*/  IABS R5, R24 ;  /* 0x0000001800057213 */ /* 0x000fe40000000000 */
[----:B------:R-:W-:Y:S01]  /*2fb0*/  IABS R23, R22 ;  /* 0x0000001600177213 */ /* 0x000fe20000000000 */
[----:B------:R-:W-:Y:S01]  /*2fc0*/  @!P5 IMAD.MOV R16, RZ, RZ, -R16 ;  /* 0x000000ffff10d224 */ /* 0x000fe200078e0a10 */
[----:B------:R-:W-:Y:S01]  /*2fd0*/  ISETP.GE.AND P5, PT, R25, RZ, PT ;  /* 0x000000ff1900720c */ /* 0x000fe20003fa6270 */
[----:B------:R-:W-:Y:S01]  /*2fe0*/  IMAD.MOV.U32 R25, RZ, RZ, R5 ;  /* 0x000000ffff197224 */ /* 0x000fe200078e0005 */
[----:B------:R-:W-:Y:S01]  /*2ff0*/  ISETP.GT.U32.AND P6, PT, R2, R19, PT ;  /* 0x000000130200720c */ /* 0x000fe20003fc4070 */
[----:B------:R-:W-:-:S04]  /*3000*/  IMAD.HI.U32 R5, R0, R23, RZ ;  /* 0x0000001700057227 */ /* 0x000fc800078e00ff */
[----:B------:R-:W-:Y:S01]  /*3010*/  @!P2 IMAD.IADD R18, R18, 0x1, -R2 ;  /* 0x000000011212a824 */ /* 0x000fe200078e0a02 */
[----:B------:R-:W-:Y:S01]  /*3020*/  ISETP.GE.AND P2, PT, R21, RZ, PT ;  /* 0x000000ff1500720c */ /* 0x000fe20003f46270 */
[----:B------:R-:W-:-:S04]  /*3030*/  IMAD.HI.U32 R21, R0, R25, RZ ;  /* 0x0000001900157227 */ /* 0x000fc800078e00ff */
[----:B------:R-:W-:Y:S01]  /*3040*/  IMAD R20, R2, R20, R29 ;  /* 0x0000001402147224 */ /* 0x000fe200078e021d */
[----:B------:R-:W-:Y:S01]  /*3050*/  LOP3.LUT R29, R4, 0x70, RZ, 0xfc, !PT ;  /* 0x00000070041d7812 */ /* 0x000fe200078efcff */
[----:B------:R-:W-:Y:S02]  /*3060*/  IMAD.MOV R5, RZ, RZ, -R5 ;  /* 0x000000ffff057224 */ /* 0x000fe400078e0a05 */
[----:B------:R-:W-:Y:S01]  /*3070*/  IMAD.MOV R26, RZ, RZ, -R21 ;  /* 0x000000ffff1a7224 */ /* 0x000fe200078e0a15 */
[----:B------:R-:W-:Y:S01]  /*3080*/  IABS R27, R29 ;  /* 0x0000001d001b7213 */ /* 0x000fe20000000000 */
[C---:B------:R-:W-:Y:S02]  /*3090*/  IMAD R21, R2.reuse, R5, R23 ;  /* 0x0000000502157224 */ /* 0x040fe400078e0217 */
[----:B------:R-:W-:Y:S01]  /*30a0*/  @!P3 IMAD.MOV R17, RZ, RZ, -R17 ;  /* 0x000000ffff11b224 */ /* 0x000fe200078e0a11 */
[----:B------:R-:W-:Y:S01]  /*30b0*/  ISETP.GT.U32.AND P3, PT, R2, R20, PT ;  /* 0x000000140200720c */ /* 0x000fe20003f64070 */
[----:B------:R-:W-:Y:S01]  /*30c0*/  @!P4 IMAD.MOV R18, RZ, RZ, -R18 ;  /* 0x000000ffff12c224 */ /* 0x000fe200078e0a12 */
[----:B------:R-:W-:Y:S01]  /*30d0*/  ISETP.GE.AND P4, PT, R22, RZ, PT ;  /* 0x000000ff1600720c */ /* 0x000fe20003f86270 */
[----:B------:R-:W-:Y:S01]  /*30e0*/  @!P6 IMAD.IADD R19, R19, 0x1, -R2 ;  /* 0x000000011313e824 */ /* 0x000fe200078e0a02 */
[C---:B------:R-:W-:Y:S01]  /*30f0*/  ISETP.GT.U32.AND P6, PT, R2.reuse, R21, PT ;  /* 0x000000150200720c */ /* 0x040fe20003fc4070 */
[----:B------:R-:W-:-:S02]  /*3100*/  IMAD R22, R2, R26, R25 ;  /* 0x0000001a02167224 */ /* 0x000fc400078e0219 */
[----:B------:R-:W-:-:S04]  /*3110*/  IMAD.HI.U32 R23, R0, R27, RZ ;  /* 0x0000001b00177227 */ /* 0x000fc800078e00ff */
[----:B------:R-:W-:Y:S02]  /*3120*/  IMAD.MOV R23, RZ, RZ, -R23 ;  /* 0x000000ffff177224 */ /* 0x000fe400078e0a17 */
[----:B------:R-:W-:Y:S01]  /*3130*/  @!P5 IMAD.MOV R19, RZ, RZ, -R19 ;  /* 0x000000ffff13d224 */ /* 0x000fe200078e0a13 */
[C---:B------:R-:W-:Y:S01]  /*3140*/  ISETP.GT.U32.AND P5, PT, R2.reuse, R22, PT ;  /* 0x000000160200720c */ /* 0x040fe20003fa4070 */
[----:B------:R-:W-:Y:S01]  /*3150*/  IMAD R23, R2, R23, R27 ;  /* 0x0000001702177224 */ /* 0x000fe200078e021b */
[----:B------:R-:W-:Y:S01]  /*3160*/  LOP3.LUT R30, R4, 0x78, RZ, 0xfc, !PT ;  /* 0x00000078041e7812 */ /* 0x000fe200078efcff */
[--C-:B------:R-:W-:Y:S02]  /*3170*/  @!P3 IMAD.IADD R20, R20, 0x1, -R2.reuse ;  /* 0x000000011414b824 */ /* 0x100fe400078e0a02 */
[----:B------:R-:W-:Y:S01]  /*3180*/  @!P6 IMAD.IADD R21, R21, 0x1, -R2 ;  /* 0x000000011515e824 */ /* 0x000fe200078e0a02 */
[----:B------:R-:W-:Y:S02]  /*3190*/  ISETP.GT.U32.AND P6, PT, R2, R23, PT ;  /* 0x000000170200720c */ /* 0x000fe40003fc4070 */
[----:B------:R-:W-:-:S02]  /*31a0*/  IABS R25, R30 ;  /* 0x0000001e00197213 */ /* 0x000fc40000000000 */
[----:B------:R-:W-:Y:S02]  /*31b0*/  ISETP.GT.U32.AND P3, PT, R2, R20, PT ;  /* 0x000000140200720c */ /* 0x000fe40003f64070 */
[----:B------:R-:W-:Y:S01]  /*31c0*/  LOP3.LUT R31, R4, 0x7c, RZ, 0xfc, !PT ;  /* 0x0000007c041f7812 */ /* 0x000fe200078efcff */
[----:B------:R-:W-:Y:S01]  /*31d0*/  @!P5 IMAD.IADD R22, R22, 0x1, -R2 ;  /* 0x000000011616d824 */ /* 0x000fe200078e0a02 */
[----:B------:R-:W-:Y:S01]  /*31e0*/  ISETP.GT.U32.AND P5, PT, R2, R21, PT ;  /* 0x000000150200720c */ /* 0x000fe20003fa4070 */
[----:B------:R-:W-:Y:S01]  /*31f0*/  IMAD.HI.U32 R26, R0, R25, RZ ;  /* 0x00000019001a7227 */ /* 0x000fe200078e00ff */
[----:B------:R-:W-:Y:S02]  /*3200*/  LOP3.LUT R32, R4, 0x74, RZ, 0xfc, !PT ;  /* 0x0000007404207812 */ /* 0x000fe400078efcff */
[----:B------:R-:W-:Y:S01]  /*3210*/  IABS R35, R31 ;  /* 0x0000001f00237213 */ /* 0x000fe20000000000 */
[----:B------:R-:W-:Y:S01]  /*3220*/  IMAD.MOV R26, RZ, RZ, -R26 ;  /* 0x000000ffff1a7224 */ /* 0x000fe200078e0a1a */
[----:B------:R-:W-:Y:S01]  /*3230*/  IABS R5, R32 ;  /* 0x0000002000057213 */ /* 0x000fe20000000000 */
[----:B------:R-:W-:Y:S01]  /*3240*/  @!P6 IMAD.IADD R23, R23, 0x1, -R2 ;  /* 0x000000011717e824 */ /* 0x000fe200078e0a02 */
[C---:B------:R-:W-:Y:S01]  /*3250*/  ISETP.GT.U32.AND P6, PT, R2.reuse, R22, PT ;  /* 0x000000160200720c */ /* 0x040fe20003fc4070 */
[----:B------:R-:W-:-:S02]  /*3260*/  IMAD R25, R2, R26, R25 ;  /* 0x0000001a02197224 */ /* 0x000fc400078e0219 */
[----:B------:R-:W-:-:S04]  /*3270*/  IMAD.HI.U32 R26, R0, R35, RZ ;  /* 0x00000023001a7227 */ /* 0x000fc800078e00ff */
[----:B------:R-:W-:Y:S01]  /*3280*/  @!P3 IMAD.IADD R20, R20, 0x1, -R2 ;  /* 0x000000011414b824 */ /* 0x000fe200078e0a02 */
[----:B------:R-:W-:Y:S01]  /*3290*/  ISETP.GE.AND P3, PT, R24, RZ, PT ;  /* 0x000000ff1800720c */ /* 0x000fe20003f66270 */
[----:B------:R-:W-:-:S04]  /*32a0*/  IMAD.HI.U32 R24, R0, R5, RZ ;  /* 0x0000000500187227 */ /* 0x000fc800078e00ff */
[----:B------:R-:W-:Y:S02]  /*32b0*/  IMAD.MOV R26, RZ, RZ, -R26 ;  /* 0x000000ffff1a7224 */ /* 0x000fe400078e0a1a */
[----:B------:R-:W-:Y:S02]  /*32c0*/  @!P5 IMAD.IADD R21, R21, 0x1, -R2 ;  /* 0x000000011515d824 */ /* 0x000fe400078e0a02 */
[----:B------:R-:W-:Y:S02]  /*32d0*/  IMAD.MOV R24, RZ, RZ, -R24 ;  /* 0x000000ffff187224 */ /* 0x000fe400078e0a18 */
[C---:B------:R-:W-:Y:S02]  /*32e0*/  IMAD R26, R2.reuse, R26, R35 ;  /* 0x0000001a021a7224 */ /* 0x040fe400078e0223 */
[----:B------:R-:W-:Y:S01]  /*32f0*/  @!P4 IMAD.MOV R21, RZ, RZ, -R21 ;  /* 0x000000ffff15c224 */ /* 0x000fe200078e0a15 */
[C---:B------:R-:W-:Y:S01]  /*3300*/  ISETP.GT.U32.AND P4, PT, R2.reuse, R25, PT ;  /* 0x000000190200720c */ /* 0x040fe20003f84070 */
[----:B------:R-:W-:-:S02]  /*3310*/  IMAD R24, R2, R24, R5 ;  /* 0x0000001802187224 */ /* 0x000fc400078e0205 */
[----:B------:R-:W-:Y:S01]  /*3320*/  @!P2 IMAD.MOV R20, RZ, RZ, -R20 ;  /* 0x000000ffff14a224 */ /* 0x000fe200078e0a14 */
[----:B------:R-:W-:Y:S01]  /*3330*/  ISETP.GT.U32.AND P2, PT, R2, R23, PT ;  /* 0x000000170200720c */ /* 0x000fe20003f44070 */
[--C-:B------:R-:W-:Y:S01]  /*3340*/  @!P6 IMAD.IADD R22, R22, 0x1, -R2.reuse ;  /* 0x000000011616e824 */ /* 0x100fe200078e0a02 */
[----:B------:R-:W-:Y:S02]  /*3350*/  ISETP.GT.U32.AND P6, PT, R2, R26, PT ;  /* 0x0000001a0200720c */ /* 0x000fe40003fc4070 */
[----:B------:R-:W-:Y:S02]  /*3360*/  LOP3.LUT R5, R4, 0x80, RZ, 0xfc, !PT ;  /* 0x0000008004057812 */ /* 0x000fe400078efcff */
[----:B------:R-:W-:Y:S02]  /*3370*/  ISETP.GT.U32.AND P5, PT, R2, R24, PT ;  /* 0x000000180200720c */ /* 0x000fe40003fa4070 */
[----:B------:R-:W-:Y:S02]  /*3380*/  IABS R27, R5 ;  /* 0x00000005001b7213 */ /* 0x000fe40000000000 */
[----:B------:R-:W-:Y:S01]  /*3390*/  LOP3.LUT R33, R4, 0x84, RZ, 0xfc, !PT ;  /* 0x0000008404217812 */ /* 0x000fe200078efcff */
[----:B------:R-:W-:-:S02]  /*33a0*/  @!P4 IMAD.IADD R25, R25, 0x1, -R2 ;  /* 0x000000011919c824 */ /* 0x000fc400078e0a02 */
[----:B------:R-:W-:Y:S01]  /*33b0*/  IMAD.HI.U32 R34, R0, R27, RZ ;  /* 0x0000001b00227227 */ /* 0x000fe200078e00ff */
[----:B------:R-:W-:-:S03]  /*33c0*/  IABS R28, R33 ;  /* 0x00000021001c7213 */ /* 0x000fc60000000000 */
[--C-:B------:R-:W-:Y:S01]  /*33d0*/  @!P2 IMAD.IADD R23, R23, 0x1, -R2.reuse ;  /* 0x000000011717a824 */ /* 0x100fe200078e0a02 */
[----:B------:R-:W-:Y:S01]  /*33e0*/  ISETP.GE.AND P2, PT, R29, RZ, PT ;  /* 0x000000ff1d00720c */ /* 0x000fe20003f46270 */
[----:B------:R-:W-:Y:S01]  /*33f0*/  @!P6 IMAD.IADD R26, R26, 0x1, -R2 ;  /* 0x000000011a1ae824 */ /* 0x000fe200078e0a02 */
[----:B------:R-:W-:Y:S01]  /*3400*/  ISETP.GT.U32.AND P6, PT, R2, R25, PT ;  /* 0x000000190200720c */ /* 0x000fe20003fc4070 */
[----:B------:R-:W-:Y:S02]  /*3410*/  IMAD.MOV R29, RZ, RZ, -R34 ;  /* 0x000000ffff1d7224 */ /* 0x000fe400078e0a22 */
[----:B------:R-:W-:-:S04]  /*3420*/  IMAD.HI.U32 R34, R0, R28, RZ ;  /* 0x0000001c00227227 */ /* 0x000fc800078e00ff */
[----:B------:R-:W-:Y:S01]  /*3430*/  @!P5 IMAD.IADD R24, R24, 0x1, -R2 ;  /* 0x000000011818d824 */ /* 0x000fe200078e0a02 */
[----:B------:R-:W-:Y:S01]  /*3440*/  LOP3.LUT R37, R4, 0x88, RZ, 0xfc, !PT ;  /* 0x0000008804257812 */ /* 0x000fe200078efcff */
[----:B------:R-:W-:-:S03]  /*3450*/  IMAD.MOV R34, RZ, RZ, -R34 ;  /* 0x000000ffff227224 */ /* 0x000fc600078e0a22 */
[C---:B------:R-:W-:Y:S01]  /*3460*/  ISETP.GT.U32.AND P4, PT, R2.reuse, R24, PT ;  /* 0x000000180200720c */ /* 0x040fe20003f84070 */
[C---:B------:R-:W-:Y:S01]  /*3470*/  IMAD R27, R2.reuse, R29, R27 ;  /* 0x0000001d021b7224 */ /* 0x040fe200078e021b */
[----:B------:R-:W-:Y:S01]  /*3480*/  IABS R29, R37 ;  /* 0x00000025001d7213 */ /* 0x000fe20000000000 */
[----:B------:R-:W-:Y:S01]  /*3490*/  IMAD R28, R2, R34, R28 ;  /* 0x00000022021c7224 */ /* 0x000fe200078e021c */
[----:B------:R-:W-:Y:S01]  /*34a0*/  ISETP.GE.AND P5, PT, R32, RZ, PT ;  /* 0x000000ff2000720c */ /* 0x000fe20003fa6270 */
[----:B------:R-:W-:Y:S02]  /*34b0*/  @!P6 IMAD.IADD R25, R25, 0x1, -R2 ;  /* 0x000000011919e824 */ /* 0x000fe400078e0a02 */
[----:B------:R-:W-:Y:S01]  /*34c0*/  IMAD.HI.U32 R32, R0, R29, RZ ;  /* 0x0000001d00207227 */ /* 0x000fe200078e00ff */
[----:B------:R-:W-:Y:S02]  /*34d0*/  ISETP.GT.U32.AND P6, PT, R2, R28, PT ;  /* 0x0000001c0200720c */ /* 0x000fe40003fc4070 */
[----:B------:R-:W-:Y:S01]  /*34e0*/  LOP3.LUT R38, R4, 0x8c, RZ, 0xfc, !PT ;  /* 0x0000008c04267812 */ /* 0x000fe200078efcff */
[----:B------:R-:W-:-:S02]  /*34f0*/  IMAD.MOV R32, RZ, RZ, -R32 ;  /* 0x000000ffff207224 */ /* 0x000fc400078e0a20 */
[----:B------:R-:W-:Y:S01]  /*3500*/  @!P4 IMAD.IADD R24, R24, 0x1, -R2 ;  /* 0x000000011818c824 */ /* 0x000fe200078e0a02 */
[----:B------:R-:W-:Y:S01]  /*3510*/  ISETP.GE.AND P4, PT, R30, RZ, PT ;  /* 0x000000ff1e00720c */ /* 0x000fe20003f86270 */
[----:B------:R-:W-:Y:S01]  /*3520*/  @!P3 IMAD.MOV R22, RZ, RZ, -R22 ;  /* 0x000000ffff16b224 */ /* 0x000fe200078e0a16 */
[----:B------:R-:W-:Y:S01]  /*3530*/  IABS R30, R38 ;  /* 0x00000026001e7213 */ /* 0x000fe20000000000 */
[----:B------:R-:W-:Y:S01]  /*3540*/  @!P2 IMAD.MOV R23, RZ, RZ, -R23 ;  /* 0x000000ffff17a224 */ /* 0x000fe200078e0a17 */
[C---:B------:R-:W-:Y:S01]  /*3550*/  ISETP.GT.U32.AND P3, PT, R2.reuse, R26, PT ;  /* 0x0000001a0200720c */ /* 0x040fe20003f64070 */
[C---:B------:R-:W-:Y:S01]  /*3560*/  IMAD R29, R2.reuse, R32, R29 ;  /* 0x00000020021d7224 */ /* 0x040fe200078e021d */
[----:B------:R-:W-:Y:S01]  /*3570*/  ISETP.GT.U32.AND P2, PT, R2, R27, PT ;  /* 0x0000001b0200720c */ /* 0x000fe20003f44070 */
[----:B------:R-:W-:Y:S01]  /*3580*/  IMAD.HI.U32 R41, R0, R30, RZ ;  /* 0x0000001e00297227 */ /* 0x000fe200078e00ff */
[----:B------:R-:W-:-:S03]  /*3590*/  LOP3.LUT R36, R4, 0x94, RZ, 0xfc, !PT ;  /* 0x0000009404247812 */ /* 0x000fc600078efcff */
[----:B------:R-:W-:Y:S01]  /*35a0*/  @!P6 IMAD.IADD R28, R28, 0x1, -R2 ;  /* 0x000000011c1ce824 */ /* 0x000fe200078e0a02 */
[----:B------:R-:W-:Y:S01]  /*35b0*/  ISETP.GT.U32.AND P6, PT, R2, R29, PT ;  /* 0x0000001d0200720c */ /* 0x000fe20003fc4070 */
[----:B------:R-:W-:Y:S01]  /*35c0*/  IMAD.MOV R41, RZ, RZ, -R41 ;  /* 0x000000ffff297224 */ /* 0x000fe200078e0a29 */
[----:B------:R-:W-:Y:S01]  /*35d0*/  IABS R32, R36 ;  /* 0x0000002400207213 */ /* 0x000fe20000000000 */
[----:B------:R-:W-:Y:S01]  /*35e0*/  @!P4 IMAD.MOV R25, RZ, RZ, -R25 ;  /* 0x000000ffff19c224 */ /* 0x000fe200078e0a19 */
[----:B------:R-:W-:Y:S01]  /*35f0*/  LOP3.LUT R39, R4, 0x90, RZ, 0xfc, !PT ;  /* 0x0000009004277812 */ /* 0x000fe200078efcff */
[C---:B------:R-:W-:Y:S01]  /*3600*/  IMAD R30, R2.reuse, R41, R30 ;  /* 0x00000029021e7224 */ /* 0x040fe200078e021e */
[----:B------:R-:W-:Y:S01]  /*3610*/  ISETP.GT.U32.AND P4, PT, R2, R28, PT ;  /* 0x0000001c0200720c */ /* 0x000fe20003f84070 */
[----:B------:R-:W-:Y:S01]  /*3620*/  @!P3 IMAD.IADD R26, R26, 0x1, -R2 ;  /* 0x000000011a1ab824 */ /* 0x000fe200078e0a02 */
[----:B------:R-:W-:Y:S01]  /*3630*/  ISETP.GE.AND P3, PT, R31, RZ, PT ;  /* 0x000000ff1f00720c */ /* 0x000fe20003f66270 */
[----:B------:R-:W-:Y:S01]  /*3640*/  IMAD.HI.U32 R41, R0, R32, RZ ;  /* 0x0000002000297227 */ /* 0x000fe200078e00ff */
[----:B------:R-:W-:-:S03]  /*3650*/  IABS R31, R39 ;  /* 0x00000027001f7213 */ /* 0x000fc60000000000 */
[--C-:B------:R-:W-:Y:S02]  /*3660*/  @!P2 IMAD.IADD R27, R27, 0x1, -R2.reuse ;  /* 0x000000011b1ba824 */ /* 0x100fe400078e0a02 */
[----:B------:R-:W-:Y:S02]  /*3670*/  IMAD.MOV R41, RZ, RZ, -R41 ;  /* 0x000000ffff297224 */ /* 0x000fe400078e0a29 */
[----:B------:R-:W-:Y:S01]  /*3680*/  @!P6 IMAD.IADD R29, R29, 0x1, -R2 ;  /* 0x000000011d1de824 */ /* 0x000fe200078e0a02 */
[----:B------:R-:W-:Y:S01]  /*3690*/  ISETP.GT.U32.AND P6, PT, R2, R27, PT ;  /* 0x0000001b0200720c */ /* 0x000fe20003fc4070 */
[----:B------:R-:W-:-:S04]  /*36a0*/  IMAD.HI.U32 R42, R0, R31, RZ ;  /* 0x0000001f002a7227 */ /* 0x000fc800078e00ff */
[C---:B------:R-:W-:Y:S02]  /*36b0*/  IMAD R32, R2.reuse, R41, R32 ;  /* 0x0000002902207224 */ /* 0x040fe400078e0220 */
[----:B------:R-:W-:Y:S01]  /*36c0*/  @!P5 IMAD.MOV R24, RZ, RZ, -R24 ;  /* 0x000000ffff18d224 */ /* 0x000fe200078e0a18 */
[----:B------:R-:W-:Y:S01]  /*36d0*/  ISETP.GT.U32.AND P5, PT, R2, R29, PT ;  /* 0x0000001d0200720c */ /* 0x000fe20003fa4070 */
[----:B------:R-:W-:Y:S02]  /*36e0*/  IMAD.MOV R42, RZ, RZ, -R42 ;  /* 0x000000ffff2a7224 */ /* 0x000fe400078e0a2a */
[----:B------:R-:W-:Y:S01]  /*36f0*/  @!P4 IMAD.IADD R28, R28, 0x1, -R2 ;  /* 0x000000011c1cc824 */ /* 0x000fe200078e0a02 */
[C---:B------:R-:W-:Y:S01]  /*3700*/  ISETP.GT.U32.AND P4, PT, R2.reuse, R32, PT ;  /* 0x000000200200720c */ /* 0x040fe20003f84070 */
[----:B------:R-:W-:Y:S01]  /*3710*/  @!P3 IMAD.MOV R26, RZ, RZ, -R26 ;  /* 0x000000ffff1ab224 */ /* 0x000fe200078e0a1a */
[C---:B------:R-:W-:Y:S01]  /*3720*/  ISETP.GT.U32.AND P3, PT, R2.reuse, R30, PT ;  /* 0x0000001e0200720c */ /* 0x040fe20003f64070 */
[----:B------:R-:W-:Y:S01]  /*3730*/  IMAD R31, R2, R42, R31 ;  /* 0x0000002a021f7224 */ /* 0x000fe200078e021f */
[----:B------:R-:W-:Y:S01]  /*3740*/  LOP3.LUT R35, R4, 0x98, RZ, 0xfc, !PT ;  /* 0x0000009804237812 */ /* 0x000fe200078efcff */
[----:B------:R-:W-:-:S03]  /*3750*/  @!P6 IMAD.IADD R27, R27, 0x1, -R2 ;  /* 0x000000011b1be824 */ /* 0x000fc600078e0a02 */
[----:B------:R-:W-:Y:S02]  /*3760*/  ISETP.GT.U32.AND P6, PT, R2, R31, PT ;  /* 0x0000001f0200720c */ /* 0x000fe40003fc4070 */
[----:B------:R-:W-:Y:S01]  /*3770*/  IABS R40, R35 ;  /* 0x0000002300287213 */ /* 0x000fe20000000000 */
[--C-:B------:R-:W-:Y:S01]  /*3780*/  @!P5 IMAD.IADD R29, R29, 0x1, -R2.reuse ;  /* 0x000000011d1dd824 */ /* 0x100fe200078e0a02 */
[----:B------:R-:W-:Y:S01]  /*3790*/  ISETP.GE.AND P2, PT, R5, RZ, PT ;  /* 0x000000ff0500720c */ /* 0x000fe20003f46270 */
[----:B------:R-:W-:Y:S01]  /*37a0*/  @!P4 IMAD.IADD R32, R32, 0x1, -R2 ;  /* 0x000000012020c824 */ /* 0x000fe200078e0a02 */
[----:B------:R-:W-:Y:S01]  /*37b0*/  ISETP.GE.AND P5, PT, R33, RZ, PT ;  /* 0x000000ff2100720c */ /* 0x000fe20003fa6270 */
[----:B------:R-:W-:Y:S01]  /*37c0*/  IMAD.HI.U32 R42, R0, R40, RZ ;  /* 0x00000028002a7227 */ /* 0x000fe200078e00ff */
[----:B------:R-:W-:-:S03]  /*37d0*/  LOP3.LUT R5, R4, 0x9c, RZ, 0xfc, !PT ;  /* 0x0000009c04057812 */ /* 0x000fc600078efcff */
[----:B------:R-:W-:Y:S01]  /*37e0*/  @!P3 IMAD.IADD R30, R30, 0x1, -R2 ;  /* 0x000000011e1eb824 */ /* 0x000fe200078e0a02 */
[----:B------:R-:W-:Y:S01]  /*37f0*/  IABS R34, R5 ;  /* 0x0000000500227213 */ /* 0x000fe20000000000 */
[----:B------:R-:W-:Y:S01]  /*3800*/  IMAD.MOV R42, RZ, RZ, -R42 ;  /* 0x000000ffff2a7224 */ /* 0x000fe200078e0a2a */
[----:B------:R-:W-:Y:S02]  /*3810*/  ISETP.GE.AND P3, PT, R37, RZ, PT ;  /* 0x000000ff2500720c */ /* 0x000fe40003f66270 */
[C---:B------:R-:W-:Y:S01]  /*3820*/  ISETP.GT.U32.AND P4, PT, R2.reuse, R32, PT ;  /* 0x000000200200720c */ /* 0x040fe20003f84070 */
[----:B------:R-:W-:Y:S01]  /*3830*/  @!P6 IMAD.IADD R31, R31, 0x1, -R2 ;  /* 0x000000011f1fe824 */ /* 0x000fe200078e0a02 */
[C---:B------:R-:W-:Y:S01]  /*3840*/  ISETP.GT.U32.AND P6, PT, R2.reuse, R30, PT ;  /* 0x0000001e0200720c */ /* 0x040fe20003fc4070 */
[----:B------:R-:W-:Y:S02]  /*3850*/  IMAD R33, R2, R42, R40 ;  /* 0x0000002a02217224 */ /* 0x000fe400078e0228 */
[----:B------:R-:W-:Y:S01]  /*3860*/  IMAD.HI.U32 R41, R0, R34, RZ ;  /* 0x0000002200297227 */ /* 0x000fe200078e00ff */
[----:B------:R-:W-:-:S03]  /*3870*/  LOP3.LUT R37, R4, 0xa0, RZ, 0xfc, !PT ;  /* 0x000000a004257812 */ /* 0x000fc600078efcff */
[----:B------:R-:W-:Y:S01]  /*3880*/  @!P5 IMAD.MOV R28, RZ, RZ, -R28 ;  /* 0x000000ffff1cd224 */ /* 0x000fe200078e0a1c */
[C---:B------:R-:W-:Y:S01]  /*3890*/  ISETP.GT.U32.AND P5, PT, R2.reuse, R33, PT ;  /* 0x000000210200720c */ /* 0x040fe20003fa4070 */
[----:B------:R-:W-:Y:S01]  /*38a0*/  IMAD.MOV R41, RZ, RZ, -R41 ;  /* 0x000000ffff297224 */ /* 0x000fe200078e0a29 */
[----:B------:R-:W-:Y:S01]  /*38b0*/  IABS R40, R37 ;  /* 0x0000002500287213 */ /* 0x000fe20000000000 */
[----:B------:R-:W-:Y:S01]  /*38c0*/  @!P2 IMAD.MOV R27, RZ, RZ, -R27 ;  /* 0x000000ffff1ba224 */ /* 0x000fe200078e0a1b */
[C---:B------:R-:W-:Y:S01]  /*38d0*/  ISETP.GT.U32.AND P2, PT, R2.reuse, R31, PT ;  /* 0x0000001f0200720c */ /* 0x040fe20003f44070 */
[----:B------:R-:W-:Y:S02]  /*38e0*/  IMAD R34, R2, R41, R34 ;  /* 0x0000002902227224 */ /* 0x000fe400078e0222 */
[----:B------:R-:W-:Y:S01]  /*38f0*/  @!P3 IMAD.MOV R29, RZ, RZ, -R29 ;  /* 0x000000ffff1db224 */ /* 0x000fe200078e0a1d */
[----:B------:R-:W-:Y:S01]  /*3900*/  ISETP.GE.AND P3, PT, R38, RZ, PT ;  /* 0x000000ff2600720c */ /* 0x000fe20003f66270 */
[----:B------:R-:W-:Y:S01]  /*3910*/  @!P4 IMAD.IADD R32, R32, 0x1, -R2 ;  /* 0x000000012020c824 */ /* 0x000fe200078e0a02 */
[----:B------:R-:W-:Y:S01]  /*3920*/  ISETP.GE.AND P4, PT, R36, RZ, PT ;  /* 0x000000ff2400720c */ /* 0x000fe20003f86270 */
[----:B------:R-:W-:-:S04]  /*3930*/  IMAD.HI.U32 R38, R0, R40, RZ ;  /* 0x0000002800267227 */ /* 0x000fc800078e00ff */
[----:B------:R-:W-:Y:S01]  /*3940*/  @!P6 IMAD.IADD R30, R30, 0x1, -R2 ;  /* 0x000000011e1ee824 */ /* 0x000fe200078e0a02 */
[C---:B------:R-:W-:Y:S01]  /*3950*/  ISETP.GT.U32.AND P6, PT, R2.reuse, R34, PT ;  /* 0x000000220200720c */ /* 0x040fe20003fc4070 */
[----:B------:R-:W-:Y:S02]  /*3960*/  IMAD.MOV R38, RZ, RZ, -R38 ;  /* 0x000000ffff267224 */ /* 0x000fe400078e0a26 */
[----:B------:R-:W-:Y:S01]  /*3970*/  @!P5 IMAD.IADD R33, R33, 0x1, -R2 ;  /* 0x000000012121d824 */ /* 0x000fe200078e0a02 */
[----:B------:R-:W-:Y:S01]  /*3980*/  ISETP.GE.AND P5, PT, R35, RZ, PT ;  /* 0x000000ff2300720c */ /* 0x000fe20003fa6270 */
[C---:B------:R-:W-:Y:S02]  /*3990*/  IMAD R35, R2.reuse, R38, R40 ;  /* 0x0000002602237224 */ /* 0x040fe400078e0228 */
[----:B------:R-:W-:Y:S01]  /*39a0*/  @!P2 IMAD.IADD R31, R31, 0x1, -R2 ;  /* 0x000000011f1fa824 */ /* 0x000fe200078e0a02 */
[----:B------:R-:W-:Y:S01]  /*39b0*/  ISETP.GE.AND P2, PT, R39, RZ, PT ;  /* 0x000000ff2700720c */ /* 0x000fe20003f46270 */
[----:B------:R-:W-:Y:S01]  /*39c0*/  @!P3 IMAD.MOV R30, RZ, RZ, -R30 ;  /* 0x000000ffff1eb224 */ /* 0x000fe200078e0a1e */
[C---:B------:R-:W-:Y:S01]  /*39d0*/  ISETP.GT.U32.AND P3, PT, R2.reuse, R33, PT ;  /* 0x000000210200720c */ /* 0x040fe20003f64070 */
[----:B------:R-:W-:Y:S01]  /*39e0*/  @!P4 IMAD.MOV R32, RZ, RZ, -R32 ;  /* 0x000000ffff20c224 */ /* 0x000fe200078e0a20 */
[----:B------:R-:W-:Y:S01]  /*39f0*/  ISETP.GT.U32.AND P4, PT, R2, R35, PT ;  /* 0x000000230200720c */ /* 0x000fe20003f84070 */
[----:B------:R-:W-:Y:S01]  /*3a00*/  @!P6 IMAD.IADD R34, R34, 0x1, -R2 ;  /* 0x000000012222e824 */ /* 0x000fe200078e0a02 */
[----:B------:R-:W-:-:S02]  /*3a10*/  LOP3.LUT R36, R4, 0xa4, RZ, 0xfc, !PT ;  /* 0x000000a404247812 */ /* 0x000fc400078efcff */
[----:B------:R-:W-:Y:S02]  /*3a20*/  LOP3.LUT R40, R4, 0xa8, RZ, 0xfc, !PT ;  /* 0x000000a804287812 */ /* 0x000fe400078efcff */
[----:B------:R-:W-:Y:S02]  /*3a30*/  ISETP.GT.U32.AND P6, PT, R2, R34, PT ;  /* 0x000000220200720c */ /* 0x000fe40003fc4070 */
[----:B------:R-:W-:Y:S02]  /*3a40*/  IABS R38, R36 ;  /* 0x0000002400267213 */ /* 0x000fe40000000000 */
[----:B------:R-:W-:Y:S01]  /*3a50*/  IABS R39, R40 ;  /* 0x0000002800277213 */ /* 0x000fe20000000000 */
[----:B------:R-:W-:Y:S01]  /*3a60*/  @!P2 IMAD.MOV R31, RZ, RZ, -R31 ;  /* 0x000000ffff1fa224 */ /* 0x000fe200078e0a1f */
[----:B------:R-:W-:Y:S01]  /*3a70*/  ISETP.GE.AND P2, PT, R5, RZ, PT ;  /* 0x000000ff0500720c */ /* 0x000fe20003f46270 */
[--C-:B------:R-:W-:Y:S01]  /*3a80*/  @!P3 IMAD.IADD R33, R33, 0x1, -R2.reuse ;  /* 0x000000012121b824 */ /* 0x100fe200078e0a02 */
[----:B------:R-:W-:Y:S01]  /*3a90*/  LOP3.LUT R5, R4, 0xac, RZ, 0xfc, !PT ;  /* 0x000000ac04057812 */ /* 0x000fe200078efcff */
[----:B------:R-:W-:Y:S01]  /*3aa0*/  @!P4 IMAD.IADD R35, R35, 0x1, -R2 ;  /* 0x000000012323c824 */ /* 0x000fe200078e0a02 */
[----:B------:R-:W-:Y:S01]  /*3ab0*/  ISETP.GE.AND P3, PT, R37, RZ, PT ;  /* 0x000000ff2500720c */ /* 0x000fe20003f66270 */
[----:B------:R-:W-:Y:S01]  /*3ac0*/  IMAD.HI.U32 R42, R0, R38, RZ ;  /* 0x00000026002a7227 */ /* 0x000fe200078e00ff */
[----:B------:R-:W-:-:S03]  /*3ad0*/  IABS R41, R5 ;  /* 0x0000000500297213 */ /* 0x000fc60000000000 */
[----:B------:R-:W-:Y:S01]  /*3ae0*/  IMAD.MOV.U32 R37, RZ, RZ, R39 ;  /* 0x000000ffff257224 */ /* 0x000fe200078e0027 */
[----:B------:R-:W-:Y:S01]  /*3af0*/  ISETP.GT.U32.AND P4, PT, R2, R35, PT ;  /* 0x000000230200720c */ /* 0x000fe20003f84070 */
[----:B------:R-:W-:Y:S02]  /*3b00*/  IMAD.MOV R42, RZ, RZ, -R42 ;  /* 0x000000ffff2a7224 */ /* 0x000fe400078e0a2a */
[----:B------:R-:W-:-:S04]  /*3b10*/  IMAD.HI.U32 R39, R0, R37, RZ ;  /* 0x0000002500277227 */ /* 0x000fc800078e00ff */
[----:B------:R-:W-:Y:S01]  /*3b20*/  @!P6 IMAD.IADD R34, R34, 0x1, -R2 ;  /* 0x000000012222e824 */ /* 0x000fe200078e0a02 */
[----:B------:R-:W-:Y:S01]  /*3b30*/  ISETP.GE.AND P6, PT, R36, RZ, PT ;  /* 0x000000ff2400720c */ /* 0x000fe20003fc6270 */
[----:B------:R-:W-:Y:S02]  /*3b40*/  IMAD R36, R2, R42, R38 ;  /* 0x0000002a02247224 */ /* 0x000fe400078e0226 */
[----:B------:R-:W-:Y:S02]  /*3b50*/  IMAD.MOV.U32 R38, RZ, RZ, R41 ;  /* 0x000000ffff267224 */ /* 0x000fe400078e0029 */
[----:B------:R-:W-:Y:S02]  /*3b60*/  IMAD.MOV R39, RZ, RZ, -R39 ;  /* 0x000000ffff277224 */ /* 0x000fe400078e0a27 */
[----:B------:R-:W-:-:S04]  /*3b70*/  IMAD.HI.U32 R43, R0, R38, RZ ;  /* 0x00000026002b7227 */ /* 0x000fc800078e00ff */
[C---:B------:R-:W-:Y:S02]  /*3b80*/  IMAD R37, R2.reuse, R39, R37 ;  /* 0x0000002702257224 */ /* 0x040fe400078e0225 */
[----:B------:R-:W-:Y:S01]  /*3b90*/  @!P5 IMAD.MOV R33, RZ, RZ, -R33 ;  /* 0x000000ffff21d224 */ /* 0x000fe200078e0a21 */
[C---:B------:R-:W-:Y:S01]  /*3ba0*/  ISETP.GT.U32.AND P5, PT, R2.reuse, R36, PT ;  /* 0x000000240200720c */ /* 0x040fe20003fa4070 */
[----:B------:R-:W-:Y:S02]  /*3bb0*/  IMAD.MOV R43, RZ, RZ, -R43 ;  /* 0x000000ffff2b7224 */ /* 0x000fe400078e0a2b */
[----:B------:R-:W-:Y:S01]  /*3bc0*/  @!P4 IMAD.IADD R35, R35, 0x1, -R2 ;  /* 0x000000012323c824 */ /* 0x000fe200078e0a02 */
[C---:B------:R-:W-:Y:S01]  /*3bd0*/  ISETP.GT.U32.AND P4, PT, R2.reuse, R37, PT ;  /* 0x000000250200720c */ /* 0x040fe20003f84070 */
[----:B------:R-:W-:Y:S02]  /*3be0*/  IMAD R38, R2, R43, R38 ;  /* 0x0000002b02267224 */ /* 0x000fe400078e0226 */
[----:B------:R-:W-:Y:S01]  /*3bf0*/  @!P3 IMAD.MOV R35, RZ, RZ, -R35 ;  /* 0x000000ffff23b224 */ /* 0x000fe200078e0a23 */
[----:B------:R-:W-:-:S02]  /*3c00*/  LOP3.LUT R45, R4, 0xb0, RZ, 0xfc, !PT ;  /* 0x000000b0042d7812 */ /* 0x000fc400078efcff */
[----:B------:R-:W-:Y:S02]  /*3c10*/  ISETP.GT.U32.AND P3, PT, R2, R38, PT ;  /* 0x000000260200720c */ /* 0x000fe40003f64070 */
[----:B------:R-:W-:Y:S01]  /*3c20*/  LOP3.LUT R42, R4, 0xb4, RZ, 0xfc, !PT ;  /* 0x000000b4042a7812 */ /* 0x000fe200078efcff */
[----:B------:R-:W-:Y:S01]  /*3c30*/  @!P5 IMAD.IADD R36, R36, 0x1, -R2 ;  /* 0x000000012424d824 */ /* 0x000fe200078e0a02 */
[----:B------:R-:W-:-:S03]  /*3c40*/  IABS R39, R45 ;  /* 0x0000002d00277213 */ /* 0x000fc60000000000 */
[----:B------:R-:W-:Y:S02]  /*3c50*/  @!P4 IMAD.IADD R37, R37, 0x1, -R2 ;  /* 0x000000012525c824 */ /* 0x000fe400078e0a02 */
[----:B------:R-:W-:Y:S01]  /*3c60*/  @!P2 IMAD.MOV R34, RZ, RZ, -R34 ;  /* 0x000000ffff22a224 */ /* 0x000fe200078e0a22 */
[----:B------:R-:W-:Y:S01]  /*3c70*/  ISETP.GE.AND P2, PT, R40, RZ, PT ;  /* 0x000000ff2800720c */ /* 0x000fe20003f46270 */
[----:B------:R-:W-:Y:S01]  /*3c80*/  IMAD.HI.U32 R47, R0, R39, RZ ;  /* 0x00000027002f7227 */ /* 0x000fe200078e00ff */
[----:B------:R-:W-:Y:S02]  /*3c90*/  LOP3.LUT R44, R4, 0xb8, RZ, 0xfc, !PT ;  /* 0x000000b8042c7812 */ /* 0x000fe400078efcff */
[----:B------:R-:W-:Y:S02]  /*3ca0*/  IABS R40, R42 ;  /* 0x0000002a00287213 */ /* 0x000fe40000000000 */
[C---:B------:R-:W-:Y:S02]  /*3cb0*/  ISETP.GT.U32.AND P5, PT, R2.reuse, R36, PT ;  /* 0x000000240200720c */ /* 0x040fe40003fa4070 */
[----:B------:R-:W-:Y:S01]  /*3cc0*/  ISETP.GT.U32.AND P4, PT, R2, R37, PT ;  /* 0x000000250200720c */ /* 0x000fe20003f84070 */
[----:B------:R-:W-:Y:S01]  /*3cd0*/  @!P3 IMAD.IADD R38, R38, 0x1, -R2 ;  /* 0x000000012626b824 */ /* 0x000fe200078e0a02 */
[----:B------:R-:W-:Y:S01]  /*3ce0*/  IABS R41, R44 ;  /* 0x0000002c00297213 */ /* 0x000fe20000000000 */
[----:B------:R-:W-:-:S04]  /*3cf0*/  IMAD.HI.U32 R46, R0, R40, RZ ;  /* 0x00000028002e7227 */ /* 0x000fc800078e00ff */
[----:B------:R-:W-:Y:S01]  /*3d00*/  IMAD.MOV R47, RZ, RZ, -R47 ;  /* 0x000000ffff2f7224 */ /* 0x000fe200078e0a2f */
[----:B------:R-:W-:Y:S01]  /*3d10*/  ISETP.GT.U32.AND P3, PT, R2, R38, PT ;  /* 0x000000260200720c */ /* 0x000fe20003f64070 */
[----:B------:R-:W-:-:S04]  /*3d20*/  IMAD.HI.U32 R43, R0, R41, RZ ;  /* 0x00000029002b7227 */ /* 0x000fc800078e00ff */
[----:B------:R-:W-:Y:S02]  /*3d30*/  IMAD.MOV R46, RZ, RZ, -R46 ;  /* 0x000000ffff2e7224 */ /* 0x000fe400078e0a2e */
[----:B------:R-:W-:Y:S02]  /*3d40*/  IMAD R39, R2, R47, R39 ;  /* 0x0000002f02277224 */ /* 0x000fe400078e0227 */
[----:B------:R-:W-:Y:S02]  /*3d50*/  @!P5 IMAD.IADD R36, R36, 0x1, -R2 ;  /* 0x000000012424d824 */ /* 0x000fe400078e0a02 */
[----:B------:R-:W-:Y:S02]  /*3d60*/  IMAD.MOV R43, RZ, RZ, -R43 ;  /* 0x000000ffff2b7224 */ /* 0x000fe400078e0a2b */
[C---:B------:R-:W-:Y:S02]  /*3d70*/  IMAD R40, R2.reuse, R46, R40 ;  /* 0x0000002e02287224 */ /* 0x040fe400078e0228 */
[----:B------:R-:W-:Y:S01]  /*3d80*/  @!P4 IMAD.IADD R37, R37, 0x1, -R2 ;  /* 0x000000012525c824 */ /* 0x000fe200078e0a02 */
[C---:B------:R-:W-:Y:S01]  /*3d90*/  ISETP.GT.U32.AND P4, PT, R2.reuse, R39, PT ;  /* 0x000000270200720c */ /* 0x040fe20003f84070 */
[----:B------:R-:W-:-:S02]  /*3da0*/  IMAD R41, R2, R43, R41 ;  /* 0x0000002b02297224 */ /* 0x000fc400078e0229 */
[----:B------:R-:W-:Y:S01]  /*3db0*/  @!P6 IMAD.MOV R36, RZ, RZ, -R36 ;  /* 0x000000ffff24e224 */ /* 0x000fe200078e0a24 */
[----:B------:R-:W-:Y:S01]  /*3dc0*/  ISETP.GT.U32.AND P6, PT, R2, R40, PT ;  /* 0x000000280200720c */ /* 0x000fe20003fc4070 */
[----:B------:R-:W-:Y:S01]  /*3dd0*/  @!P3 IMAD.IADD R38, R38, 0x1, -R2 ;  /* 0x000000012626b824 */ /* 0x000fe200078e0a02 */
[----:B------:R-:W-:Y:S02]  /*3de0*/  ISETP.GT.U32.AND P3, PT, R2, R41, PT ;  /* 0x000000290200720c */ /* 0x000fe40003f64070 */
[----:B------:R-:W-:Y:S02]  /*3df0*/  ISETP.GE.AND P5, PT, R5, RZ, PT ;  /* 0x000000ff0500720c */ /* 0x000fe40003fa6270 */
[----:B------:R-:W-:-:S03]  /*3e00*/  LOP3.LUT R5, R4, 0xbc, RZ, 0xfc, !PT ;  /* 0x000000bc04057812 */ /* 0x000fc600078efcff */
[----:B------:R-:W-:Y:S01]  /*3e10*/  @!P4 IMAD.IADD R39, R39, 0x1, -R2 ;  /* 0x000000012727c824 */ /* 0x000fe200078e0a02 */
[----:B------:R-:W-:-:S03]  /*3e20*/  IABS R46, R5 ;  /* 0x00000005002e7213 */ /* 0x000fc60000000000 */
[----:B------:R-:W-:Y:S01]  /*3e30*/  @!P6 IMAD.IADD R40, R40, 0x1, -R2 ;  /* 0x000000012828e824 */ /* 0x000fe200078e0a02 */
[----:B------:R-:W-:Y:S01]  /*3e40*/  ISETP.GT.U32.AND P6, PT, R2, R39, PT ;  /* 0x000000270200720c */ /* 0x000fe20003fc4070 */
[----:B------:R-:W-:Y:S01]  /*3e50*/  IMAD.HI.U32 R47, R0, R46, RZ ;  /* 0x0000002e002f7227 */ /* 0x000fe200078e00ff */
[----:B------:R-:W-:-:S03]  /*3e60*/  LOP3.LUT R54, R4, 0xc0, RZ, 0xfc, !PT ;  /* 0x000000c004367812 */ /* 0x000fc600078efcff */
[----:B------:R-:W-:Y:S01]  /*3e70*/  @!P3 IMAD.IADD R41, R41, 0x1, -R2 ;  /* 0x000000012929b824 */ /* 0x000fe200078e0a02 */
[----:B------:R-:W-:Y:S01]  /*3e80*/  IABS R43, R54 ;  /* 0x00000036002b7213 */ /* 0x000fe20000000000 */
[----:B------:R-:W-:Y:S01]  /*3e90*/  IMAD.MOV R47, RZ, RZ, -R47 ;  /* 0x000000ffff2f7224 */ /* 0x000fe200078e0a2f */
[----:B------:R-:W-:Y:S01]  /*3ea0*/  LOP3.LUT R48, R4, 0xc4, RZ, 0xfc, !PT ;  /* 0x000000c404307812 */ /* 0x000fe200078efcff */
[----:B------:R-:W-:Y:S01]  /*3eb0*/  @!P2 IMAD.MOV R37, RZ, RZ, -R37 ;  /* 0x000000ffff25a224 */ /* 0x000fe200078e0a25 */
[----:B------:R-:W-:Y:S01]  /*3ec0*/  ISETP.GE.AND P4, PT, R42, RZ, PT ;  /* 0x000000ff2a00720c */ /* 0x000fe20003f86270 */
[C---:B------:R-:W-:Y:S01]  /*3ed0*/  IMAD R42, R2.reuse, R47, R46 ;  /* 0x0000002f022a7224 */ /* 0x040fe200078e022e */
[----:B------:R-:W-:Y:S01]  /*3ee0*/  ISETP.GT.U32.AND P3, PT, R2, R41, PT ;  /* 0x000000290200720c */ /* 0x000fe20003f64070 */
[----:B------:R-:W-:Y:S01]  /*3ef0*/  @!P5 IMAD.MOV R38, RZ, RZ, -R38 ;  /* 0x000000ffff26d224 */ /* 0x000fe200078e0a26 */
[----:B------:R-:W-:Y:S01]  /*3f00*/  ISETP.GE.AND P2, PT, R45, RZ, PT ;  /* 0x000000ff2d00720c */ /* 0x000fe20003f46270 */
[----:B------:R-:W-:Y:S01]  /*3f10*/  IMAD.HI.U32 R45, R0, R43, RZ ;  /* 0x0000002b002d7227 */ /* 0x000fe200078e00ff */
[----:B------:R-:W-:-:S02]  /*3f20*/  IABS R47, R48 ;  /* 0x00000030002f7213 */ /* 0x000fc40000000000 */
[C---:B------:R-:W-:Y:S01]  /*3f30*/  ISETP.GT.U32.AND P5, PT, R2.reuse, R40, PT ;  /* 0x000000280200720c */ /* 0x040fe20003fa4070 */
[----:B------:R-:W-:Y:S01]  /*3f40*/  @!P6 IMAD.IADD R39, R39, 0x1, -R2 ;  /* 0x000000012727e824 */ /* 0x000fe200078e0a02 */
[----:B------:R-:W-:Y:S01]  /*3f50*/  ISETP.GT.U32.AND P6, PT, R2, R42, PT ;  /* 0x0000002a0200720c */ /* 0x000fe20003fc4070 */
[----:B------:R-:W-:Y:S02]  /*3f60*/  IMAD.MOV R45, RZ, RZ, -R45 ;  /* 0x000000ffff2d7224 */ /* 0x000fe400078e0a2d */
[----:B------:R-:W-:-:S04]  /*3f70*/  IMAD.HI.U32 R50, R0, R47, RZ ;  /* 0x0000002f00327227 */ /* 0x000fc800078e00ff */
[----:B------:R-:W-:Y:S02]  /*3f80*/  IMAD R43, R2, R45, R43 ;  /* 0x0000002d022b7224 */ /* 0x000fe400078e022b */
[----:B------:R-:W-:Y:S02]  /*3f90*/  IMAD.MOV R50, RZ, RZ, -R50 ;  /* 0x000000ffff327224 */ /* 0x000fe400078e0a32 */
[--C-:B------:R-:W-:Y:S01]  /*3fa0*/  @!P3 IMAD.IADD R41, R41, 0x1, -R2.reuse ;  /* 0x000000012929b824 */ /* 0x100fe200078e0a02 */
[----:B------:R-:W-:Y:S01]  /*3fb0*/  ISETP.GE.AND P3, PT, R44, RZ, PT ;  /* 0x000000ff2c00720c */ /* 0x000fe20003f66270 */
[--C-:B------:R-:W-:Y:S01]  /*3fc0*/  @!P5 IMAD.IADD R40, R40, 0x1, -R2.reuse ;  /* 0x000000012828d824 */ /* 0x100fe200078e0a02 */
[----:B------:R-:W-:Y:S01]  /*3fd0*/  LOP3.LUT R49, R4, 0xc8, RZ, 0xfc, !PT ;  /* 0x000000c804317812 */ /* 0x000fe200078efcff */
[C---:B------:R-:W-:Y:S01]  /*3fe0*/  IMAD R44, R2.reuse, R50, R47 ;  /* 0x00000032022c7224 */ /* 0x040fe200078e022f */
[----:B------:R-:W-:Y:S01]  /*3ff0*/  ISETP.GT.U32.AND P5, PT, R2, R43, PT ;  /* 0x0000002b0200720c */ /* 0x000fe20003fa4070 */
[----:B------:R-:W-:Y:S01]  /*4000*/  @!P6 IMAD.IADD R42, R42, 0x1, -R2 ;  /* 0x000000012a2ae824 */ /* 0x000fe200078e0a02 */
[----:B------:R-:W-:-:S02]  /*4010*/  IABS R45, R49 ;  /* 0x00000031002d7213 */ /* 0x000fc40000000000 */
[----:B------:R-:W-:Y:S02]  /*4020*/  ISETP.GT.U32.AND P6, PT, R2, R44, PT ;  /* 0x0000002c0200720c */ /* 0x000fe40003fc4070 */
[----:B------:R-:W-:Y:S01]  /*4030*/  LOP3.LUT R53, R4, 0xcc, RZ, 0xfc, !PT ;  /* 0x000000cc04357812 */ /* 0x000fe200078efcff */
[----:B------:R-:W-:Y:S01]  /*4040*/  IMAD.HI.U32 R52, R0, R45, RZ ;  /* 0x0000002d00347227 */ /* 0x000fe200078e00ff */
[----:B------:R-:W-:Y:S02]  /*4050*/  LOP3.LUT R51, R4, 0xd0, RZ, 0xfc, !PT ;  /* 0x000000d004337812 */ /* 0x000fe400078efcff */
[----:B------:R-:W-:Y:S01]  /*4060*/  IABS R46, R53 ;  /* 0x00000035002e7213 */ /* 0x000fe20000000000 */
[----:B------:R-:W-:Y:S01]  /*4070*/  @!P2 IMAD.MOV R39, RZ, RZ, -R39 ;  /* 0x000000ffff27a224 */ /* 0x000fe200078e0a27 */
[----:B------:R-:W-:Y:S01]  /*4080*/  ISETP.GT.U32.AND P2, PT, R2, R42, PT ;  /* 0x0000002a0200720c */ /* 0x000fe20003f44070 */
[----:B------:R-:W-:Y:S01]  /*4090*/  IMAD.MOV R52, RZ, RZ, -R52 ;  /* 0x000000ffff347224 */ /* 0x000fe200078e0a34 */
[----:B------:R-:W-:Y:S01]  /*40a0*/  IABS R47, R51 ;  /* 0x00000033002f7213 */ /* 0x000fe20000000000 */
[----:B------:R-:W-:-:S02]  /*40b0*/  @!P5 IMAD.IADD R43, R43, 0x1, -R2 ;  /* 0x000000012b2bd824 */ /* 0x000fc400078e0a02 */
[----:B------:R-:W-:-:S04]  /*40c0*/  IMAD.HI.U32 R50, R0, R46, RZ ;  /* 0x0000002e00327227 */ /* 0x000fc800078e00ff */
[----:B------:R-:W-:Y:S02]  /*40d0*/  IMAD R45, R2, R52, R45 ;  /* 0x00000034022d7224 */ /* 0x000fe400078e022d */
[----:B------:R-:W-:Y:S01]  /*40e0*/  @!P6 IMAD.IADD R44, R44, 0x1, -R2 ;  /* 0x000000012c2ce824 */ /* 0x000fe200078e0a02 */
[----:B------:R-:W-:Y:S01]  /*40f0*/  ISETP.GT.U32.AND P6, PT, R2, R43, PT ;  /* 0x0000002b0200720c */ /* 0x000fe20003fc4070 */
[----:B------:R-:W-:Y:S02]  /*4100*/  IMAD.MOV R50, RZ, RZ, -R50 ;  /* 0x000000ffff327224 */ /* 0x000fe400078e0a32 */
[----:B------:R-:W-:-:S04]  /*4110*/  IMAD.HI.U32 R56, R0, R47, RZ ;  /* 0x0000002f00387227 */ /* 0x000fc800078e00ff */
[----:B------:R-:W-:Y:S01]  /*4120*/  @!P3 IMAD.MOV R41, RZ, RZ, -R41 ;  /* 0x000000ffff29b224 */ /* 0x000fe200078e0a29 */
[C---:B------:R-:W-:Y:S01]  /*4130*/  ISETP.GT.U32.AND P3, PT, R2.reuse, R45, PT ;  /* 0x0000002d0200720c */ /* 0x040fe20003f64070 */
[C---:B------:R-:W-:Y:S02]  /*4140*/  IMAD R46, R2.reuse, R50, R46 ;  /* 0x00000032022e7224 */ /* 0x040fe400078e022e */
[----:B------:R-:W-:Y:S02]  /*4150*/  IMAD.MOV R56, RZ, RZ, -R56 ;  /* 0x000000ffff387224 */ /* 0x000fe400078e0a38 */
[----:B------:R-:W-:Y:S01]  /*4160*/  @!P4 IMAD.MOV R40, RZ, RZ, -R40 ;  /* 0x000000ffff28c224 */ /* 0x000fe200078e0a28 */
[----:B------:R-:W-:Y:S01]  /*4170*/  ISETP.GT.U32.AND P4, PT, R2, R44, PT ;  /* 0x0000002c0200720c */ /* 0x000fe20003f84070 */
[----:B------:R-:W-:Y:S01]  /*4180*/  @!P2 IMAD.IADD R42, R42, 0x1, -R2 ;  /* 0x000000012a2aa824 */ /* 0x000fe200078e0a02 */
[----:B------:R-:W-:Y:S01]  /*4190*/  ISETP.GE.AND P5, PT, R5, RZ, PT ;  /* 0x000000ff0500720c */ /* 0x000fe20003fa6270 */
[C---:B------:R-:W-:Y:S01]  /*41a0*/  IMAD R47, R2.reuse, R56, R47 ;  /* 0x00000038022f7224 */ /* 0x040fe200078e022f */
[----:B------:R-:W-:-:S02]  /*41b0*/  ISETP.GT.U32.AND P2, PT, R2, R46, PT ;  /* 0x0000002e0200720c */ /* 0x000fc40003f44070 */
[----:B------:R-:W-:Y:S01]  /*41c0*/  LOP3.LUT R5, R4, 0xd4, RZ, 0xfc, !PT ;  /* 0x000000d404057812 */ /* 0x000fe200078efcff */
[--C-:B------:R-:W-:Y:S01]  /*41d0*/  @!P6 IMAD.IADD R43, R43, 0x1, -R2.reuse ;  /* 0x000000012b2be824 */ /* 0x100fe200078e0a02 */
[----:B------:R-:W-:Y:S02]  /*41e0*/  ISETP.GT.U32.AND P6, PT, R2, R47, PT ;  /* 0x0000002f0200720c */ /* 0x000fe40003fc4070 */
[----:B------:R-:W-:Y:S01]  /*41f0*/  IABS R50, R5 ;  /* 0x0000000500327213 */ /* 0x000fe20000000000 */
[--C-:B------:R-:W-:Y:S01]  /*4200*/  @!P3 IMAD.IADD R45, R45, 0x1, -R2.reuse ;  /* 0x000000012d2db824 */ /* 0x100fe200078e0a02 */
[----:B------:R-:W-:Y:S01]  /*4210*/  ISETP.GE.AND P3, PT, R48, RZ, PT ;  /* 0x000000ff3000720c */ /* 0x000fe20003f66270 */
[----:B------:R-:W-:Y:S02]  /*4220*/  @!P4 IMAD.IADD R44, R44, 0x1, -R2 ;  /* 0x000000012c2cc824 */ /* 0x000fe400078e0a02 */
[----:B------:R-:W-:Y:S01]  /*4230*/  IMAD.HI.U32 R57, R0, R50, RZ ;  /* 0x0000003200397227 */ /* 0x000fe200078e00ff */
[----:B------:R-:W-:-:S03]  /*4240*/  ISETP.GE.AND P4, PT, R54, RZ, PT ;  /* 0x000000ff3600720c */ /* 0x000fc60003f86270 */
[--C-:B------:R-:W-:Y:S01]  /*4250*/  @!P2 IMAD.IADD R46, R46, 0x1, -R2.reuse ;  /* 0x000000012e2ea824 */ /* 0x100fe200078e0a02 */
[----:B------:R-:W-:Y:S01]  /*4260*/  ISETP.GT.U32.AND P2, PT, R2, R45, PT ;  /* 0x0000002d0200720c */ /* 0x000fe20003f44070 */
[----:B------:R-:W-:Y:S01]  /*4270*/  IMAD.MOV R57, RZ, RZ, -R57 ;  /* 0x000000ffff397224 */ /* 0x000fe200078e0a39 */
[----:B------:R-:W-:Y:S01]  /*4280*/  LOP3.LUT R52, R4, 0xd8, RZ, 0xfc, !PT ;  /* 0x000000d804347812 */ /* 0x000fe200078efcff */
[----:B------:R-:W-:Y:S02]  /*4290*/  @!P6 IMAD.IADD R47, R47, 0x1, -R2 ;  /* 0x000000012f2fe824 */ /* 0x000fe400078e0a02 */
[C---:B------:R-:W-:Y:S01]  /*42a0*/  IMAD R48, R2.reuse, R57, R50 ;  /* 0x0000003902307224 */ /* 0x040fe200078e0232 */
[----:B------:R-:W-:Y:S01]  /*42b0*/  IABS R55, R52 ;  /* 0x0000003400377213 */ /* 0x000fe20000000000 */
[----:B------:R-:W-:Y:S01]  /*42c0*/  @!P5 IMAD.MOV R42, RZ, RZ, -R42 ;  /* 0x000000ffff2ad224 */ /* 0x000fe200078e0a2a */
[C---:B------:R-:W-:Y:S01]  /*42d0*/  ISETP.GT.U32.AND P5, PT, R2.reuse, R47, PT ;  /* 0x0000002f0200720c */ /* 0x040fe20003fa4070 */
[----:B------:R-:W-:Y:S01]  /*42e0*/  @!P3 IMAD.MOV R44, RZ, RZ, -R44 ;  /* 0x000000ffff2cb224 */ /* 0x000fe200078e0a2c */
[----:B------:R-:W-:Y:S01]  /*42f0*/  ISETP.GT.U32.AND P3, PT, R2, R48, PT ;  /* 0x000000300200720c */ /* 0x000fe20003f64070 */
[----:B------:R-:W-:Y:S01]  /*4300*/  IMAD.HI.U32 R56, R0, R55, RZ ;  /* 0x0000003700387227 */ /* 0x000fe200078e00ff */
[----:B------:R-:W-:-:S03]  /*4310*/  ISETP.GT.U32.AND P6, PT, R2, R46, PT ;  /* 0x0000002e0200720c */ /* 0x000fc60003fc4070 */
[----:B------:R-:W-:Y:S01]  /*4320*/  @!P4 IMAD.MOV R43, RZ, RZ, -R43 ;  /* 0x000000ffff2bc224 */ /* 0x000fe200078e0a2b */
[----:B------:R-:W-:Y:S01]  /*4330*/  ISETP.GE.AND P4, PT, R49, RZ, PT ;  /* 0x000000ff3100720c */ /* 0x000fe20003f86270 */
[----:B------:R-:W-:Y:S01]  /*4340*/  @!P2 IMAD.IADD R45, R45, 0x1, -R2 ;  /* 0x000000012d2da824 */ /* 0x000fe200078e0a02 */
[----:B------:R-:W-:Y:S01]  /*4350*/  ISETP.GE.AND P2, PT, R53, RZ, PT ;  /* 0x000000ff3500720c */ /* 0x000fe20003f46270 */
[----:B------:R-:W-:Y:S01]  /*4360*/  IMAD.MOV R56, RZ, RZ, -R56 ;  /* 0x000000ffff387224 */ /* 0x000fe200078e0a38 */
[C---:B------:R-:W-:Y:S02]  /*4370*/  LOP3.LUT R53, R4.reuse, 0xe0, RZ, 0xfc, !PT ;  /* 0x000000e004357812 */ /* 0x040fe400078efcff */
[----:B------:R-:W-:Y:S01]  /*4380*/  LOP3.LUT R54, R4, 0xdc, RZ, 0xfc, !PT ;  /* 0x000000dc04367812 */ /* 0x000fe200078efcff */
[----:B------:R-:W-:Y:S01]  /*4390*/  IMAD R49, R2, R56, R55 ;  /* 0x0000003802317224 */ /* 0x000fe200078e0237 */
[----:B------:R-:W-:Y:S01]  /*43a0*/  IABS R56, R53 ;  /* 0x0000003500387213 */ /* 0x000fe20000000000 */
[--C-:B------:R-:W-:Y:S01]  /*43b0*/  @!P5 IMAD.IADD R47, R47, 0x1, -R2.reuse ;  /* 0x000000012f2fd824 */ /* 0x100fe200078e0a02 */
[----:B------:R-:W-:Y:S01]  /*43c0*/  IABS R50, R54 ;  /* 0x0000003600327213 */ /* 0x000fe20000000000 */
[----:B------:R-:W-:Y:S01]  /*43d0*/  @!P3 IMAD.IADD R48, R48, 0x1, -R2 ;  /* 0x000000013030b824 */ /* 0x000fe200078e0a02 */
[----:B------:R-:W-:Y:S01]  /*43e0*/  ISETP.GE.AND P5, PT, R51, RZ, PT ;  /* 0x000000ff3300720c */ /* 0x000fe20003fa6270 */
[----:B------:R-:W-:Y:S01]  /*43f0*/  IMAD.MOV.U32 R51, RZ, RZ, R56 ;  /* 0x000000ffff337224 */ /* 0x000fe200078e0038 */
[----:B------:R-:W-:Y:S01]  /*4400*/  ISETP.GE.AND P3, PT, R5, RZ, PT ;  /* 0x000000ff0500720c */ /* 0x000fe20003f66270 */
[----:B------:R-:W-:Y:S01]  /*4410*/  @!P4 IMAD.MOV R45, RZ, RZ, -R45 ;  /* 0x000000ffff2dc224 */ /* 0x000fe200078e0a2d */
[----:B------:R-:W-:Y:S01]  /*4420*/  ISETP.GT.U32.AND P4, PT, R2, R48, PT ;  /* 0x000000300200720c */ /* 0x000fe20003f84070 */
[----:B------:R-:W-:Y:S01]  /*4430*/  @!P6 IMAD.IADD R46, R46, 0x1, -R2 ;  /* 0x000000012e2ee824 */ /* 0x000fe200078e0a02 */
[----:B------:R-:W-:Y:S01]  /*4440*/  ISETP.GT.U32.AND P6, PT, R2, R49, PT ;  /* 0x000000310200720c */ /* 0x000fe20003fc4070 */
[----:B------:R-:W-:-:S04]  /*4450*/  IMAD.HI.U32 R57, R0, R50, RZ ;  /* 0x0000003200397227 */ /* 0x000fc800078e00ff */
[----:B------:R-:W-:-:S04]  /*4460*/  IMAD.HI.U32 R5, R0, R51, RZ ;  /* 0x0000003300057227 */ /* 0x000fc800078e00ff */
[----:B------:R-:W-:Y:S02]  /*4470*/  IMAD.MOV R57, RZ, RZ, -R57 ;  /* 0x000000ffff397224 */ /* 0x000fe400078e0a39 */
[----:B------:R-:W-:Y:S02]  /*4480*/  IMAD.MOV R5, RZ, RZ, -R5 ;  /* 0x000000ffff057224 */ /* 0x000fe400078e0a05 */
[C---:B------:R-:W-:Y:S02]  /*4490*/  IMAD R50, R2.reuse, R57, R50 ;  /* 0x0000003902327224 */ /* 0x040fe400078e0232 */
[C---:B------:R-:W-:Y:S02]  /*44a0*/  IMAD R51, R2.reuse, R5, R51 ;  /* 0x0000000502337224 */ /* 0x040fe400078e0233 */
[----:B------:R-:W-:Y:S01]  /*44b0*/  @!P5 IMAD.MOV R47, RZ, RZ, -R47 ;  /* 0x000000ffff2fd224 */ /* 0x000fe200078e0a2f */
[----:B------:R-:W-:Y:S01]  /*44c0*/  ISETP.GT.U32.AND P5, PT, R2, R50, PT ;  /* 0x000000320200720c */ /* 0x000fe20003fa4070 */
[--C-:B------:R-:W-:Y:S01]  /*44d0*/  @!P4 IMAD.IADD R48, R48, 0x1, -R2.reuse ;  /* 0x000000013030c824 */ /* 0x100fe200078e0a02 */
[----:B------:R-:W-:Y:S01]  /*44e0*/  ISETP.GT.U32.AND P4, PT, R2, R51, PT ;  /* 0x000000330200720c */ /* 0x000fe20003f84070 */
[----:B------:R-:W-:Y:S01]  /*44f0*/  @!P6 IMAD.IADD R49, R49, 0x1, -R2 ;  /* 0x000000013131e824 */ /* 0x000fe200078e0a02 */
[----:B------:R-:W-:-:S02]  /*4500*/  LOP3.LUT R55, R4, 0xe4, RZ, 0xfc, !PT ;  /* 0x000000e404377812 */ /* 0x000fc400078efcff */
[----:B------:R-:W-:Y:S02]  /*4510*/  LOP3.LUT R57, R4, 0xe8, RZ, 0xfc, !PT ;  /* 0x000000e804397812 */ /* 0x000fe400078efcff */
[----:B------:R-:W-:Y:S02]  /*4520*/  ISETP.GT.U32.AND P6, PT, R2, R49, PT ;  /* 0x000000310200720c */ /* 0x000fe40003fc4070 */
[----:B------:R-:W-:Y:S01]  /*4530*/  IABS R56, R55 ;  /* 0x0000003700387213 */ /* 0x000fe20000000000 */
[----:B------:R-:W-:Y:S01]  /*4540*/  @!P2 IMAD.MOV R46, RZ, RZ, -R46 ;  /* 0x000000ffff2ea224 */ /* 0x000fe200078e0a2e */
[----:B------:R-:W-:Y:S02]  /*4550*/  IABS R58, R57 ;  /* 0x00000039003a7213 */ /* 0x000fe40000000000 */
[----:B------:R-:W-:Y:S01]  /*4560*/  ISETP.GE.AND P2, PT, R52, RZ, PT ;  /* 0x000000ff3400720c */ /* 0x000fe20003f46270 */
[----:B------:R-:W-:Y:S02]  /*4570*/  IMAD.MOV.U32 R52, RZ, RZ, R56 ;  /* 0x000000ffff347224 */ /* 0x000fe400078e0038 */
[--C-:B------:R-:W-:Y:S01]  /*4580*/  @!P5 IMAD.IADD R50, R50, 0x1, -R2.reuse ;  /* 0x000000013232d824 */ /* 0x100fe200078e0a02 */
[----:B------:R-:W-:Y:S01]  /*4590*/  ISETP.GE.AND P5, PT, R53, RZ, PT ;  /* 0x000000ff3500720c */ /* 0x000fe20003fa6270 */
[----:B------:R-:W-:Y:S01]  /*45a0*/  @!P4 IMAD.IADD R51, R51, 0x1, -R2 ;  /* 0x000000013333c824 */ /* 0x000fe200078e0a02 */
[----:B------:R-:W-:Y:S01]  /*45b0*/  LOP3.LUT R5, R4, 0xec, RZ, 0xfc, !PT ;  /* 0x000000ec04057812 */ /* 0x000fe200078efcff */
[----:B------:R-:W-:-:S02]  /*45c0*/  IMAD.MOV.U32 R53, RZ, RZ, R58 ;  /* 0x000000ffff357224 */ /* 0x000fc400078e003a */
[----:B------:R-:W-:Y:S01]  /*45d0*/  IMAD.HI.U32 R56, R0, R52, RZ ;  /* 0x0000003400387227 */ /* 0x000fe200078e00ff */
[----:B------:R-:W-:-:S03]  /*45e0*/  ISETP.GT.U32.AND P4, PT, R2, R51, PT ;  /* 0x000000330200720c */ /* 0x000fc60003f84070 */
[----:B------:R-:W-:Y:S01]  /*45f0*/  @!P6 IMAD.IADD R49, R49, 0x1, -R2 ;  /* 0x000000013131e824 */ /* 0x000fe200078e0a02 */
[----:B------:R-:W-:Y:S01]  /*4600*/  ISETP.GE.AND P6, PT, R54, RZ, PT ;  /* 0x000000ff3600720c */ /* 0x000fe20003fc6270 */
[----:B------:R-:W-:Y:S01]  /*4610*/  @!P3 IMAD.MOV R48, RZ, RZ, -R48 ;  /* 0x000000ffff30b224 */ /* 0x000fe200078e0a30 */
[----:B------:R-:W-:Y:S01]  /*4620*/  IABS R54, R5 ;  /* 0x0000000500367213 */ /* 0x000fe20000000000 */
[----:B------:R-:W-:Y:S01]  /*4630*/  IMAD.HI.U32 R60, R0, R53, RZ ;  /* 0x00000035003c7227 */ /* 0x000fe200078e00ff */
[----:B------:R-:W-:-:S03]  /*4640*/  ISETP.GT.U32.AND P3, PT, R2, R50, PT ;  /* 0x000000320200720c */ /* 0x000fc60003f64070 */
[----:B------:R-:W-:Y:S02]  /*4650*/  IMAD.MOV R56, RZ, RZ, -R56 ;  /* 0x000000ffff387224 */ /* 0x000fe400078e0a38 */
[----:B------:R-:W-:Y:S02]  /*4660*/  IMAD.MOV R60, RZ, RZ, -R60 ;  /* 0x000000ffff3c7224 */ /* 0x000fe400078e0a3c */
[----:B------:R-:W-:Y:S02]  /*4670*/  IMAD R52, R2, R56, R52 ;  /* 0x0000003802347224 */ /* 0x000fe400078e0234 */
[----:B------:R-:W-:-:S04]  /*4680*/  IMAD.HI.U32 R58, R0, R54, RZ ;  /* 0x00000036003a7227 */ /* 0x000fc800078e00ff */
[C---:B------:R-:W-:Y:S02]  /*4690*/  IMAD R53, R2.reuse, R60, R53 ;  /* 0x0000003c02357224 */ /* 0x040fe400078e0235 */
[----:B------:R-:W-:Y:S01]  /*46a0*/  @!P2 IMAD.MOV R49, RZ, RZ, -R49 ;  /* 0x000000ffff31a224 */ /* 0x000fe200078e0a31 */
[C---:B------:R-:W-:Y:S01]  /*46b0*/  ISETP.GT.U32.AND P2, PT, R2.reuse, R52, PT ;  /* 0x000000340200720c */ /* 0x040fe20003f44070 */
[----:B------:R-:W-:Y:S02]  /*46c0*/  IMAD.MOV R58, RZ, RZ, -R58 ;  /* 0x000000ffff3a7224 */ /* 0x000fe400078e0a3a */
[--C-:B------:R-:W-:Y:S01]  /*46d0*/  @!P4 IMAD.IADD R51, R51, 0x1, -R2.reuse ;  /* 0x000000013333c824 */ /* 0x100fe200078e0a02 */
[----:B------:R-:W-:Y:S01]  /*46e0*/  ISETP.GT.U32.AND P4, PT, R2, R53, PT ;  /* 0x000000350200720c */ /* 0x000fe20003f84070 */
[----:B------:R-:W-:Y:S02]  /*46f0*/  @!P3 IMAD.IADD R50, R50, 0x1, -R2 ;  /* 0x000000013232b824 */ /* 0x000fe400078e0a02 */
[----:B------:R-:W-:-:S02]  /*4700*/  IMAD R54, R2, R58, R54 ;  /* 0x0000003a02367224 */ /* 0x000fc400078e0236 */
[----:B------:R-:W-:Y:S01]  /*4710*/  @!P6 IMAD.MOV R50, RZ, RZ, -R50 ;  /* 0x000000ffff32e224 */ /* 0x000fe200078e0a32 */
[----:B------:R-:W-:Y:S02]  /*4720*/  LOP3.LUT R56, R4, 0xf0, RZ, 0xfc, !PT ;  /* 0x000000f004387812 */ /* 0x000fe400078efcff */
[----:B------:R-:W-:Y:S01]  /*4730*/  ISETP.GT.U32.AND P6, PT, R2, R54, PT ;  /* 0x000000360200720c */ /* 0x000fe20003fc4070 */
[--C-:B------:R-:W-:Y:S01]  /*4740*/  @!P2 IMAD.IADD R52, R52, 0x1, -R2.reuse ;  /* 0x000000013434a824 */ /* 0x100fe200078e0a02 */
[----:B------:R-:W-:Y:S02]  /*4750*/  ISETP.GE.AND P3, PT, R55, RZ, PT ;  /* 0x000000ff3700720c */ /* 0x000fe40003f66270 */
[----:B------:R-:W-:Y:S01]  /*4760*/  IABS R55, R56 ;  /* 0x0000003800377213 */ /* 0x000fe20000000000 */
[----:B------:R-:W-:Y:S01]  /*4770*/  @!P4 IMAD.IADD R53, R53, 0x1, -R2 ;  /* 0x000000013535c824 */ /* 0x000fe200078e0a02 */
[----:B------:R-:W-:Y:S02]  /*4780*/  ISETP.GT.U32.AND P2, PT, R2, R52, PT ;  /* 0x000000340200720c */ /* 0x000fe40003f44070 */
[----:B------:R-:W-:Y:S01]  /*4790*/  LOP3.LUT R60, R4, 0xf4, RZ, 0xfc, !PT ;  /* 0x000000f4043c7812 */ /* 0x000fe200078efcff */
[----:B------:R-:W-:Y:S01]  /*47a0*/  IMAD.HI.U32 R61, R0, R55, RZ ;  /* 0x00000037003d7227 */ /* 0x000fe200078e00ff */
[----:B------:R-:W-:-:S02]  /*47b0*/  ISETP.GT.U32.AND P4, PT, R2, R53, PT ;  /* 0x000000350200720c */ /* 0x000fc40003f84070 */
[----:B------:R-:W-:Y:S01]  /*47c0*/  IABS R58, R60 ;  /* 0x0000003c003a7213 */ /* 0x000fe20000000000 */
[----:B------:R-:W-:Y:S02]  /*47d0*/  @!P6 IMAD.IADD R54, R54, 0x1, -R2 ;  /* 0x000000013636e824 */ /* 0x000fe400078e0a02 */
[----:B------:R-:W-:-:S03]  /*47e0*/  IMAD.MOV R61, RZ, RZ, -R61 ;  /* 0x000000ffff3d7224 */ /* 0x000fc600078e0a3d */
[C---:B------:R-:W-:Y:S01]  /*47f0*/  ISETP.GT.U32.AND P6, PT, R2.reuse, R54, PT ;  /* 0x000000360200720c */ /* 0x040fe20003fc4070 */
[----:B------:R-:W-:Y:S02]  /*4800*/  IMAD R55, R2, R61, R55 ;  /* 0x0000003d02377224 */ /* 0x000fe400078e0237 */
[----:B------:R-:W-:Y:S01]  /*4810*/  IMAD.HI.U32 R61, R0, R58, RZ ;  /* 0x0000003a003d7227 */ /* 0x000fe200078e00ff */
[----:B------:R-:W-:-:S03]  /*4820*/  LOP3.LUT R62, R4, 0xf8, RZ, 0xfc, !PT ;  /* 0x000000f8043e7812 */ /* 0x000fc600078efcff */
[--C-:B------:R-:W-:Y:S01]  /*4830*/  @!P2 IMAD.IADD R52, R52, 0x1, -R2.reuse ;  /* 0x000000013434a824 */ /* 0x100fe200078e0a02 */
[----:B------:R-:W-:Y:S01]  /*4840*/  ISETP.GT.U32.AND P2, PT, R2, R55, PT ;  /* 0x000000370200720c */ /* 0x000fe20003f44070 */
[----:B------:R-:W-:Y:S02]  /*4850*/  IMAD.MOV R61, RZ, RZ, -R61 ;  /* 0x000000ffff3d7224 */ /* 0x000fe400078e0a3d */
[----:B------:R-:W-:Y:S01]  /*4860*/  @!P5 IMAD.MOV R51, RZ, RZ, -R51 ;  /* 0x000000ffff33d224 */ /* 0x000fe200078e0a33 */
[----:B------:R-:W-:Y:S01]  /*4870*/  ISETP.GE.AND P5, PT, R57, RZ, PT ;  /* 0x000000ff3900720c */ /* 0x000fe20003fa6270 */
[----:B------:R-:W-:Y:S01]  /*4880*/  @!P4 IMAD.IADD R53, R53, 0x1, -R2 ;  /* 0x000000013535c824 */ /* 0x000fe200078e0a02 */
[----:B------:R-:W-:Y:S01]  /*4890*/  ISETP.GE.AND P4, PT, R56, RZ, PT ;  /* 0x000000ff3800720c */ /* 0x000fe20003f86270 */
[----:B------:R-:W-:Y:S01]  /*48a0*/  IMAD R56, R2, R61, R58 ;  /* 0x0000003d02387224 */ /* 0x000fe200078e023a */
[----:B------:R-:W-:Y:S01]  /*48b0*/  IABS R57, R62 ;  /* 0x0000003e00397213 */ /* 0x000fe20000000000 */
[----:B------:R-:W-:-:S03]  /*48c0*/  @!P6 IMAD.IADD R54, R54, 0x1, -R2 ;  /* 0x000000013636e824 */ /* 0x000fc600078e0a02 */
[----:B------:R-:W-:Y:S01]  /*48d0*/  ISETP.GT.U32.AND P6, PT, R2, R56, PT ;  /* 0x000000380200720c */ /* 0x000fe20003fc4070 */
[----:B------:R-:W-:-:S04]  /*48e0*/  IMAD.HI.U32 R63, R0, R57, RZ ;  /* 0x00000039003f7227 */ /* 0x000fc800078e00ff */
[----:B------:R-:W-:Y:S01]  /*48f0*/  @!P3 IMAD.MOV R52, RZ, RZ, -R52 ;  /* 0x000000ffff34b224 */ /* 0x000fe200078e0a34 */
[----:B------:R-:W-:Y:S01]  /*4900*/  ISETP.GE.AND P3, PT, R5, RZ, PT ;  /* 0x000000ff0500720c */ /* 0x000fe20003f66270 */
[----:B------:R-:W-:Y:S02]  /*4910*/  IMAD.MOV R5, RZ, RZ, -R63 ;  /* 0x000000ffff057224 */ /* 0x000fe400078e0a3f */
[--C-:B------:R-:W-:Y:S02]  /*4920*/  @!P2 IMAD.IADD R55, R55, 0x1, -R2.reuse ;  /* 0x000000013737a824 */ /* 0x100fe400078e0a02 */
[----:B------:R-:W-:Y:S01]  /*4930*/  IMAD R57, R2, R5, R57 ;  /* 0x0000000502397224 */ /* 0x000fe200078e0239 */
[----:B------:R-:W-:Y:S02]  /*4940*/  LOP3.LUT R5, R4, 0x100, RZ, 0xfc, !PT ;  /* 0x0000010004057812 */ /* 0x000fe400078efcff */
[----:B------:R-:W-:Y:S02]  /*4950*/  ISETP.GT.U32.AND P2, PT, R2, R55, PT ;  /* 0x000000370200720c */ /* 0x000fe40003f44070 */
[----:B------:R-:W-:Y:S01]  /*4960*/  LOP3.LUT R61, R4, 0xfc, RZ, 0xfc, !PT ;  /* 0x000000fc043d7812 */ /* 0x000fe200078efcff */
[----:B------:R-:W-:Y:S01]  /*4970*/  @!P6 IMAD.IADD R56, R56, 0x1, -R2 ;  /* 0x000000013838e824 */ /* 0x000fe200078e0a02 */
[----:B------:R-:W-:-:S02]  /*4980*/  IABS R63, R5 ;  /* 0x00000005003f7213 */ /* 0x000fc40000000000 */
[----:B------:R-:W-:Y:S01]  /*4990*/  IABS R58, R61 ;  /* 0x0000003d003a7213 */ /* 0x000fe20000000000 */
[----:B------:R-:W-:Y:S01]  /*49a0*/  @!P5 IMAD.MOV R53, RZ, RZ, -R53 ;  /* 0x000000ffff35d224 */ /* 0x000fe200078e0a35 */
[----:B------:R-:W-:Y:S01]  /*49b0*/  ISETP.GE.AND P5, PT, R60, RZ, PT ;  /* 0x000000ff3c00720c */ /* 0x000fe20003fa6270 */
[----:B------:R-:W-:Y:S01]  /*49c0*/  IMAD.MOV.U32 R60, RZ, RZ, R63 ;  /* 0x000000ffff3c7224 */ /* 0x000fe200078e003f */
[----:B------:R-:W-:Y:S01]  /*49d0*/  ISETP.GT.U32.AND P6, PT, R2, R56, PT ;  /* 0x000000380200720c */ /* 0x000fe20003fc4070 */
[----:B------:R-:W-:Y:S01]  /*49e0*/  IMAD.HI.U32 R63, R0, R58, RZ ;  /* 0x0000003a003f7227 */ /* 0x000fe200078e00ff */
[----:B------:R-:W-:-:S03]  /*49f0*/  LOP3.LUT R70, R4, 0x104, RZ, 0xfc, !PT ;  /* 0x0000010404467812 */ /* 0x000fc600078efcff */
[----:B------:R-:W-:Y:S01]  /*4a00*/  @!P2 IMAD.IADD R55, R55, 0x1, -R2 ;  /* 0x000000013737a824 */ /* 0x000fe200078e0a02 */
[----:B------:R-:W-:Y:S01]  /*4a10*/  ISETP.GE.AND P2, PT, R62, RZ, PT ;  /* 0x000000ff3e00720c */ /* 0x000fe20003f46270 */
[----:B------:R-:W-:Y:S02]  /*4a20*/  IMAD.MOV R63, RZ, RZ, -R63 ;  /* 0x000000ffff3f7224 */ /* 0x000fe400078e0a3f */
[----:B------:R-:W-:-:S04]  /*4a30*/  IMAD.HI.U32 R62, R0, R60, RZ ;  /* 0x0000003c003e7227 */ /* 0x000fc800078e00ff */
[----:B------:R-:W-:Y:S01]  /*4a40*/  @!P4 IMAD.MOV R55, RZ, RZ, -R55 ;  /* 0x000000ffff37c224 */ /* 0x000fe200078e0a37 */
[----:B------:R-:W-:Y:S01]  /*4a50*/  ISETP.GE.AND P4, PT, R61, RZ, PT ;  /* 0x000000ff3d00720c */ /* 0x000fe20003f86270 */
[C---:B------:R-:W-:Y:S01]  /*4a60*/  IMAD R58, R2.reuse, R63, R58 ;  /* 0x0000003f023a7224 */ /* 0x040fe200078e023a */
[----:B------:R-:W-:Y:S01]  /*4a70*/  IABS R61, R70 ;  /* 0x00000046003d7213 */ /* 0x000fe20000000000 */
[----:B------:R-:W-:Y:S02]  /*4a80*/  IMAD.MOV R62, RZ, RZ, -R62 ;  /* 0x000000ffff3e7224 */ /* 0x000fe400078e0a3e */
[----:B------:R-:W-:Y:S01]  /*4a90*/  @!P3 IMAD.MOV R54, RZ, RZ, -R54 ;  /* 0x000000ffff36b224 */ /* 0x000fe200078e0a36 */
[----:B------:R-:W-:Y:S01]  /*4aa0*/  ISETP.GT.U32.AND P3, PT, R2, R57, PT ;  /* 0x000000390200720c */ /* 0x000fe20003f64070 */
        /* <DEDUP_REMOVED lines=55> */
[----:B------:R-:W-:Y:S01]  /*4e20*/  IMAD.MOV R72, RZ, RZ, -R72 ;  /* 0x000000ffff487224 */ /* 0x000fe200078e0a48 */
[----:B------:R-:W-:Y:S02]  /*4e30*/  ISETP.GE.AND P5, PT, R65, RZ, PT ;  /* 0x000000ff4100720c */ /* 0x000fe40003fa6270 */
[C---:B------:R-:W-:Y:S01]  /*4e40*/  ISETP.GT.U32.AND P4, PT, R2.reuse, R62, PT ;  /* 0x0000003e0200720c */ /* 0x040fe20003f84070 */
[C---:B------:R-:W-:Y:S01]  /*4e50*/  IMAD R65, R2.reuse, R70, R67 ;  /* 0x0000004602417224 */ /* 0x040fe200078e0243 */
[----:B------:R-:W-:Y:S01]  /*4e60*/  IABS R67, R75 ;  /* 0x0000004b00437213 */ /* 0x000fe20000000000 */
[----:B------:R-:W-:Y:S02]  /*4e70*/  IMAD R66, R2, R72, R66 ;  /* 0x0000004802427224 */ /* 0x000fe400078e0242 */
[----:B------:R-:W-:-:S02]  /*4e80*/  @!P6 IMAD.IADD R63, R63, 0x1, -R2 ;  /* 0x000000013f3fe824 */ /* 0x000fc400078e0a02 */
[----:B------:R-:W-:Y:S01]  /*4e90*/  IMAD.HI.U32 R70, R0, R67, RZ ;  /* 0x0000004300467227 */ /* 0x000fe200078e00ff */
[----:B------:R-:W-:Y:S02]  /*4ea0*/  ISETP.GT.U32.AND P6, PT, R2, R66, PT ;  /* 0x000000420200720c */ /* 0x000fe40003fc4070 */
[----:B------:R-:W-:Y:S01]  /*4eb0*/  LOP3.LUT R76, R4, 0x120, RZ, 0xfc, !PT ;  /* 0x00000120044c7812 */ /* 0x000fe200078efcff */
[----:B------:R-:W-:Y:S02]  /*4ec0*/  IMAD.MOV R70, RZ, RZ, -R70 ;  /* 0x000000ffff467224 */ /* 0x000fe400078e0a46 */
        /* <DEDUP_REMOVED lines=307> */
[----:B------:R-:W-:Y:S01]  /*6200*/  @!P2 IMAD.IADD R90, R90, 0x1, -R2 ;  /* 0x000000015a5aa824 */ /* 0x000fe200078e0a02 */
        /* <DEDUP_REMOVED lines=31> */
[----:B------:R-:W-:Y:S01]  /*6400*/  @!P3 IMAD.MOV R92, RZ, RZ, -R92 ;  /* 0x000000ffff5cb224 */ /* 0x000fe200078e0a5c */
[----:B------:R-:W-:Y:S01]  /*6410*/  ISETP.GT.U32.AND P3, PT, R2, R95, PT ;  /* 0x0000005f0200720c */ /* 0x000fe20003f64070 */
[----:B------:R-:W-:-:S04]  /*6420*/  IMAD.HI.U32 R99, R0, R97, RZ ;  /* 0x0000006100637227 */ /* 0x000fc800078e00ff */
[----:B------:R-:W-:Y:S01]  /*6430*/  @!P4 IMAD.MOV R93, RZ, RZ, -R93 ;  /* 0x000000ffff5dc224 */ /* 0x000fe200078e0a5d */
[----:B------:R-:W-:Y:S01]  /*6440*/  ISETP.GE.AND P4, PT, R98, RZ, PT ;  /* 0x000000ff6200720c */ /* 0x000fe20003f86270 */
[----:B------:R-:W-:Y:S01]  /*6450*/  IMAD R96, R2, R100, R96 ;  /* 0x0000006402607224 */ /* 0x000fe200078e0260 */
[----:B------:R-:W-:Y:S01]  /*6460*/  IABS R98, R103 ;  /* 0x0000006700627213 */ /* 0x000fe20000000000 */
[----:B------:R-:W-:Y:S02]  /*6470*/  IMAD.MOV R99, RZ, RZ, -R99 ;  /* 0x000000ffff637224 */ /* 0x000fe400078e0a63 */
[----:B------:R-:W-:Y:S01]  /*6480*/  @!P6 IMAD.IADD R94, R94, 0x1, -R2 ;  /* 0x000000015e5ee824 */ /* 0x000fe200078e0a02 */
[C---:B------:R-:W-:Y:S01]  /*6490*/  ISETP.GT.U32.AND P6, PT, R2.reuse, R96, PT ;  /* 0x000000600200720c */ /* 0x040fe20003fc4070 */
[----:B------:R-:W-:Y:S02]  /*64a0*/  IMAD R97, R2, R99, R97 ;  /* 0x0000006302617224 */ /* 0x000fe400078e0261 */
[----:B------:R-:W-:-:S04]  /*64b0*/  IMAD.HI.U32 R101, R0, R98, RZ ;  /* 0x0000006200657227 */ /* 0x000fc800078e00ff */
[----:B------:R-:W-:Y:S02]  /*64c0*/  IMAD.MOV R101, RZ, RZ, -R101 ;  /* 0x000000ffff657224 */ /* 0x000fe400078e0a65 */
[----:B------:R-:W-:Y:S01]  /*64d0*/  @!P5 IMAD.MOV R94, RZ, RZ, -R94 ;  /* 0x000000ffff5ed224 */ /* 0x000fe200078e0a5e */
[C---:B------:R-:W-:Y:S01]  /*64e0*/  ISETP.GT.U32.AND P5, PT, R2.reuse, R97, PT ;  /* 0x000000610200720c */ /* 0x040fe20003fa4070 */
[----:B------:R-:W-:Y:S02]  /*64f0*/  @!P3 IMAD.IADD R95, R95, 0x1, -R2 ;  /* 0x000000015f5fb824 */ /* 0x000fe400078e0a02 */
[----:B------:R-:W-:Y:S01]  /*6500*/  IMAD R98, R2, R101, R98 ;  /* 0x0000006502627224 */ /* 0x000fe200078e0262 */
[----:B------:R-:W-:Y:S02]  /*6510*/  LOP3.LUT R106, R4, 0x1a0, RZ, 0xfc, !PT ;  /* 0x000001a0046a7812 */ /* 0x000fe400078efcff */
[----:B------:R-:W-:Y:S01]  /*6520*/  ISETP.GT.U32.AND P3, PT, R2, R95, PT ;  /* 0x0000005f0200720c */ /* 0x000fe20003f64070 */
[----:B------:R-:W-:Y:S01]  /*6530*/  @!P6 IMAD.IADD R96, R96, 0x1, -R2 ;  /* 0x000000016060e824 */ /* 0x000fe200078e0a02 */
[----:B------:R-:W-:-:S02]  /*6540*/  ISETP.GT.U32.AND P6, PT, R2, R98, PT ;  /* 0x000000620200720c */ /* 0x000fc40003fc4070 */
[----:B------:R-:W-:Y:S02]  /*6550*/  IABS R100, R106 ;  /* 0x0000006a00647213 */ /* 0x000fe40000000000 */
[C---:B------:R-:W-:Y:S01]  /*6560*/  LOP3.LUT R102, R4.reuse, 0x19c, RZ, 0xfc, !PT ;  /* 0x0000019c04667812 */ /* 0x040fe200078efcff */
[--C-:B------:R-:W-:Y:S01]  /*6570*/  @!P5 IMAD.IADD R97, R97, 0x1, -R2.reuse ;  /* 0x000000016161d824 */ /* 0x100fe200078e0a02 */
[----:B------:R-:W-:Y:S01]  /*6580*/  LOP3.LUT R105, R4, 0x1a4, RZ, 0xfc, !PT ;  /* 0x000001a404697812 */ /* 0x000fe200078efcff */
[----:B------:R-:W-:Y:S01]  /*6590*/  IMAD.HI.U32 R104, R0, R100, RZ ;  /* 0x0000006400687227 */ /* 0x000fe200078e00ff */
[----:B------:R-:W-:Y:S02]  /*65a0*/  ISETP.GT.U32.AND P5, PT, R2, R96, PT ;  /* 0x000000600200720c */ /* 0x000fe40003fa4070 */
[----:B------:R-:W-:Y:S01]  /*65b0*/  IABS R99, R102 ;  /* 0x0000006600637213 */ /* 0x000fe20000000000 */
[----:B------:R-:W-:Y:S01]  /*65c0*/  @!P3 IMAD.IADD R95, R95, 0x1, -R2 ;  /* 0x000000015f5fb824 */ /* 0x000fe200078e0a02 */
[----:B------:R-:W-:Y:S01]  /*65d0*/  IABS R101, R105 ;  /* 0x0000006900657213 */ /* 0x000fe20000000000 */
[----:B------:R-:W-:Y:S01]  /*65e0*/  IMAD.MOV R104, RZ, RZ, -R104 ;  /* 0x000000ffff687224 */ /* 0x000fe200078e0a68 */
[----:B------:R-:W-:Y:S01]  /*65f0*/  ISETP.GE.AND P3, PT, R5, RZ, PT ;  /* 0x000000ff0500720c */ /* 0x000fe20003f66270 */
[----:B------:R-:W-:-:S04]  /*6600*/  IMAD.HI.U32 R5, R0, R99, RZ ;  /* 0x0000006300057227 */ /* 0x000fc800078e00ff */
[----:B------:R-:W-:Y:S01]  /*6610*/  @!P6 IMAD.IADD R98, R98, 0x1, -R2 ;  /* 0x000000016262e824 */ /* 0x000fe200078e0a02 */
[C---:B------:R-:W-:Y:S01]  /*6620*/  ISETP.GT.U32.AND P6, PT, R2.reuse, R97, PT ;  /* 0x000000610200720c */ /* 0x040fe20003fc4070 */
[----:B------:R-:W-:Y:S02]  /*6630*/  IMAD R100, R2, R104, R100 ;  /* 0x0000006802647224 */ /* 0x000fe400078e0264 */
[----:B------:R-:W-:-:S04]  /*6640*/  IMAD.HI.U32 R104, R0, R101, RZ ;  /* 0x0000006500687227 */ /* 0x000fc800078e00ff */
[----:B------:R-:W-:Y:S02]  /*6650*/  IMAD.MOV R5, RZ, RZ, -R5 ;  /* 0x000000ffff057224 */ /* 0x000fe400078e0a05 */
[----:B------:R-:W-:Y:S02]  /*6660*/  IMAD.MOV R109, RZ, RZ, -R104 ;  /* 0x000000ffff6d7224 */ /* 0x000fe400078e0a68 */
[----:B------:R-:W-:Y:S02]  /*6670*/  @!P5 IMAD.IADD R96, R96, 0x1, -R2 ;  /* 0x000000016060d824 */ /* 0x000fe400078e0a02 */
[----:B------:R-:W-:Y:S01]  /*6680*/  IMAD R99, R2, R5, R99 ;  /* 0x0000000502637224 */ /* 0x000fe200078e0263 */
[----:B------:R-:W-:Y:S01]  /*6690*/  LOP3.LUT R5, R4, 0x1a8, RZ, 0xfc, !PT ;  /* 0x000001a804057812 */ /* 0x000fe200078efcff */
[----:B------:R-:W-:Y:S01]  /*66a0*/  @!P2 IMAD.MOV R95, RZ, RZ, -R95 ;  /* 0x000000ffff5fa224 */ /* 0x000fe200078e0a5f */
[C---:B------:R-:W-:Y:S01]  /*66b0*/  ISETP.GT.U32.AND P2, PT, R2.reuse, R98, PT ;  /* 0x000000620200720c */ /* 0x040fe20003f44070 */
[----:B------:R-:W-:-:S02]  /*66c0*/  IMAD R101, R2, R109, R101 ;  /* 0x0000006d02657224 */ /* 0x000fc400078e0265 */
[----:B------:R-:W-:Y:S01]  /*66d0*/  @!P4 IMAD.MOV R96, RZ, RZ, -R96 ;  /* 0x000000ffff60c224 */ /* 0x000fe200078e0a60 */
[C---:B------:R-:W-:Y:S02]  /*66e0*/  ISETP.GT.U32.AND P4, PT, R2.reuse, R100, PT ;  /* 0x000000640200720c */ /* 0x040fe40003f84070 */
[----:B------:R-:W-:Y:S01]  /*66f0*/  IABS R107, R5 ;  /* 0x00000005006b7213 */ /* 0x000fe20000000000 */
[----:B------:R-:W-:Y:S01]  /*6700*/  @!P6 IMAD.IADD R97, R97, 0x1, -R2 ;  /* 0x000000016161e824 */ /* 0x000fe200078e0a02 */
[C---:B------:R-:W-:Y:S02]  /*6710*/  ISETP.GT.U32.AND P5, PT, R2.reuse, R99, PT ;  /* 0x000000630200720c */ /* 0x040fe40003fa4070 */
[----:B------:R-:W-:Y:S01]  /*6720*/  ISETP.GT.U32.AND P6, PT, R2, R101, PT ;  /* 0x000000650200720c */ /* 0x000fe20003fc4070 */
[----:B------:R-:W-:Y:S01]  /*6730*/  IMAD.MOV.U32 R104, RZ, RZ, R107 ;  /* 0x000000ffff687224 */ /* 0x000fe200078e006b */
[----:B------:R-:W-:-:S03]  /*6740*/  LOP3.LUT R108, R4, 0x1ac, RZ, 0xfc, !PT ;  /* 0x000001ac046c7812 */ /* 0x000fc600078efcff */
[----:B------:R-:W-:Y:S01]  /*6750*/  IMAD.HI.U32 R107, R0, R104, RZ ;  /* 0x00000068006b7227 */ /* 0x000fe200078e00ff */
[----:B------:R-:W-:-:S03]  /*6760*/  IABS R109, R108 ;  /* 0x0000006c006d7213 */ /* 0x000fc60000000000 */
[--C-:B------:R-:W-:Y:S01]  /*6770*/  @!P2 IMAD.IADD R98, R98, 0x1, -R2.reuse ;  /* 0x000000016262a824 */ /* 0x100fe200078e0a02 */
[----:B------:R-:W-:Y:S01]  /*6780*/  ISETP.GE.AND P2, PT, R103, RZ, PT ;  /* 0x000000ff6700720c */ /* 0x000fe20003f46270 */
[--C-:B------:R-:W-:Y:S02]  /*6790*/  @!P4 IMAD.IADD R100, R100, 0x1, -R2.reuse ;  /* 0x000000016464c824 */ /* 0x100fe400078e0a02 */
[----:B------:R-:W-:Y:S02]  /*67a0*/  IMAD.MOV R107, RZ, RZ, -R107 ;  /* 0x000000ffff6b7224 */ /* 0x000fe400078e0a6b */
[----:B------:R-:W-:Y:S02]  /*67b0*/  IMAD.MOV.U32 R103, RZ, RZ, R109 ;  /* 0x000000ffff677224 */ /* 0x000fe400078e006d */
[--C-:B------:R-:W-:Y:S01]  /*67c0*/  @!P5 IMAD.IADD R99, R99, 0x1, -R2.reuse ;  /* 0x000000016363d824 */ /* 0x100fe200078e0a02 */
[----:B------:R-:W-:Y:S01]  /*67d0*/  ISETP.GE.AND P5, PT, R102, RZ, PT ;  /* 0x000000ff6600720c */ /* 0x000fe20003fa6270 */
[----:B------:R-:W-:Y:S01]  /*67e0*/  @!P6 IMAD.IADD R101, R101, 0x1, -R2 ;  /* 0x000000016565e824 */ /* 0x000fe200078e0a02 */
[C---:B------:R-:W-:Y:S01]  /*67f0*/  ISETP.GT.U32.AND P6, PT, R2.reuse, R100, PT ;  /* 0x000000640200720c */ /* 0x040fe20003fc4070 */
[----:B------:R-:W-:-:S02]  /*6800*/  IMAD R102, R2, R107, R104 ;  /* 0x0000006b02667224 */ /* 0x000fc400078e0268 */
[----:B------:R-:W-:Y:S01]  /*6810*/  IMAD.HI.U32 R107, R0, R103, RZ ;  /* 0x00000067006b7227 */ /* 0x000fe200078e00ff */
[----:B------:R-:W-:-:S03]  /*6820*/  LOP3.LUT R110, R4, 0x1b0, RZ, 0xfc, !PT ;  /* 0x000001b0046e7812 */ /* 0x000fc600078efcff */
[----:B------:R-:W-:Y:S01]  /*6830*/  IMAD.MOV R107, RZ, RZ, -R107 ;  /* 0x000000ffff6b7224 */ /* 0x000fe200078e0a6b */
[C---:B------:R-:W-:Y:S02]  /*6840*/  ISETP.GT.U32.AND P4, PT, R2.reuse, R99, PT ;  /* 0x000000630200720c */ /* 0x040fe40003f84070 */
[----:B------:R-:W-:Y:S01]  /*6850*/  IABS R104, R110 ;  /* 0x0000006e00687213 */ /* 0x000fe20000000000 */
[C---:B------:R-:W-:Y:S02]  /*6860*/  IMAD R103, R2.reuse, R107, R103 ;  /* 0x0000006b02677224 */ /* 0x040fe400078e0267 */
[----:B------:R-:W-:Y:S01]  /*6870*/  @!P3 IMAD.MOV R97, RZ, RZ, -R97 ;  /* 0x000000ffff61b224 */ /* 0x000fe200078e0a61 */
[----:B------:R-:W-:Y:S01]  /*6880*/  ISETP.GT.U32.AND P3, PT, R2, R101, PT ;  /* 0x000000650200720c */ /* 0x000fe20003f64070 */
[----:B------:R-:W-:Y:S01]  /*6890*/  @!P6 IMAD.IADD R100, R100, 0x1, -R2 ;  /* 0x000000016464e824 */ /* 0x000fe200078e0a02 */
[----:B------:R-:W-:Y:S01]  /*68a0*/  ISETP.GT.U32.AND P6, PT, R2, R103, PT ;  /* 0x000000670200720c */ /* 0x000fe20003fc4070 */
[----:B------:R-:W-:Y:S01]  /*68b0*/  IMAD.HI.U32 R109, R0, R104, RZ ;  /* 0x00000068006d7227 */ /* 0x000fe200078e00ff */
[----:B------:R-:W-:-:S03]  /*68c0*/  LOP3.LUT R111, R4, 0x1b4, RZ, 0xfc, !PT ;  /* 0x000001b4046f7812 */ /* 0x000fc600078efcff */
[----:B------:R-:W-:Y:S02]  /*68d0*/  IMAD.MOV R107, RZ, RZ, -R109 ;  /* 0x000000ffff6b7224 */ /* 0x000fe400078e0a6d */
[----:B------:R-:W-:Y:S01]  /*68e0*/  @!P4 IMAD.IADD R99, R99, 0x1, -R2 ;  /* 0x000000016363c824 */ /* 0x000fe200078e0a02 */
[----:B------:R-:W-:Y:S01]  /*68f0*/  ISETP.GE.AND P4, PT, R106, RZ, PT ;  /* 0x000000ff6a00720c */ /* 0x000fe20003f86270 */
[----:B------:R-:W-:Y:S01]  /*6900*/  @!P2 IMAD.MOV R98, RZ, RZ, -R98 ;  /* 0x000000ffff62a224 */ /* 0x000fe200078e0a62 */
[----:B------:R-:W-:Y:S01]  /*6910*/  IABS R106, R111 ;  /* 0x0000006f006a7213 */ /* 0x000fe20000000000 */
[C---:B------:R-:W-:Y:S01]  /*6920*/  IMAD R104, R2.reuse, R107, R104 ;  /* 0x0000006b02687224 */ /* 0x040fe200078e0268 */
[C---:B------:R-:W-:Y:S01]  /*6930*/  ISETP.GT.U32.AND P2, PT, R2.reuse, R102, PT ;  /* 0x000000660200720c */ /* 0x040fe20003f44070 */
[--C-:B------:R-:W-:Y:S01]  /*6940*/  @!P3 IMAD.IADD R101, R101, 0x1, -R2.reuse ;  /* 0x000000016565b824 */ /* 0x100fe200078e0a02 */
[----:B------:R-:W-:Y:S01]  /*6950*/  ISETP.GE.AND P3, PT, R105, RZ, PT ;  /* 0x000000ff6900720c */ /* 0x000fe20003f66270 */
[----:B------:R-:W-:Y:S01]  /*6960*/  @!P6 IMAD.IADD R103, R103, 0x1, -R2 ;  /* 0x000000016767e824 */ /* 0x000fe200078e0a02 */
[----:B------:R-:W-:Y:S01]  /*6970*/  ISETP.GT.U32.AND P6, PT, R2, R104, PT ;  /* 0x000000680200720c */ /* 0x000fe20003fc4070 */
[----:B------:R-:W-:Y:S01]  /*6980*/  IMAD.MOV.U32 R105, RZ, RZ, R106 ;  /* 0x000000ffff697224 */ /* 0x000fe200078e006a */
[----:B------:R-:W-:-:S02]  /*6990*/  LOP3.LUT R114, R4, 0x1bc, RZ, 0xfc, !PT ;  /* 0x000001bc04727812 */ /* 0x000fc400078efcff */
[----:B------:R-:W-:Y:S01]  /*69a0*/  LOP3.LUT R115, R4, 0x1c4, RZ, 0xfc, !PT ;  /* 0x000001c404737812 */ /* 0x000fe200078efcff */
[----:B------:R-:W-:Y:S01]  /*69b0*/  IMAD.HI.U32 R107, R0, R105, RZ ;  /* 0x00000069006b7227 */ /* 0x000fe200078e00ff */
[----:B------:R-:W-:Y:S02]  /*69c0*/  LOP3.LUT R113, R4, 0x1b8, RZ, 0xfc, !PT ;  /* 0x000001b804717812 */ /* 0x000fe400078efcff */
[----:B------:R-:W-:Y:S01]  /*69d0*/  IABS R109, R114 ;  /* 0x00000072006d7213 */ /* 0x000fe20000000000 */
[----:B------:R-:W-:Y:S01]  /*69e0*/  IMAD.MOV R107, RZ, RZ, -R107 ;  /* 0x000000ffff6b7224 */ /* 0x000fe200078e0a6b */
[----:B------:R-:W-:Y:S01]  /*69f0*/  IABS R116, R115 ;  /* 0x0000007300747213 */ /* 0x000fe20000000000 */
[----:B------:R-:W-:Y:S01]  /*6a00*/  @!P2 IMAD.IADD R102, R102, 0x1, -R2 ;  /* 0x000000016666a824 */ /* 0x000fe200078e0a02 */
[----:B------:R-:W-:Y:S01]  /*6a10*/  IABS R106, R113 ;  /* 0x00000071006a7213 */ /* 0x000fe20000000000 */
[----:B------:R-:W-:Y:S02]  /*6a20*/  IMAD R105, R2, R107, R105 ;  /* 0x0000006b02697224 */ /* 0x000fe400078e0269 */
[----:B------:R-:W-:-:S02]  /*6a30*/  IMAD.MOV.U32 R107, RZ, RZ, R109 ;  /* 0x000000ffff6b7224 */ /* 0x000fc400078e006d */
[----:B------:R-:W-:Y:S01]  /*6a40*/  @!P6 IMAD.IADD R104, R104, 0x1, -R2 ;  /* 0x000000016868e824 */ /* 0x000fe200078e0a02 */
[----:B------:R-:W-:Y:S01]  /*6a50*/  ISETP.GT.U32.AND P6, PT, R2, R102, PT ;  /* 0x000000660200720c */ /* 0x000fe20003fc4070 */
[----:B------:R-:W-:Y:S02]  /*6a60*/  IMAD.MOV.U32 R109, RZ, RZ, R116 ;  /* 0x000000ffff6d7224 */ /* 0x000fe400078e0074 */
[----:B------:R-:W-:-:S04]  /*6a70*/  IMAD.HI.U32 R116, R0, R106, RZ ;  /* 0x0000006a00747227 */ /* 0x000fc800078e00ff */
[----:B------:R-:W-:Y:S02]  /*6a80*/  IMAD.MOV R116, RZ, RZ, -R116 ;  /* 0x000000ffff747224 */ /* 0x000fe400078e0a74 */
[----:B------:R-:W-:Y:S01]  /*6a90*/  @!P5 IMAD.MOV R99, RZ, RZ, -R99 ;  /* 0x000000ffff63d224 */ /* 0x000fe200078e0a63 */
[----:B------:R-:W-:Y:S01]  /*6aa0*/  ISETP.GT.U32.AND P5, PT, R2, R103, PT ;  /* 0x000000670200720c */ /* 0x000fe20003fa4070 */
[----:B------:R-:W-:-:S04]  /*6ab0*/  IMAD.HI.U32 R117, R0, R107, RZ ;  /* 0x0000006b00757227 */ /* 0x000fc800078e00ff */
[----:B------:R-:W-:Y:S01]  /*6ac0*/  @!P4 IMAD.MOV R100, RZ, RZ, -R100 ;  /* 0x000000ffff64c224 */ /* 0x000fe200078e0a64 */
[C---:B------:R-:W-:Y:S01]  /*6ad0*/  ISETP.GT.U32.AND P4, PT, R2.reuse, R104, PT ;  /* 0x000000680200720c */ /* 0x040fe20003f84070 */
[----:B------:R-:W-:Y:S01]  /*6ae0*/  @!P3 IMAD.MOV R101, RZ, RZ, -R101 ;  /* 0x000000ffff65b224 */ /* 0x000fe200078e0a65 */
[C---:B------:R-:W-:Y:S01]  /*6af0*/  ISETP.GT.U32.AND P3, PT, R2.reuse, R105, PT ;  /* 0x000000690200720c */ /* 0x040fe20003f64070 */
[----:B------:R-:W-:Y:S02]  /*6b00*/  IMAD R106, R2, R116, R106 ;  /* 0x00000074026a7224 */ /* 0x000fe400078e026a */
[----:B------:R-:W-:Y:S02]  /*6b10*/  IMAD.MOV R117, RZ, RZ, -R117 ;  /* 0x000000ffff757224 */ /* 0x000fe400078e0a75 */
[----:B------:R-:W-:Y:S01]  /*6b20*/  @!P6 IMAD.IADD R102, R102, 0x1, -R2 ;  /* 0x000000016666e824 */ /* 0x000fe200078e0a02 */
[C---:B------:R-:W-:Y:S01]  /*6b30*/  ISETP.GT.U32.AND P6, PT, R2.reuse, R106, PT ;  /* 0x0000006a0200720c */ /* 0x040fe20003fc4070 */
[----:B------:R-:W-:Y:S01]  /*6b40*/  IMAD R107, R2, R117, R107 ;  /* 0x00000075026b7224 */ /* 0x000fe200078e026b */
[----:B------:R-:W-:-:S02]  /*6b50*/  ISETP.GE.AND P2, PT, R5, RZ, PT ;  /* 0x000000ff0500720c */ /* 0x000fc40003f46270 */
[----:B------:R-:W-:Y:S01]  /*6b60*/  LOP3.LUT R5, R4, 0x1c0, RZ, 0xfc, !PT ;  /* 0x000001c004057812 */ /* 0x000fe200078efcff */
[--C-:B------:R-:W-:Y:S01]  /*6b70*/  @!P5 IMAD.IADD R103, R103, 0x1, -R2.reuse ;  /* 0x000000016767d824 */ /* 0x100fe200078e0a02 */
[----:B------:R-:W-:Y:S02]  /*6b80*/  ISETP.GT.U32.AND P5, PT, R2, R107, PT ;  /* 0x0000006b0200720c */ /* 0x000fe40003fa4070 */
[----:B------:R-:W-:Y:S01]  /*6b90*/  IABS R112, R5 ;  /* 0x0000000500707213 */ /* 0x000fe20000000000 */
[--C-:B------:R-:W-:Y:S01]  /*6ba0*/  @!P4 IMAD.IADD R104, R104, 0x1, -R2.reuse ;  /* 0x000000016868c824 */ /* 0x100fe200078e0a02 */
[----:B------:R-:W-:Y:S01]  /*6bb0*/  ISETP.GE.AND P4, PT, R108, RZ, PT ;  /* 0x000000ff6c00720c */ /* 0x000fe20003f86270 */
[----:B------:R-:W-:Y:S02]  /*6bc0*/  @!P3 IMAD.IADD R105, R105, 0x1, -R2 ;  /* 0x000000016969b824 */ /* 0x000fe400078e0a02 */
[----:B------:R-:W-:-:S04]  /*6bd0*/  IMAD.HI.U32 R116, R0, R112, RZ ;  /* 0x0000007000747227 */ /* 0x000fc800078e00ff */
[----:B------:R-:W-:Y:S01]  /*6be0*/  @!P6 IMAD.IADD R106, R106, 0x1, -R2 ;  /* 0x000000016a6ae824 */ /* 0x000fe200078e0a02 */
[----:B------:R-:W-:Y:S01]  /*6bf0*/  ISETP.GT.U32.AND P6, PT, R2, R105, PT ;  /* 0x000000690200720c */ /* 0x000fe20003fc4070 */
[----:B------:R-:W-:-:S04]  /*6c00*/  IMAD.HI.U32 R117, R0, R109, RZ ;  /* 0x0000006d00757227 */ /* 0x000fc800078e00ff */
[----:B------:R-:W-:Y:S01]  /*6c10*/  IMAD.MOV R116, RZ, RZ, -R116 ;  /* 0x000000ffff747224 */ /* 0x000fe200078e0a74 */
[----:B------:R-:W-:Y:S01]  /*6c20*/  ISETP.GE.AND P3, PT, R110, RZ, PT ;  /* 0x000000ff6e00720c */ /* 0x000fe20003f66270 */
[----:B------:R-:W-:Y:S02]  /*6c30*/  IMAD.MOV R117, RZ, RZ, -R117 ;  /* 0x000000ffff757224 */ /* 0x000fe400078e0a75 */
[C---:B------:R-:W-:Y:S02]  /*6c40*/  IMAD R108, R2.reuse, R116, R112 ;  /* 0x00000074026c7224 */ /* 0x040fe400078e0270 */
[----:B------:R-:W-:Y:S01]  /*6c50*/  @!P5 IMAD.IADD R107, R107, 0x1, -R2 ;  /* 0x000000016b6bd824 */ /* 0x000fe200078e0a02 */
[C---:B------:R-:W-:Y:S01]  /*6c60*/  ISETP.GT.U32.AND P5, PT, R2.reuse, R106, PT ;  /* 0x0000006a0200720c */ /* 0x040fe20003fa4070 */
[C---:B------:R-:W-:Y:S02]  /*6c70*/  IMAD R109, R2.reuse, R117, R109 ;  /* 0x00000075026d7224 */ /* 0x040fe400078e026d */
[----:B------:R-:W-:Y:S01]  /*6c80*/  @!P4 IMAD.MOV R103, RZ, RZ, -R103 ;  /* 0x000000ffff67c224 */ /* 0x000fe200078e0a67 */
[C---:B------:R-:W-:Y:S01]  /*6c90*/  ISETP.GT.U32.AND P4, PT, R2.reuse, R108, PT ;  /* 0x0000006c0200720c */ /* 0x040fe20003f84070 */
[----:B------:R-:W-:Y:S01]  /*6ca0*/  @!P2 IMAD.MOV R102, RZ, RZ, -R102 ;  /* 0x000000ffff66a224 */ /* 0x000fe200078e0a66 */
[C---:B------:R-:W-:Y:S01]  /*6cb0*/  ISETP.GT.U32.AND P2, PT, R2.reuse, R107, PT ;  /* 0x0000006b0200720c */ /* 0x040fe20003f44070 */
[----:B------:R-:W-:Y:S01]  /*6cc0*/  @!P6 IMAD.IADD R105, R105, 0x1, -R2 ;  /* 0x000000016969e824 */ /* 0x000fe200078e0a02 */
[----:B------:R-:W-:Y:S01]  /*6cd0*/  ISETP.GT.U32.AND P6, PT, R2, R109, PT ;  /* 0x0000006d0200720c */ /* 0x000fe20003fc4070 */
[----:B------:R-:W-:Y:S01]  /*6ce0*/  @!P3 IMAD.MOV R104, RZ, RZ, -R104 ;  /* 0x000000ffff68b224 */ /* 0x000fe200078e0a68 */
[----:B------:R-:W-:-:S02]  /*6cf0*/  LOP3.LUT R112, R4, 0x1c8, RZ, 0xfc, !PT ;  /* 0x000001c804707812 */ /* 0x000fc400078efcff */
[----:B------:R-:W-:Y:S01]  /*6d00*/  ISETP.GE.AND P3, PT, R111, RZ, PT ;  /* 0x000000ff6f00720c */ /* 0x000fe20003f66270 */
[--C-:B------:R-:W-:Y:S01]  /*6d10*/  @!P5 IMAD.IADD R106, R106, 0x1, -R2.reuse ;  /* 0x000000016a6ad824 */ /* 0x100fe200078e0a02 */
[----:B------:R-:W-:Y:S02]  /*6d20*/  IABS R110, R112 ;  /* 0x00000070006e7213 */ /* 0x000fe40000000000 */
[----:B------:R-:W-:Y:S01]  /*6d30*/  ISETP.GE.AND P5, PT, R113, RZ, PT ;  /* 0x000000ff7100720c */ /* 0x000fe20003fa6270 */
[--C-:B------:R-:W-:Y:S02]  /*6d40*/  @!P4 IMAD.IADD R108, R108, 0x1, -R2.reuse ;  /* 0x000000016c6cc824 */ /* 0x100fe400078e0a02 */
[----:B------:R-:W-:Y:S01]  /*6d50*/  @!P2 IMAD.IADD R107, R107, 0x1, -R2 ;  /* 0x000000016b6ba824 */ /* 0x000fe200078e0a02 */
[----:B------:R-:W-:Y:S01]  /*6d60*/  ISETP.GE.AND P2, PT, R114, RZ, PT ;  /* 0x000000ff7200720c */ /* 0x000fe20003f46270 */
[----:B------:R-:W-:-:S04]  /*6d70*/  IMAD.HI.U32 R111, R0, R110, RZ ;  /* 0x0000006e006f7227 */ /* 0x000fc800078e00ff */
[----:B------:R-:W-:Y:S01]  /*6d80*/  @!P6 IMAD.IADD R109, R109, 0x1, -R2 ;  /* 0x000000016d6de824 */ /* 0x000fe200078e0a02 */
[----:B------:R-:W-:Y:S01]  /*6d90*/  ISETP.GT.U32.AND P6, PT, R2, R108, PT ;  /* 0x0000006c0200720c */ /* 0x000fe20003fc4070 */
[----:B------:R-:W-:Y:S01]  /*6da0*/  IMAD.MOV R113, RZ, RZ, -R111 ;  /* 0x000000ffff717224 */ /* 0x000fe200078e0a6f */
[----:B------:R-:W-:Y:S01]  /*6db0*/  LOP3.LUT R111, R4, 0x1cc, RZ, 0xfc, !PT ;  /* 0x000001cc046f7812 */ /* 0x000fe200078efcff */
[----:B------:R-:W-:Y:S01]  /*6dc0*/  @!P3 IMAD.MOV R105, RZ, RZ, -R105 ;  /* 0x000000ffff69b224 */ /* 0x000fe200078e0a69 */
[C---:B------:R-:W-:Y:S01]  /*6dd0*/  ISETP.GT.U32.AND P3, PT, R2.reuse, R109, PT ;  /* 0x0000006d0200720c */ /* 0x040fe20003f64070 */
[----:B------:R-:W-:Y:S01]  /*6de0*/  IMAD R110, R2, R113, R110 ;  /* 0x00000071026e7224 */ /* 0x000fe200078e026e */
[----:B------:R-:W-:Y:S01]  /*6df0*/  LOP3.LUT R114, R4, 0x1d0, RZ, 0xfc, !PT ;  /* 0x000001d004727812 */ /* 0x000fe200078efcff */
[----:B------:R-:W-:Y:S01]  /*6e00*/  @!P5 IMAD.MOV R106, RZ, RZ, -R106 ;  /* 0x000000ffff6ad224 */ /* 0x000fe200078e0a6a */
[----:B------:R-:W-:Y:S01]  /*6e10*/  IABS R113, R111 ;  /* 0x0000006f00717213 */ /* 0x000fe20000000000 */
[----:B------:R-:W-:Y:S01]  /*6e20*/  @!P2 IMAD.MOV R107, RZ, RZ, -R107 ;  /* 0x000000ffff6ba224 */ /* 0x000fe200078e0a6b */
[----:B------:R-:W-:-:S02]  /*6e30*/  ISETP.GE.AND P5, PT, R115, RZ, PT ;  /* 0x000000ff7300720c */ /* 0x000fc40003fa6270 */
[----:B------:R-:W-:Y:S01]  /*6e40*/  IABS R115, R114 ;  /* 0x0000007200737213 */ /* 0x000fe20000000000 */
[----:B------:R-:W-:Y:S01]  /*6e50*/  IMAD.HI.U32 R116, R0, R113, RZ ;  /* 0x0000007100747227 */ /* 0x000fe200078e00ff */
[----:B------:R-:W-:Y:S02]  /*6e60*/  ISETP.GE.AND P4, PT, R5, RZ, PT ;  /* 0x000000ff0500720c */ /* 0x000fe40003f86270 */
[----:B------:R-:W-:Y:S01]  /*6e70*/  ISETP.GT.U32.AND P2, PT, R2, R110, PT ;  /* 0x0000006e0200720c */ /* 0x000fe20003f44070 */
[----:B------:R-:W-:Y:S01]  /*6e80*/  @!P6 IMAD.IADD R108, R108, 0x1, -R2 ;  /* 0x000000016c6ce824 */ /* 0x000fe200078e0a02 */
[----:B------:R-:W-:Y:S01]  /*6e90*/  ISETP.GE.AND P6, PT, R112, RZ, PT ;  /* 0x000000ff7000720c */ /* 0x000fe20003fc6270 */
[----:B------:R-:W-:Y:S02]  /*6ea0*/  IMAD.MOV.U32 R112, RZ, RZ, R115 ;  /* 0x000000ffff707224 */ /* 0x000fe400078e0073 */
[----:B------:R-:W-:Y:S02]  /*6eb0*/  IMAD.MOV R115, RZ, RZ, -R116 ;  /* 0x000000ffff737224 */ /* 0x000fe400078e0a74 */
[----:B------:R-:W-:Y:S01]  /*6ec0*/  @!P3 IMAD.IADD R109, R109, 0x1, -R2 ;  /* 0x000000016d6db824 */ /* 0x000fe200078e0a02 */
[----:B------:R-:W-:Y:S01]  /*6ed0*/  ISETP.GE.AND P3, PT, R111, RZ, PT ;  /* 0x000000ff6f00720c */ /* 0x000fe20003f66270 */
[----:B------:R-:W-:-:S02]  /*6ee0*/  IMAD R111, R2, R115, R113 ;  /* 0x00000073026f7224 */ /* 0x000fc400078e0271 */
[----:B------:R-:W-:Y:S02]  /*6ef0*/  @!P4 IMAD.MOV R108, RZ, RZ, -R108 ;  /* 0x000000ffff6cc224 */ /* 0x000fe400078e0a6c */
[----:B------:R-:W-:Y:S01]  /*6f00*/  @!P2 IMAD.IADD R110, R110, 0x1, -R2 ;  /* 0x000000016e6ea824 */ /* 0x000fe200078e0a02 */
[----:B------:R-:W-:Y:S01]  /*6f10*/  ISETP.GT.U32.AND P4, PT, R2, R111, PT ;  /* 0x0000006f0200720c */ /* 0x000fe20003f84070 */
[----:B------:R-:W-:-:S03]  /*6f20*/  IMAD.HI.U32 R117, R0, R112, RZ ;  /* 0x0000007000757227 */ /* 0x000fc600078e00ff */
[----:B------:R-:W-:Y:S01]  /*6f30*/  ISETP.GT.U32.AND P2, PT, R2, R110, PT ;  /* 0x0000006e0200720c */ /* 0x000fe20003f44070 */
[----:B------:R-:W-:Y:S01]  /*6f40*/  STL [R1+0x730], R6 ;  /* 0x0007300601007387 */ /* 0x000fe20000100800 */
[----:B------:R-:W-:-:S03]  /*6f50*/  IMAD.MOV R115, RZ, RZ, -R117 ;  /* 0x000000ffff737224 */ /* 0x000fc600078e0a75 */
[----:B------:R-:W-:Y:S04]  /*6f60*/  STL [R1+0x734], R125 ;  /* 0x0007347d01007387 */ /* 0x000fe80000100800 */
[----:B------:R-:W-:Y:S01]  /*6f70*/  STL [R1+0x738], R123 ;  /* 0x0007387b01007387 */ /* 0x000fe20000100800 */
[----:B------:R-:W-:-:S03]  /*6f80*/  IMAD R112, R2, R115, R112 ;  /* 0x0000007302707224 */ /* 0x000fc600078e0270 */
[----:B------:R-:W-:Y:S01]  /*6f90*/  STL [R1+0x73c], R121 ;  /* 0x00073c7901007387 */ /* 0x000fe20000100800 */
[----:B------:R-:W-:-:S03]  /*6fa0*/  @!P4 IMAD.IADD R111, R111, 0x1, -R2 ;  /* 0x000000016f6fc824 */ /* 0x000fc600078e0a02 */
[----:B------:R-:W-:Y:S01]  /*6fb0*/  STL [R1+0x740], R9 ;  /* 0x0007400901007387 */ /* 0x000fe20000100800 */
[----:B------:R-:W-:-:S03]  /*6fc0*/  LOP3.LUT R5, R4, 0x1d4, RZ, 0xfc, !PT ;  /* 0x000001d404057812 */ /* 0x000fc600078efcff */
[----:B------:R-:W-:Y:S04]  /*6fd0*/  STL [R1+0x74c], R10 ;  /* 0x00074c0a01007387 */ /* 0x000fe80000100800 */
[----:B------:R0:W-:Y:S01]  /*6fe0*/  STL [R1+0x750], R11 ;  /* 0x0007500b01007387 */ /* 0x0001e20000100800 */
[----:B------:R-:W-:Y:S01]  /*6ff0*/  @!P2 IMAD.IADD R110, R110, 0x1, -R2 ;  /* 0x000000016e6ea824 */ /* 0x000fe200078e0a02 */
[----:B------:R-:W-:Y:S02]  /*7000*/  IABS R116, R5 ;  /* 0x0000000500747213 */ /* 0x000fe40000000000 */
[C---:B------:R-:W-:Y:S02]  /*7010*/  ISETP.GT.U32.AND P2, PT, R2.reuse, R112, PT ;  /* 0x000000700200720c */ /* 0x040fe40003f44070 */
[----:B------:R-:W-:-:S02]  /*7020*/  ISETP.GT.U32.AND P4, PT, R2, R111, PT ;  /* 0x0000006f0200720c */ /* 0x000fc40003f84070 */
[----:B0-----:R-:W-:-:S04]  /*7030*/  LOP3.LUT R11, R4, 0x1dc, RZ, 0xfc, !PT ;  /* 0x000001dc040b7812 */ /* 0x001fc800078efcff */
[----:B------:R-:W-:Y:S01]  /*7040*/  IABS R115, R11 ;  /* 0x0000000b00737213 */ /* 0x000fe20000000000 */
[----:B------:R-:W-:-:S04]  /*7050*/  IMAD.MOV.U32 R113, RZ, RZ, R116 ;  /* 0x000000ffff717224 */ /* 0x000fc800078e0074 */
[----:B------:R-:W-:Y:S01]  /*7060*/  IMAD.HI.U32 R118, R0, R115, RZ ;  /* 0x0000007300767227 */ /* 0x000fe200078e00ff */
[C---:B------:R-:W-:Y:S02]  /*7070*/  LOP3.LUT R121, R4.reuse, 0x1e0, RZ, 0xfc, !PT ;  /* 0x000001e004797812 */ /* 0x040fe400078efcff */
[----:B------:R-:W-:Y:S01]  /*7080*/  LOP3.LUT R119, R4, 0x1d8, RZ, 0xfc, !PT ;  /* 0x000001d804777812 */ /* 0x000fe200078efcff */
[----:B------:R-:W-:-:S04]  /*7090*/  IMAD.HI.U32 R116, R0, R113, RZ ;  /* 0x0000007100747227 */ /* 0x000fc800078e00ff */
[----:B------:R-:W-:Y:S01]  /*70a0*/  IMAD.MOV R118, RZ, RZ, -R118 ;  /* 0x000000ffff767224 */ /* 0x000fe200078e0a76 */
[----:B------:R-:W-:Y:S01]  /*70b0*/  IABS R117, R121 ;  /* 0x0000007900757213 */ /* 0x000fe20000000000 */
[----:B------:R-:W-:Y:S01]  /*70c0*/  @!P5 IMAD.MOV R109, RZ, RZ, -R109 ;  /* 0x000000ffff6dd224 */ /* 0x000fe200078e0a6d */
[----:B------:R-:W-:Y:S01]  /*70d0*/  ISETP.GE.AND P5, PT, R114, RZ, PT ;  /* 0x000000ff7200720c */ /* 0x000fe20003fa6270 */
[----:B------:R-:W-:Y:S01]  /*70e0*/  IMAD.MOV R116, RZ, RZ, -R116 ;  /* 0x000000ffff747224 */ /* 0x000fe200078e0a74 */
[----:B------:R-:W-:Y:S01]  /*70f0*/  IABS R114, R119 ;  /* 0x0000007700727213 */ /* 0x000fe20000000000 */
[--C-:B------:R-:W-:Y:S02]  /*7100*/  @!P2 IMAD.IADD R112, R112, 0x1, -R2.reuse ;  /* 0x000000017070a824 */ /* 0x100fe400078e0a02 */
[----:B------:R-:W-:Y:S02]  /*7110*/  @!P4 IMAD.IADD R111, R111, 0x1, -R2 ;  /* 0x000000016f6fc824 */ /* 0x000fe400078e0a02 */
[C---:B------:R-:W-:Y:S01]  /*7120*/  IMAD R115, R2.reuse, R118, R115 ;  /* 0x0000007602737224 */ /* 0x040fe200078e0273 */
[C---:B------:R-:W-:Y:S01]  /*7130*/  ISETP.GT.U32.AND P2, PT, R2.reuse, R112, PT ;  /* 0x000000700200720c */ /* 0x040fe20003f44070 */
[----:B------:R-:W-:-:S02]  /*7140*/  IMAD R113, R2, R116, R113 ;  /* 0x0000007402717224 */ /* 0x000fc400078e0271 */
[----:B------:R-:W-:Y:S01]  /*7150*/  @!P3 IMAD.MOV R111, RZ, RZ, -R111 ;  /* 0x000000ffff6fb224 */ /* 0x000fe200078e0a6f */
[----:B------:R-:W-:Y:S01]  /*7160*/  ISETP.GT.U32.AND P3, PT, R2, R115, PT ;  /* 0x000000730200720c */ /* 0x000fe20003f64070 */
[----:B------:R-:W-:Y:S02]  /*7170*/  IMAD.MOV.U32 R116, RZ, RZ, R117 ;  /* 0x000000ffff747224 */ /* 0x000fe400078e0075 */
[----:B------:R-:W-:-:S04]  /*7180*/  IMAD.HI.U32 R117, R0, R114, RZ ;  /* 0x0000007200757227 */ /* 0x000fc800078e00ff */
[----:B------:R-:W-:Y:S01]  /*7190*/  IMAD.MOV R117, RZ, RZ, -R117 ;  /* 0x000000ffff757224 */ /* 0x000fe200078e0a75 */
[----:B------:R-:W-:-:S03]  /*71a0*/  LOP3.LUT R8, R4, 0x1e8, RZ, 0xfc, !PT ;  /* 0x000001e804087812 */ /* 0x000fc600078efcff */
[C---:B------:R-:W-:Y:S01]  /*71b0*/  IMAD R114, R2.reuse, R117, R114 ;  /* 0x0000007502727224 */ /* 0x040fe200078e0272 */
[----:B------:R-:W-:Y:S01]  /*71c0*/  IABS R118, R8 ;  /* 0x0000000800767213 */ /* 0x000fe20000000000 */
[----:B------:R-:W-:Y:S01]  /*71d0*/  @!P6 IMAD.MOV R110, RZ, RZ, -R110 ;  /* 0x000000ffff6ee224 */ /* 0x000fe200078e0a6e */
[----:B------:R-:W-:Y:S01]  /*71e0*/  ISETP.GT.U32.AND P6, PT, R2, R113, PT ;  /* 0x000000710200720c */ /* 0x000fe20003fc4070 */
[--C-:B------:R-:W-:Y:S01]  /*71f0*/  @!P2 IMAD.IADD R112, R112, 0x1, -R2.reuse ;  /* 0x000000017070a824 */ /* 0x100fe200078e0a02 */
[----:B------:R-:W-:Y:S01]  /*7200*/  ISETP.GT.U32.AND P2, PT, R2, R114, PT ;  /* 0x000000720200720c */ /* 0x000fe20003f44070 */
[----:B------:R-:W-:Y:S02]  /*7210*/  @!P3 IMAD.IADD R115, R115, 0x1, -R2 ;  /* 0x000000017373b824 */ /* 0x000fe400078e0a02 */
[----:B------:R-:W-:Y:S01]  /*7220*/  @!P5 IMAD.MOV R112, RZ, RZ, -R112 ;  /* 0x000000ffff70d224 */ /* 0x000fe200078e0a70 */
[----:B------:R-:W-:Y:S01]  /*7230*/  ISETP.GE.AND P5, PT, R119, RZ, PT ;  /* 0x000000ff7700720c */ /* 0x000fe20003fa6270 */
[----:B------:R-:W-:Y:S01]  /*7240*/  IMAD.HI.U32 R119, R0, R118, RZ ;  /* 0x0000007600777227 */ /* 0x000fe200078e00ff */
[----:B------:R-:W-:-:S03]  /*7250*/  ISETP.GT.U32.AND P3, PT, R2, R115, PT ;  /* 0x000000730200720c */ /* 0x000fc60003f64070 */
[----:B------:R-:W-:Y:S02]  /*7260*/  IMAD.MOV R119, RZ, RZ, -R119 ;  /* 0x000000ffff777224 */ /* 0x000fe400078e0a77 */
[--C-:B------:R-:W-:Y:S02]  /*7270*/  @!P6 IMAD.IADD R113, R113, 0x1, -R2.reuse ;  /* 0x000000017171e824 */ /* 0x100fe400078e0a02 */
[----:B------:R-:W-:Y:S02]  /*7280*/  @!P2 IMAD.IADD R114, R114, 0x1, -R2 ;  /* 0x000000017272a824 */ /* 0x000fe400078e0a02 */
[C---:B------:R-:W-:Y:S01]  /*7290*/  IMAD R118, R2.reuse, R119, R118 ;  /* 0x0000007702767224 */ /* 0x040fe200078e0276 */
[----:B------:R-:W-:Y:S01]  /*72a0*/  ISETP.GT.U32.AND P6, PT, R2, R113, PT ;  /* 0x000000710200720c */ /* 0x000fe20003fc4070 */
[----:B------:R-:W-:Y:S01]  /*72b0*/  IMAD.HI.U32 R120, R0, R116, RZ ;  /* 0x0000007400787227 */ /* 0x000fe200078e00ff */
[----:B------:R-:W-:-:S03]  /*72c0*/  ISETP.GT.U32.AND P2, PT, R2, R114, PT ;  /* 0x000000720200720c */ /* 0x000fc60003f44070 */
[----:B------:R-:W-:Y:S01]  /*72d0*/  @!P3 IMAD.IADD R115, R115, 0x1, -R2 ;  /* 0x000000017373b824 */ /* 0x000fe200078e0a02 */
[----:B------:R-:W-:Y:S02]  /*72e0*/  ISETP.GT.U32.AND P3, PT, R2, R118, PT ;  /* 0x000000760200720c */ /* 0x000fe40003f64070 */
[----:B------:R-:W-:Y:S01]  /*72f0*/  ISETP.GE.AND P4, PT, R5, RZ, PT ;  /* 0x000000ff0500720c */ /* 0x000fe20003f86270 */
[----:B------:R-:W-:Y:S01]  /*7300*/  IMAD.MOV R5, RZ, RZ, -R120 ;  /* 0x000000ffff057224 */ /* 0x000fe200078e0a78 */
[----:B------:R-:W-:-:S03]  /*7310*/  LOP3.LUT R123, R4, 0x1e4, RZ, 0xfc, !PT ;  /* 0x000001e4047b7812 */ /* 0x000fc600078efcff */
[----:B------:R-:W-:Y:S01]  /*7320*/  IMAD R116, R2, R5, R116 ;  /* 0x0000000502747224 */ /* 0x000fe200078e0274 */
[----:B------:R-:W-:Y:S01]  /*7330*/  IABS R117, R123 ;  /* 0x0000007b00757213 */ /* 0x000fe20000000000 */
[--C-:B------:R-:W-:Y:S02]  /*7340*/  @!P6 IMAD.IADD R113, R113, 0x1, -R2.reuse ;  /* 0x000000017171e824 */ /* 0x100fe400078e0a02 */
[--C-:B------:R-:W-:Y:S01]  /*7350*/  @!P2 IMAD.IADD R114, R114, 0x1, -R2.reuse ;  /* 0x000000017272a824 */ /* 0x100fe200078e0a02 */
[----:B------:R-:W-:Y:S01]  /*7360*/  ISETP.GT.U32.AND P6, PT, R2, R116, PT ;  /* 0x000000740200720c */ /* 0x000fe20003fc4070 */
[----:B------:R-:W-:Y:S02]  /*7370*/  @!P3 IMAD.IADD R118, R118, 0x1, -R2 ;  /* 0x000000017676b824 */ /* 0x000fe400078e0a02 */
[----:B------:R-:W-:-:S04]  /*7380*/  IMAD.HI.U32 R5, R0, R117, RZ ;  /* 0x0000007500057227 */ /* 0x000fc800078e00ff */
[----:B------:R-:W-:Y:S01]  /*7390*/  @!P5 IMAD.MOV R114, RZ, RZ, -R114 ;  /* 0x000000ffff72d224 */ /* 0x000fe200078e0a72 */
[----:B------:R-:W-:Y:S01]  /*73a0*/  ISETP.GT.U32.AND P5, PT, R2, R118, PT ;  /* 0x000000760200720c */ /* 0x000fe20003fa4070 */
[----:B------:R-:W-:-:S04]  /*73b0*/  IMAD.MOV R5, RZ, RZ, -R5 ;  /* 0x000000ffff057224 */ /* 0x000fc800078e0a05 */
[----:B------:R-:W-:Y:S02]  /*73c0*/  IMAD R117, R2, R5, R117 ;  /* 0x0000000502757224 */ /* 0x000fe400078e0275 */
[--C-:B------:R-:W-:Y:S01]  /*73d0*/  @!P6 IMAD.IADD R116, R116, 0x1, -R2.reuse ;  /* 0x000000017474e824 */ /* 0x100fe200078e0a02 */
[----:B------:R-:W-:Y:S02]  /*73e0*/  LOP3.LUT R6, R4, 0x1ec, RZ, 0xfc, !PT ;  /* 0x000001ec04067812 */ /* 0x000fe400078efcff */
[C---:B------:R-:W-:Y:S02]  /*73f0*/  ISETP.GT.U32.AND P2, PT, R2.reuse, R117, PT ;  /* 0x000000750200720c */ /* 0x040fe40003f44070 */
[----:B------:R-:W-:Y:S01]  /*7400*/  ISETP.GT.U32.AND P6, PT, R2, R116, PT ;  /* 0x000000740200720c */ /* 0x000fe20003fc4070 */
[----:B------:R-:W-:Y:S01]  /*7410*/  @!P5 IMAD.IADD R118, R118, 0x1, -R2 ;  /* 0x000000017676d824 */ /* 0x000fe200078e0a02 */
[----:B------:R-:W-:Y:S02]  /*7420*/  ISETP.GE.AND P5, PT, R8, RZ, PT ;  /* 0x000000ff0800720c */ /* 0x000fe40003fa6270 */
[----:B------:R-:W-:Y:S01]  /*7430*/  IABS R120, R6 ;  /* 0x0000000600787213 */ /* 0x000fe20000000000 */
[----:B------:R-:W0:Y:S01]  /*7440*/  S2R R8, SR_TID.X ;  /* 0x0000000000087919 */ /* 0x000e220000002100 */
[----:B------:R-:W-:-:S03]  /*7450*/  ISETP.GE.AND P3, PT, R121, RZ, PT ;  /* 0x000000ff7900720c */ /* 0x000fc60003f66270 */
[----:B------:R-:W-:Y:S01]  /*7460*/  IMAD.MOV.U32 R119, RZ, RZ, R120 ;  /* 0x000000ffff777224 */ /* 0x000fe200078e0078 */
[C---:B------:R-:W-:Y:S01]  /*7470*/  LOP3.LUT R125, R4.reuse, 0x1f0, RZ, 0xfc, !PT ;  /* 0x000001f0047d7812 */ /* 0x040fe200078efcff */
[----:B------:R-:W-:Y:S01]  /*7480*/  @!P2 IMAD.IADD R117, R117, 0x1, -R2 ;  /* 0x000000017575a824 */ /* 0x000fe200078e0a02 */
[C---:B------:R-:W-:Y:S02]  /*7490*/  LOP3.LUT R10, R4.reuse, 0x1f4, RZ, 0xfc, !PT ;  /* 0x000001f4040a7812 */ /* 0x040fe400078efcff */
[----:B------:R-:W-:Y:S01]  /*74a0*/  LOP3.LUT R122, R4, 0x1f8, RZ, 0xfc, !PT ;  /* 0x000001f8047a7812 */ /* 0x000fe200078efcff */
[----:B------:R-:W-:Y:S01]  /*74b0*/  IMAD.HI.U32 R4, R0, R119, RZ ;  /* 0x0000007700047227 */ /* 0x000fe200078e00ff */
[----:B------:R-:W-:-:S03]  /*74c0*/  IABS R120, R125 ;  /* 0x0000007d00787213 */ /* 0x000fc60000000000 */
[----:B------:R-:W-:Y:S02]  /*74d0*/  @!P6 IMAD.IADD R116, R116, 0x1, -R2 ;  /* 0x000000017474e824 */ /* 0x000fe400078e0a02 */
[----:B------:R-:W-:Y:S01]  /*74e0*/  @!P4 IMAD.MOV R113, RZ, RZ, -R113 ;  /* 0x000000ffff71c224 */ /* 0x000fe200078e0a71 */
[C---:B------:R-:W-:Y:S01]  /*74f0*/  ISETP.GT.U32.AND P4, PT, R2.reuse, R117, PT ;  /* 0x000000750200720c */ /* 0x040fe20003f84070 */
[----:B------:R-:W-:Y:S01]  /*7500*/  IMAD.MOV R4, RZ, RZ, -R4 ;  /* 0x000000ffff047224 */ /* 0x000fe200078e0a04 */
[----:B------:R-:W-:Y:S01]  /*7510*/  IABS R5, R10 ;  /* 0x0000000a00057213 */ /* 0x000fe20000000000 */
[----:B------:R-:W-:Y:S01]  /*7520*/  @!P3 IMAD.MOV R116, RZ, RZ, -R116 ;  /* 0x000000ffff74b224 */ /* 0x000fe200078e0a74 */
[----:B------:R-:W-:Y:S01]  /*7530*/  ISETP.GE.AND P3, PT, R123, RZ, PT ;  /* 0x000000ff7b00720c */ /* 0x000fe20003f66270 */
[----:B------:R-:W-:Y:S01]  /*7540*/  IMAD R119, R2, R4, R119 ;  /* 0x0000000402777224 */ /* 0x000fe200078e0277 */
[----:B------:R-:W-:Y:S01]  /*7550*/  IABS R4, R122 ;  /* 0x0000007a00047213 */ /* 0x000fe20000000000 */
[----:B------:R-:W-:Y:S01]  /*7560*/  IMAD.HI.U32 R9, R0, R120, RZ ;  /* 0x0000007800097227 */ /* 0x000fe200078e00ff */
[----:B------:R-:W-:-:S03]  /*7570*/  ISETP.GE.AND P2, PT, R11, RZ, PT ;  /* 0x000000ff0b00720c */ /* 0x000fc60003f46270 */
[----:B------:R-:W-:Y:S02]  /*7580*/  IMAD.MOV R11, RZ, RZ, -R9 ;  /* 0x000000ffff0b7224 */ /* 0x000fe400078e0a09 */
[----:B------:R-:W-:-:S04]  /*7590*/  IMAD.HI.U32 R9, R0, R5, RZ ;  /* 0x0000000500097227 */ /* 0x000fc800078e00ff */
[----:B------:R-:W-:-:S04]  /*75a0*/  IMAD.HI.U32 R0, R0, R4, RZ ;  /* 0x0000000400007227 */ /* 0x000fc800078e00ff */
[----:B------:R-:W-:Y:S02]  /*75b0*/  @!P4 IMAD.IADD R117, R117, 0x1, -R2 ;  /* 0x000000017575c824 */ /* 0x000fe400078e0a02 */
[----:B------:R-:W-:Y:S02]  /*75c0*/  IMAD.MOV R0, RZ, RZ, -R0 ;  /* 0x000000ffff007224 */ /* 0x000fe400078e0a00 */
[----:B------:R-:W-:Y:S01]  /*75d0*/  @!P3 IMAD.MOV R117, RZ, RZ, -R117 ;  /* 0x000000ffff75b224 */ /* 0x000fe200078e0a75 */
[----:B------:R-:W-:Y:S01]  /*75e0*/  ISETP.GE.AND P3, PT, R6, RZ, PT ;  /* 0x000000ff0600720c */ /* 0x000fe20003f66270 */
[----:B------:R-:W-:Y:S01]  /*75f0*/  IMAD.MOV R9, RZ, RZ, -R9 ;  /* 0x000000ffff097224 */ /* 0x000fe200078e0a09 */
[----:B0-----:R-:W-:Y:S01]  /*7600*/  LOP3.LUT R6, R8, 0x3f, RZ, 0xc0, !PT ;  /* 0x0000003f08067812 */ /* 0x001fe200078ec0ff */
[C---:B------:R-:W-:Y:S01]  /*7610*/  IMAD R4, R2.reuse, R0, R4 ;  /* 0x0000000002047224 */ /* 0x040fe200078e0204 */
[----:B------:R-:W-:Y:S01]  /*7620*/  SHF.R.S32.HI R0, RZ, 0x7, R8 ;  /* 0x00000007ff007819 */ /* 0x000fe20000011408 */
[----:B------:R-:W-:-:S03]  /*7630*/  IMAD R5, R2, R9, R5 ;  /* 0x0000000902057224 */ /* 0x000fc600078e0205 */
[----:B------:R-:W-:Y:S01]  /*7640*/  SGXT R9, R0, 0x1 ;  /* 0x000000010009781a */ /* 0x000fe20000000200 */
[----:B------:R-:W-:Y:S02]  /*7650*/  IMAD.SHL.U32 R0, R6, 0x2, RZ ;  /* 0x0000000206007824 */ /* 0x000fe400078e00ff */
[----:B------:R-:W0:Y:S01]  /*7660*/  S2R R6, SR_TID.X ;  /* 0x0000000000067919 */ /* 0x000e220000002100 */
[----:B------:R-:W-:Y:S02]  /*7670*/  IMAD R120, R2, R11, R120 ;  /* 0x0000000b02787224 */ /* 0x000fe400078e0278 */
[----:B------:R-:W-:-:S03]  /*7680*/  @!P2 IMAD.MOV R115, RZ, RZ, -R115 ;  /* 0x000000ffff73a224 */ /* 0x000fc600078e0a73 */
[C---:B------:R-:W-:Y:S02]  /*7690*/  ISETP.GT.U32.AND P2, PT, R2.reuse, R120, PT ;  /* 0x000000780200720c */ /* 0x040fe40003f44070 */
[----:B------:R-:W-:Y:S01]  /*76a0*/  ISETP.GT.U32.AND P4, PT, R2, R5, PT ;  /* 0x000000050200720c */ /* 0x000fe20003f84070 */
[----:B------:R-:W-:-:S10]  /*76b0*/  @!P5 IMAD.MOV R118, RZ, RZ, -R118 ;  /* 0x000000ffff76d224 */ /* 0x000fd400078e0a76 */
[--C-:B------:R-:W-:Y:S02]  /*76c0*/  @!P2 IMAD.IADD R120, R120, 0x1, -R2.reuse ;  /* 0x000000017878a824 */ /* 0x100fe400078e0a02 */
[----:B------:R-:W-:-:S03]  /*76d0*/  @!P4 IMAD.IADD R5, R5, 0x1, -R2 ;  /* 0x000000010505c824 */ /* 0x000fc600078e0a02 */
[C---:B------:R-:W-:Y:S02]  /*76e0*/  ISETP.GT.U32.AND P2, PT, R2.reuse, R120, PT ;  /* 0x000000780200720c */ /* 0x040fe40003f44070 */
[----:B------:R-:W-:Y:S02]  /*76f0*/  ISETP.GT.U32.AND P5, PT, R2, R5, PT ;  /* 0x000000050200720c */ /* 0x000fe40003fa4070 */
[----:B------:R-:W-:Y:S02]  /*7700*/  ISETP.GE.AND P4, PT, R125, RZ, PT ;  /* 0x000000ff7d00720c */ /* 0x000fe40003f86270 */
[----:B------:R-:W-:Y:S02]  /*7710*/  LOP3.LUT R0, R0, 0x90, R9, 0x78, !PT ;  /* 0x0000009000007812 */ /* 0x000fe400078e7809 */
[----:B0-----:R-:W-:Y:S01]  /*7720*/  SHF.R.U32.HI R125, RZ, 0x5, R6 ;  /* 0x00000005ff7d7819 */ /* 0x001fe20000011606 */
[----:B------:R-:W-:Y:S01]  /*7730*/  IMAD.SHL.U32 R6, R8, 0x80, RZ ;  /* 0x0000008008067824 */ /* 0x000fe200078e00ff */
[----:B------:R-:W2:Y:S03]  /*7740*/  LDL.LU R9, [R1+0x48] ;  /* 0x0000480001097983 */ /* 0x000ea60000300800 */
[----:B------:R-:W-:Y:S01]  /*7750*/  @!P2 IMAD.IADD R120, R120, 0x1, -R2 ;  /* 0x000000017878a824 */ /* 0x000fe200078e0a02 */
[----:B------:R-:W-:Y:S01]  /*7760*/  LOP3.LUT R0, R0, 0x2000, R6, 0xf8, !PT ;  /* 0x0000200000007812 */ /* 0x000fe200078ef806 */
[----:B------:R-:W3:Y:S01]  /*7770*/  LDL.LU R121, [R1+0x3c] ;  /* 0x00003c0001797983 */ /* 0x000ee20000300800 */
[----:B------:R-:W-:-:S03]  /*7780*/  ISETP.NE.U32.AND P2, PT, R125, RZ, PT ;  /* 0x000000ff7d00720c */ /* 0x000fc60003f45070 */
[----:B------:R-:W4:Y:S01]  /*7790*/  LDL.LU R123, [R1+0x2c] ;  /* 0x00002c00017b7983 */ /* 0x000f220000300800 */
[----:B------:R-:W-:-:S03]  /*77a0*/  @!P5 IMAD.IADD R5, R5, 0x1, -R2 ;  /* 0x000000010505d824 */ /* 0x000fc600078e0a02 */
[----:B------:R-:W2:Y:S01]  /*77b0*/  LDL.LU R125, [R1+0x24] ;  /* 0x00002400017d7983 */ /* 0x000ea20000300800 */
[----:B------:R-:W-:-:S03]  /*77c0*/  ISETP.GE.AND P5, PT, R122, RZ, PT ;  /* 0x000000ff7a00720c */ /* 0x000fc60003fa6270 */
[----:B------:R-:W2:Y:S04]  /*77d0*/  LDL.LU R6, [R1+0x20] ;  /* 0x0000200001067983 */ /* 0x000ea80000300800 */
[----:B------:R0:W-:Y:S04]  /*77e0*/  STL [R1+0x6e8], R0 ;  /* 0x0006e80001007387 */ /* 0x0001e80000100800 */
[----:B0-----:R-:W2:Y:S04]  /*77f0*/  LDL.LU R0, [R1+0x8] ;  /* 0x0000080001007983 */ /* 0x001ea80000300800 */
[----:B------:R-:W2:Y:S01]  /*7800*/  LDL.LU R122, [R1+0x754] ;  /* 0x00075400017a7983 */ /* 0x000ea20000300800 */
[----:B------:R-:W-:-:S13]  /*7810*/  ISETP.GT.U32.AND P6, PT, R2, R119, PT ;  /* 0x000000770200720c */ /* 0x000fda0003fc4070 */
[----:B------:R-:W-:-:S05]  /*7820*/  @!P6 IMAD.IADD R119, R119, 0x1, -R2 ;  /* 0x000000017777e824 */ /* 0x000fca00078e0a02 */
[----:B------:R-:W-:-:S13]  /*7830*/  ISETP.GT.U32.AND P6, PT, R2, R119, PT ;  /* 0x000000770200720c */ /* 0x000fda0003fc4070 */
[----:B------:R-:W-:Y:S01]  /*7840*/  @!P6 IMAD.IADD R119, R119, 0x1, -R2 ;  /* 0x000000017777e824 */ /* 0x000fe200078e0a02 */
[----:B------:R-:W-:Y:S01]  /*7850*/  ISETP.GT.U32.AND P6, PT, R2, R4, PT ;  /* 0x000000040200720c */ /* 0x000fe20003fc4070 */
[----:B------:R-:W-:Y:S02]  /*7860*/  @!P4 IMAD.MOV R120, RZ, RZ, -R120 ;  /* 0x000000ffff78c224 */ /* 0x000fe400078e0a78 */
[----:B------:R-:W-:-:S10]  /*7870*/  @!P3 IMAD.MOV R119, RZ, RZ, -R119 ;  /* 0x000000ffff77b224 */ /* 0x000fd400078e0a77 */
[----:B------:R-:W-:-:S05]  /*7880*/  @!P6 IMAD.IADD R4, R4, 0x1, -R2 ;  /* 0x000000010404e824 */ /* 0x000fca00078e0a02 */
[----:B------:R-:W-:Y:S02]  /*7890*/  ISETP.GT.U32.AND P6, PT, R2, R4, PT ;  /* 0x000000040200720c */ /* 0x000fe40003fc4070 */
[----:B------:R-:W-:Y:S02]  /*78a0*/  ISETP.GE.AND P3, PT, R10, RZ, PT ;  /* 0x000000ff0a00720c */ /* 0x000fe40003f66270 */
[C---:B------:R-:W-:Y:S02]  /*78b0*/  LEA R10, P4, R7.reuse, R3, 0x1 ;  /* 0x00000003070a7211 */ /* 0x040fe400078808ff */
[----:B------:R-:W-:Y:S02]  /*78c0*/  SHF.R.U32.HI R8, RZ, 0x7, R8 ;  /* 0x00000007ff087819 */ /* 0x000fe40000011608 */
[----:B------:R-:W-:Y:S02]  /*78d0*/  LEA.HI.X.SX32 R11, R7, R124, 0x1, P4 ;  /* 0x0000007c070b7211 */ /* 0x000fe400020f0eff */
[----:B------:R-:W-:-:S03]  /*78e0*/  SGXT.U32 R8, R8, 0x1 ;  /* 0x000000010808781a */ /* 0x000fc60000000000 */
[----:B------:R-:W-:Y:S02]  /*78f0*/  @!P6 IMAD.IADD R4, R4, 0x1, -R2 ;  /* 0x000000010404e824 */ /* 0x000fe400078e0a02 */
[----:B------:R-:W3:Y:S04]  /*7900*/  LDL.LU R2, [R1+0xc] ;  /* 0x00000c0001027983 */ /* 0x000ee80000300800 */
[----:B------:R0:W-:Y:S01]  /*7910*/  STL.64 [R1+0x10], R10 ;  /* 0x0000100a01007387 */ /* 0x0001e20000100a00 */
[----:B------:R-:W-:Y:S01]  /*7920*/  @!P3 IMAD.MOV R5, RZ, RZ, -R5 ;  /* 0x000000ffff05b224 */ /* 0x000fe200078e0a05 */
[C---:B0-----:R-:W-:Y:S02]  /*7930*/  LOP3.LUT R10, R8.reuse, 0x2e, RZ, 0xfc, !PT ;  /* 0x0000002e080a7812 */ /* 0x041fe400078efcff */
[----:B------:R-:W3:Y:S01]  /*7940*/  LDL.LU R11, [R1+0x750] ;  /* 0x00075000010b7983 */ /* 0x000ee20000300800 */
[----:B------:R-:W-:-:S03]  /*7950*/  LOP3.LUT R8, R8, 0x36, RZ, 0xfc, !PT ;  /* 0x0000003608087812 */ /* 0x000fc600078efcff */
[----:B------:R-:W3:Y:S01]  /*7960*/  LDL.LU R7, [R1+0x18] ;  /* 0x0000180001077983 */ /* 0x000ee20000300800 */
[----:B--2---:R-:W-:-:S03]  /*7970*/  ISETP.LT.AND P4, PT, R10, R122, P0 ;  /* 0x0000007a0a00720c */ /* 0x004fc60000781270 */
[----:B------:R-:W2:Y:S01]  /*7980*/  LDL.LU R10, [R1+0x74c] ;  /* 0x00074c00010a7983 */ /* 0x000ea20000300800 */
[----:B------:R-:W-:-:S03]  /*7990*/  ISETP.LT.AND P3, PT, R8, R122, P0 ;  /* 0x0000007a0800720c */ /* 0x000fc60000761270 */
[----:B------:R-:W2:Y:S01]  /*79a0*/  LDL.LU R8, [R1+0x748] ;  /* 0x0007480001087983 */ /* 0x000ea20000300800 */
[----:B------:R-:W-:Y:S02]  /*79b0*/  ISETP.NE.AND P6, PT, R59, RZ, PT ;  /* 0x000000ff3b00720c */ /* 0x000fe40003fc5270 */
[----:B------:R-:W-:-:S04]  /*79c0*/  LOP3.LUT R59, RZ, R59, RZ, 0x33, !PT ;  /* 0x0000003bff3b7212 */ /* 0x000fc800078e33ff */
[----:B--2---:R-:W-:-:S05]  /*79d0*/  SEL R8, R59, R8, !P6 ;  /* 0x000000083b087207 */ /* 0x004fca0007000000 */
[----:B------:R0:W-:Y:S04]  /*79e0*/  STL [R1+0xa0], R8 ;  /* 0x0000a00801007387 */ /* 0x0001e80000100800 */
[----:B0-----:R-:W2:Y:S01]  /*79f0*/  LDL.LU R8, [R1+0x744] ;  /* 0x0007440001087983 */ /* 0x001ea20000300800 */
[C---:B------:R-:W-:Y:S02]  /*7a00*/  SEL R9, R59.reuse, R9, !P6 ;  /* 0x000000093b097207 */ /* 0x040fe40007000000 */
[C---:B---3--:R-:W-:Y:S02]  /*7a10*/  SEL R121, R59.reuse, R121, !P6 ;  /* 0x000000793b797207 */ /* 0x048fe40007000000 */
[C---:B----4-:R-:W-:Y:S02]  /*7a20*/  SEL R123, R59.reuse, R123, !P6 ;  /* 0x0000007b3b7b7207 */ /* 0x050fe40007000000 */
[----:B------:R-:W-:-:S02]  /*7a30*/  SEL R125, R59, R125, !P6 ;  /* 0x0000007d3b7d7207 */ /* 0x000fc40007000000 */
[C---:B------:R-:W-:Y:S02]  /*7a40*/  SEL R6, R59.reuse, R6, !P6 ;  /* 0x000000063b067207 */ /* 0x040fe40007000000 */
[----:B--2---:R-:W-:-:S05]  /*7a50*/  SEL R8, R59, R8, !P6 ;  /* 0x000000083b087207 */ /* 0x004fca0007000000 */
[----:B------:R0:W-:Y:S04]  /*7a60*/  STL [R1+0xa4], R8 ;  /* 0x0000a40801007387 */ /* 0x0001e80000100800 */
[----:B0-----:R-:W2:Y:S04]  /*7a70*/  LDL.LU R8, [R1+0x1c] ;  /* 0x00001c0001087983 */ /* 0x001ea80000300800 */
[----:B------:R0:W-:Y:S04]  /*7a80*/  STL [R1+0x9c], R9 ;  /* 0x00009c0901007387 */ /* 0x0001e80000100800 */
[----:B0-----:R-:W3:Y:S04]  /*7a90*/  LDL.LU R9, [R1+0x740] ;  /* 0x0007400001097983 */ /* 0x001ee80000300800 */
[----:B------:R0:W-:Y:S04]  /*7aa0*/  STL [R1+0x98], R121 ;  /* 0x0000987901007387 */ /* 0x0001e80000100800 */
[----:B0-----:R-:W4:Y:S04]  /*7ab0*/  LDL.LU R121, [R1+0x73c] ;  /* 0x00073c0001797983 */ /* 0x001f280000300800 */
[----:B------:R0:W-:Y:S04]  /*7ac0*/  STL [R1+0x94], R123 ;  /* 0x0000947b01007387 */ /* 0x0001e80000100800 */
[----:B0-----:R-:W3:Y:S04]  /*7ad0*/  LDL.LU R123, [R1+0x738] ;  /* 0x00073800017b7983 */ /* 0x001ee80000300800 */
[----:B------:R0:W-:Y:S04]  /*7ae0*/  STL [R1+0x90], R125 ;  /* 0x0000907d01007387 */ /* 0x0001e80000100800 */
[----:B0-----:R-:W4:Y:S04]  /*7af0*/  LDL.LU R125, [R1+0x734] ;  /* 0x00073400017d7983 */ /* 0x001f280000300800 */
[----:B------:R0:W-:Y:S04]  /*7b00*/  STL [R1+0x8c], R6 ;  /* 0x00008c0601007387 */ /* 0x0001e80000100800 */
[----:B0-----:R-:W4:Y:S01]  /*7b10*/  LDL.LU R6, [R1+0x730] ;  /* 0x0007300001067983 */ /* 0x001f220000300800 */
[----:B------:R-:W-:-:S02]  /*7b20*/  SEL R0, R59, R0, !P6 ;  /* 0x000000003b007207 */ /* 0x000fc40007000000 */
[----:B--2---:R-:W-:-:S05]  /*7b30*/  SEL R8, R59, R8, !P6 ;  /* 0x000000083b087207 */ /* 0x004fca0007000000 */
[----:B------:R0:W-:Y:S02]  /*7b40*/  STL [R1+0x88], R8 ;  /* 0x0000880801007387 */ /* 0x0001e40000100800 */
[C---:B0-----:R-:W-:Y:S02]  /*7b50*/  SEL R8, R59.reuse, R7, !P6 ;  /* 0x000000073b087207 */ /* 0x041fe40007000000 */
[----:B------:R-:W-:-:S03]  /*7b60*/  SEL R7, R59, R2, !P6 ;  /* 0x000000023b077207 */ /* 0x000fc60007000000 */
[----:B------:R-:W-:Y:S04]  /*7b70*/  STL [R1+0x84], R8 ;  /* 0x0000840801007387 */ /* 0x000fe80000100800 */
[----:B------:R3:W-:Y:S02]  /*7b80*/  STL [R1+0x80], R7 ;  /* 0x0000800701007387 */ /* 0x0007e40000100800 */
[C---:B---3--:R-:W-:Y:S02]  /*7b90*/  SEL R7, R59.reuse, R123, !P6 ;  /* 0x0000007b3b077207 */ /* 0x048fe40007000000 */
[C---:B----4-:R-:W-:Y:S02]  /*7ba0*/  SEL R2, R59.reuse, R6, !P6 ;  /* 0x000000063b027207 */ /* 0x050fe40007000000 */
[----:B------:R-:W2:Y:S04]  /*7bb0*/  LDL.LU R6, [R1+0x72c] ;  /* 0x00072c0001067983 */ /* 0x000ea80000300800 */
[----:B------:R0:W-:Y:S02]  /*7bc0*/  STL [R1+0x7c], R0 ;  /* 0x00007c0001007387 */ /* 0x0001e40000100800 */
[----:B0-----:R-:W-:-:S02]  /*7bd0*/  SEL R0, R59, R125, !P6 ;  /* 0x0000007d3b007207 */ /* 0x001fc40007000000 */
[----:B------:R-:W3:Y:S04]  /*7be0*/  LDL.LU R125, [R1+0x728] ;  /* 0x00072800017d7983 */ /* 0x000ee80000300800 */
[----:B------:R0:W-:Y:S04]  /*7bf0*/  STL [R1+0x78], R2 ;  /* 0x0000780201007387 */ /* 0x0001e80000100800 */
[----:B------:R1:W-:Y:S01]  /*7c00*/  STL [R1+0x74], R0 ;  /* 0x0000740001007387 */ /* 0x0003e20000100800 */
[----:B0-----:R-:W-:-:S03]  /*7c10*/  SEL R2, R59, R121, !P6 ;  /* 0x000000793b027207 */ /* 0x001fc60007000000 */
[----:B------:R0:W-:Y:S01]  /*7c20*/  STL [R1+0x70], R7 ;  /* 0x0000700701007387 */ /* 0x0001e20000100800 */
[----:B-1----:R-:W-:-:S03]  /*7c30*/  SEL R0, R59, R9, !P6 ;  /* 0x000000093b007207 */ /* 0x002fc60007000000 */
[----:B------:R1:W-:Y:S04]  /*7c40*/  STL [R1+0x6c], R2 ;  /* 0x00006c0201007387 */ /* 0x0003e80000100800 */
[----:B------:R4:W-:Y:S01]  /*7c50*/  STL [R1+0x68], R0 ;  /* 0x0000680001007387 */ /* 0x0009e20000100800 */
[C---:B0-----:R-:W-:Y:S02]  /*7c60*/  SEL R7, R59.reuse, R10, !P6 ;  /* 0x0000000a3b077207 */ /* 0x041fe40007000000 */
[----:B-1----:R-:W-:-:S03]  /*7c70*/  SEL R2, R59, R11, !P6 ;  /* 0x0000000b3b027207 */ /* 0x002fc60007000000 */
[----:B------:R0:W-:Y:S01]  /*7c80*/  STL [R1+0x64], R7 ;  /* 0x0000640701007387 */ /* 0x0001e20000100800 */
[----:B----4-:R-:W-:-:S03]  /*7c90*/  SEL R0, R59, R12, !P6 ;  /* 0x0000000c3b007207 */ /* 0x010fc60007000000 */
[----:B------:R1:W-:Y:S04]  /*7ca0*/  STL [R1+0x60], R2 ;  /* 0x0000600201007387 */ /* 0x0003e80000100800 */
[----:B------:R4:W-:Y:S01]  /*7cb0*/  STL [R1+0x5c], R0 ;  /* 0x00005c0001007387 */ /* 0x0009e20000100800 */
[C---:B0-----:R-:W-:Y:S02]  /*7cc0*/  SEL R7, R59.reuse, R13, !P6 ;  /* 0x0000000d3b077207 */ /* 0x041fe40007000000 */
[----:B-1----:R-:W-:-:S03]  /*7cd0*/  SEL R2, R59, R14, !P6 ;  /* 0x0000000e3b027207 */ /* 0x002fc60007000000 */
[----:B------:R-:W-:Y:S01]  /*7ce0*/  STL [R1+0x58], R7 ;  /* 0x0000580701007387 */ /* 0x000fe20000100800 */
[----:B----4-:R-:W-:-:S03]  /*7cf0*/  SEL R0, R59, R15, !P6 ;  /* 0x0000000f3b007207 */ /* 0x010fc60007000000 */
[----:B------:R0:W-:Y:S04]  /*7d00*/  STL [R1+0x54], R2 ;  /* 0x0000540201007387 */ /* 0x0001e80000100800 */
[----:B------:R1:W-:Y:S01]  /*7d10*/  STL [R1+0x4c], R0 ;  /* 0x00004c0001007387 */ /* 0x0003e20000100800 */
[C---:B0-----:R-:W-:Y:S02]  /*7d20*/  SEL R2, R59.reuse, R23, !P6 ;  /* 0x000000173b027207 */ /* 0x041fe40007000000 */
[----:B-1----:R-:W-:-:S05]  /*7d30*/  SEL R0, R59, R22, !P6 ;  /* 0x000000163b007207 */ /* 0x002fca0007000000 */
[----:B------:R0:W-:Y:S01]  /*7d40*/  STL [R1+0x48], R0 ;  /* 0x0000480001007387 */ /* 0x0001e20000100800 */
[----:B------:R-:W-:-:S03]  /*7d50*/  SEL R8, R59, R27, !P6 ;  /* 0x0000001b3b087207 */ /* 0x000fc60007000000 */
[----:B------:R1:W-:Y:S01]  /*7d60*/  STL [R1+0x44], R2 ;  /* 0x0000440201007387 */ /* 0x0003e20000100800 */
[C---:B0-----:R-:W-:Y:S02]  /*7d70*/  SEL R0, R59.reuse, R25, !P6 ;  /* 0x000000193b007207 */ /* 0x041fe40007000000 */
[----:B-1----:R-:W-:-:S03]  /*7d80*/  SEL R2, R59, R26, !P6 ;  /* 0x0000001a3b027207 */ /* 0x002fc60007000000 */
[----:B------:R0:W-:Y:S04]  /*7d90*/  STL [R1+0x40], R0 ;  /* 0x0000400001007387 */ /* 0x0001e80000100800 */
[----:B------:R1:W-:Y:S01]  /*7da0*/  STL [R1+0x3c], R2 ;  /* 0x00003c0201007387 */ /* 0x0003e20000100800 */
[----:B0-----:R-:W-:-:S03]  /*7db0*/  SEL R0, R59, R28, !P6 ;  /* 0x0000001c3b007207 */ /* 0x001fc60007000000 */
[----:B------:R0:W-:Y:S01]  /*7dc0*/  STL [R1+0x38], R8 ;  /* 0x0000380801007387 */ /* 0x0001e20000100800 */
[----:B-1----:R-:W-:-:S03]  /*7dd0*/  SEL R2, R59, R29, !P6 ;  /* 0x0000001d3b027207 */ /* 0x002fc60007000000 */
[----:B------:R1:W-:Y:S01]  /*7de0*/  STL [R1+0x34], R0 ;  /* 0x0000340001007387 */ /* 0x0003e20000100800 */
[C---:B0-----:R-:W-:Y:S02]  /*7df0*/  SEL R8, R59.reuse, R32, !P6 ;  /* 0x000000203b087207 */ /* 0x041fe40007000000 */
[C---:B-1----:R-:W-:Y:S01]  /*7e00*/  SEL R0, R59.reuse, R31, !P6 ;  /* 0x0000001f3b007207 */ /* 0x042fe20007000000 */
[----:B------:R0:W-:Y:S04]  /*7e10*/  STL [R1+0x30], R2 ;  /* 0x0000300201007387 */ /* 0x0001e80000100800 */
[----:B------:R1:W-:Y:S04]  /*7e20*/  STL [R1+0x8], R0 ;  /* 0x0000080001007387 */ /* 0x0003e80000100800 */
[----:B------:R4:W-:Y:S01]  /*7e30*/  STL [R1+0x2c], R8 ;  /* 0x00002c0801007387 */ /* 0x0009e20000100800 */
[----:B0-----:R-:W-:-:S02]  /*7e40*/  SEL R2, R59, R33, !P6 ;  /* 0x000000213b027207 */ /* 0x001fc40007000000 */
[----:B-1----:R-:W-:-:S03]  /*7e50*/  SEL R0, R59, R34, !P6 ;  /* 0x000000223b007207 */ /* 0x002fc60007000000 */
[----:B------:R0:W-:Y:S01]  /*7e60*/  STL [R1+0x28], R2 ;  /* 0x0000280201007387 */ /* 0x0001e20000100800 */
[----:B----4-:R-:W-:-:S03]  /*7e70*/  SEL R8, R59, R35, !P6 ;  /* 0x000000233b087207 */ /* 0x010fc60007000000 */
[----:B------:R1:W-:Y:S04]  /*7e80*/  STL [R1+0x24], R0 ;  /* 0x0000240001007387 */ /* 0x0003e80000100800 */
[----:B------:R4:W-:Y:S01]  /*7e90*/  STL [R1+0x20], R8 ;  /* 0x0000200801007387 */ /* 0x0009e20000100800 */
[C---:B0-----:R-:W-:Y:S02]  /*7ea0*/  SEL R2, R59.reuse, R36, !P6 ;  /* 0x000000243b027207 */ /* 0x041fe40007000000 */
[----:B-1----:R-:W-:-:S03]  /*7eb0*/  SEL R0, R59, R37, !P6 ;  /* 0x000000253b007207 */ /* 0x002fc60007000000 */
[----:B------:R0:W-:Y:S01]  /*7ec0*/  STL [R1+0x1c], R2 ;  /* 0x00001c0201007387 */ /* 0x0001e20000100800 */
[----:B----4-:R-:W-:-:S03]  /*7ed0*/  SEL R8, R59, R38, !P6 ;  /* 0x000000263b087207 */ /* 0x010fc60007000000 */
[----:B------:R1:W-:Y:S01]  /*7ee0*/  STL [R1+0x18], R0 ;  /* 0x0000180001007387 */ /* 0x0003e20000100800 */
[----:B------:R-:W-:-:S03]  /*7ef0*/  SEL R7, R59, R24, !P6 ;  /* 0x000000183b077207 */ /* 0x000fc60007000000 */
[----:B------:R-:W-:Y:S04]  /*7f00*/  STL [R1+0xc], R8 ;  /* 0x00000c0801007387 */ /* 0x000fe80000100800 */
[----:B------:R-:W4:Y:S01]  /*7f10*/  LDL.LU.64 R24, [R1+0x10] ;  /* 0x0000100001187983 */ /* 0x000f220000300a00 */
[C---:B0-----:R-:W-:Y:S02]  /*7f20*/  SEL R2, R59.reuse, R39, !P6 ;  /* 0x000000273b027207 */ /* 0x041fe40007000000 */
[C---:B-1----:R-:W-:Y:S02]  /*7f30*/  SEL R0, R59.reuse, R40, !P6 ;  /* 0x000000283b007207 */ /* 0x042fe40007000000 */
[----:B------:R-:W-:Y:S01]  /*7f40*/  PRMT R22, RZ, 0x7610, R22 ;  /* 0x00007610ff167816 */ /* 0x000fe20000000016 */
[----:B------:R-:W-:Y:S04]  /*7f50*/  STL [R1+0x4], R2 ;  /* 0x0000040201007387 */ /* 0x000fe80000100800 */
[----:B------:R0:W-:Y:S02]  /*7f60*/  STL [R1], R0 ;  /* 0x0000000001007387 */ /* 0x0001e40000100800 */
[----:B0-----:R-:W0:Y:S01]  /*7f70*/  S2R R0, SR_TID.X ;  /* 0x0000000000007919 */ /* 0x001e220000002100 */
[----:B------:R-:W-:-:S02]  /*7f80*/  SEL R94, R59, R94, !P6 ;  /* 0x0000005e3b5e7207 */ /* 0x000fc40007000000 */
[C---:B------:R-:W-:Y:S02]  /*7f90*/  SEL R95, R59.reuse, R95, !P6 ;  /* 0x0000005f3b5f7207 */ /* 0x040fe40007000000 */
[C---:B------:R-:W-:Y:S02]  /*7fa0*/  SEL R96, R59.reuse, R96, !P6 ;  /* 0x000000603b607207 */ /* 0x040fe40007000000 */
[C---:B------:R-:W-:Y:S01]  /*7fb0*/  SEL R97, R59.reuse, R97, !P6 ;  /* 0x000000613b617207 */ /* 0x040fe20007000000 */
[----:B------:R-:W-:Y:S01]  /*7fc0*/  STL [R1+0x71c], R94 ;  /* 0x00071c5e01007387 */ /* 0x000fe20000100800 */
[C---:B------:R-:W-:Y:S02]  /*7fd0*/  SEL R98, R59.reuse, R98, !P6 ;  /* 0x000000623b627207 */ /* 0x040fe40007000000 */
[C---:B------:R-:W-:Y:S01]  /*7fe0*/  SEL R99, R59.reuse, R99, !P6 ;  /* 0x000000633b637207 */ /* 0x040fe20007000000 */
[----:B------:R-:W-:Y:S01]  /*7ff0*/  STL [R1+0x720], R95 ;  /* 0x0007205f01007387 */ /* 0x000fe20000100800 */
[----:B------:R-:W-:-:S02]  /*8000*/  SEL R100, R59, R100, !P6 ;  /* 0x000000643b647207 */ /* 0x000fc40007000000 */
[C---:B------:R-:W-:Y:S01]  /*8010*/  SEL R106, R59.reuse, R106, !P6 ;  /* 0x0000006a3b6a7207 */ /* 0x040fe20007000000 */
[----:B------:R-:W-:Y:S01]  /*8020*/  STL [R1+0x718], R96 ;  /* 0x0007186001007387 */ /* 0x000fe20000100800 */
[C---:B------:R-:W-:Y:S01]  /*8030*/  SEL R107, R59.reuse, R107, !P6 ;  /* 0x0000006b3b6b7207 */ /* 0x040fe20007000000 */
[----:B------:R-:W-:Y:S02]  /*8040*/  @!P5 IMAD.MOV R4, RZ, RZ, -R4 ;  /* 0x000000ffff04d224 */ /* 0x000fe400078e0a04 */
[----:B------:R-:W-:Y:S01]  /*8050*/  STL [R1+0x710], R97 ;  /* 0x0007106101007387 */ /* 0x000fe20000100800 */
[----:B------:R-:W-:-:S03]  /*8060*/  SEL R35, R59, R5, !P6 ;  /* 0x000000053b237207 */ /* 0x000fc60007000000 */
[----:B------:R-:W-:Y:S01]  /*8070*/  STL [R1+0x708], R98 ;  /* 0x0007086201007387 */ /* 0x000fe20000100800 */
[----:B------:R-:W-:-:S03]  /*8080*/  PRMT R5, RZ, 0x7610, R5 ;  /* 0x00007610ff057816 */ /* 0x000fc60000000005 */
[----:B------:R-:W-:Y:S01]  /*8090*/  STL [R1+0x70c], R99 ;  /* 0x00070c6301007387 */ /* 0x000fe20000100800 */
[----:B0-----:R-:W-:-:S03]  /*80a0*/  LOP3.LUT R0, R0, 0x3f, RZ, 0xc0, !PT ;  /* 0x0000003f00007812 */ /* 0x001fc600078ec0ff */
[----:B------:R-:W-:Y:S04]  /*80b0*/  STL [R1+0x714], R100 ;  /* 0x0007146401007387 */ /* 0x000fe80000100800 */
[----:B------:R-:W-:Y:S01]  /*80c0*/  STL.64 [R1+0x700], R106 ;  /* 0x0007006a01007387 */ /* 0x000fe20000100a00 */
[C---:B------:R-:W-:Y:S02]  /*80d0*/  SEL R123, R59.reuse, R30, !P6 ;  /* 0x0000001e3b7b7207 */ /* 0x040fe40007000000 */
[C---:B------:R-:W-:Y:S02]  /*80e0*/  SEL R10, R59.reuse, R21, !P6 ;  /* 0x000000153b0a7207 */ /* 0x040fe40007000000 */
[C---:B------:R-:W-:Y:S02]  /*80f0*/  SEL R11, R59.reuse, R20, !P6 ;  /* 0x000000143b0b7207 */ /* 0x040fe40007000000 */
[----:B------:R-:W-:-:S02]  /*8100*/  SEL R12, R59, R19, !P6 ;  /* 0x000000133b0c7207 */ /* 0x000fc40007000000 */
[C---:B------:R-:W-:Y:S02]  /*8110*/  SEL R13, R59.reuse, R18, !P6 ;  /* 0x000000123b0d7207 */ /* 0x040fe40007000000 */
[C---:B------:R-:W-:Y:S02]  /*8120*/  SEL R14, R59.reuse, R17, !P6 ;  /* 0x000000113b0e7207 */ /* 0x040fe40007000000 */
[----:B------:R-:W-:Y:S02]  /*8130*/  SEL R15, R59, R16, !P6 ;  /* 0x000000103b0f7207 */ /* 0x000fe40007000000 */
[----:B--2---:R-:W-:-:S04]  /*8140*/  LEA R8, P5, R6, R3, 0x1 ;  /* 0x0000000306087211 */ /* 0x004fc800078a08ff */
[----:B------:R-:W-:-:S05]  /*8150*/  LEA.HI.X.SX32 R9, R6, R124, 0x1, P5 ;  /* 0x0000007c06097211 */ /* 0x000fca00028f0eff */
[----:B------:R-:W2:Y:S01]  /*8160*/  @P3 LDG.E.U16 R5, desc[UR20][R8.64] ;  /* 0x0000001408053981 */ /* 0x000ea2000c1e1500 */
[----:B---3--:R-:W-:-:S03]  /*8170*/  IMAD R2, R0, R125, RZ ;  /* 0x0000007d00027224 */ /* 0x008fc600078e02ff */
[----:B------:R-:W3:Y:S04]  /*8180*/  LDL.LU R0, [R1+0x50] ;  /* 0x0000500001007983 */ /* 0x000ee80000300800 */
[----:B------:R-:W-:Y:S04]  /*8190*/  STL [R1+0x440], R125 ;  /* 0x0004407d01007387 */ /* 0x000fe80000100800 */
[----:B------:R-:W-:Y:S04]  /*81a0*/  STL [R1+0x578], R125 ;  /* 0x0005787d01007387 */ /* 0x000fe80000100800 */
[----:B------:R-:W-:Y:S04]  /*81b0*/  STL [R1+0x628], R125 ;  /* 0x0006287d01007387 */ /* 0x000fe80000100800 */
[----:B------:R-:W-:Y:S04]  /*81c0*/  STL [R1+0x6e0], R125 ;  /* 0x0006e07d01007387 */ /* 0x000fe80000100800 */
[----:B------:R-:W3:Y:S04]  /*81d0*/  LDL.LU R124, [R1+0x724] ;  /* 0x00072400017c7983 */ /* 0x000ee80000300800 */
[----:B------:R-:W2:Y:S04]  /*81e0*/  LDL.LU R31, [R1+0xa0] ;  /* 0x0000a000011f7983 */ /* 0x000ea80000300800 */
[----:B------:R-:W2:Y:S04]  /*81f0*/  LDL.LU R30, [R1+0xa4] ;  /* 0x0000a400011e7983 */ /* 0x000ea80000300800 */
[----:B------:R-:W2:Y:S04]  /*8200*/  LDL.LU R21, [R1+0x9c] ;  /* 0x00009c0001157983 */ /* 0x000ea80000300800 */
[----:B------:R-:W2:Y:S04]  /*8210*/  LDL.LU R20, [R1+0x98] ;  /* 0x0000980001147983 */ /* 0x000ea80000300800 */
[----:B------:R-:W2:Y:S04]  /*8220*/  LDL.LU R19, [R1+0x94] ;  /* 0x0000940001137983 */ /* 0x000ea80000300800 */
[----:B------:R-:W2:Y:S04]  /*8230*/  LDL.LU R18, [R1+0x90] ;  /* 0x0000900001127983 */ /* 0x000ea80000300800 */
[----:B------:R-:W2:Y:S04]  /*8240*/  LDL.LU R17, [R1+0x8c] ;  /* 0x00008c0001117983 */ /* 0x000ea80000300800 */
[----:B------:R-:W2:Y:S04]  /*8250*/  LDL.LU R16, [R1+0x88] ;  /* 0x0000880001107983 */ /* 0x000ea80000300800 */
[----:B----4-:R-:W4:Y:S01]  /*8260*/  @P4 LDG.E.U16 R22, desc[UR20][R24.64] ;  /* 0x0000001418164981 */ /* 0x010f22000c1e1500 */
[----:B------:R-:W-:-:S02]  /*8270*/  SEL R121, R59, R41, !P6 ;  /* 0x000000293b797207 */ /* 0x000fc40007000000 */
[C---:B------:R-:W-:Y:S02]  /*8280*/  SEL R42, R59.reuse, R42, !P6 ;  /* 0x0000002a3b2a7207 */ /* 0x040fe40007000000 */
[C---:B------:R-:W-:Y:S02]  /*8290*/  SEL R43, R59.reuse, R43, !P6 ;  /* 0x0000002b3b2b7207 */ /* 0x040fe40007000000 */
[C---:B------:R-:W-:Y:S02]  /*82a0*/  SEL R44, R59.reuse, R44, !P6 ;  /* 0x0000002c3b2c7207 */ /* 0x040fe40007000000 */
[C---:B------:R-:W-:Y:S02]  /*82b0*/  SEL R45, R59.reuse, R45, !P6 ;  /* 0x0000002d3b2d7207 */ /* 0x040fe40007000000 */
[C---:B------:R-:W-:Y:S02]  /*82c0*/  SEL R46, R59.reuse, R46, !P6 ;  /* 0x0000002e3b2e7207 */ /* 0x040fe40007000000 */
        /* <DEDUP_REMOVED lines=64> */
[----:B------:R-:W-:Y:S02]  /*86d0*/  SEL R59, R59, R4, !P6 ;  /* 0x000000043b3b7207 */ /* 0x000fe40007000000 */
[----:B------:R-:W-:-:S04]  /*86e0*/  LEA R4, P4, R2, UR26, 0x1 ;  /* 0x0000001a02047c11 */ /* 0x000fc8000f8808ff */
[----:B------:R-:W-:Y:S01]  /*86f0*/  LEA.HI.X.SX32 R2, R2, UR27, 0x1, P4 ;  /* 0x0000001b02027c11 */ /* 0x000fe2000a0f0eff */
[----:B---3--:R-:W-:Y:S02]  /*8700*/  IMAD R0, R124, 0x2, R0 ;  /* 0x000000027c007824 */ /* 0x008fe400078e0200 */
[----:B--2---:R-:W-:Y:S02]  /*8710*/  IMAD R39, R31, UR7, RZ ;  /* 0x000000071f277c24 */ /* 0x004fe4000f8e02ff */
[----:B------:R-:W-:Y:S02]  /*8720*/  IMAD R38, R30, UR7, RZ ;  /* 0x000000071e267c24 */ /* 0x000fe4000f8e02ff */
[----:B------:R-:W-:Y:S02]  /*8730*/  IMAD R36, R21, UR7, RZ ;  /* 0x0000000715247c24 */ /* 0x000fe4000f8e02ff */
[----:B------:R-:W-:Y:S02]  /*8740*/  IMAD R34, R20, UR7, RZ ;  /* 0x0000000714227c24 */ /* 0x000fe4000f8e02ff */
[----:B------:R-:W-:-:S02]  /*8750*/  IMAD R33, R19, UR7, RZ ;  /* 0x0000000713217c24 */ /* 0x000fc4000f8e02ff */
[----:B------:R-:W-:Y:S02]  /*8760*/  IMAD R32, R18, UR7, RZ ;  /* 0x0000000712207c24 */ /* 0x000fe4000f8e02ff */
[----:B------:R-:W-:Y:S02]  /*8770*/  IMAD R31, R17, UR7, RZ ;  /* 0x00000007111f7c24 */ /* 0x000fe4000f8e02ff */
[----:B------:R-:W-:Y:S01]  /*8780*/  IMAD R30, R16, UR7, RZ ;  /* 0x00000007101e7c24 */ /* 0x000fe2000f8e02ff */
[----:B----4-:R0:W-:Y:S04]  /*8790*/  STL [R1+0x2d4], R22 ;  /* 0x0002d41601007387 */ /* 0x0101e80000100800 */
[----:B------:R-:W2:Y:S04]  /*87a0*/  LDL.LU R29, [R1+0x84] ;  /* 0x00008400011d7983 */ /* 0x000ea80000300800 */
[----:B------:R-:W3:Y:S01]  /*87b0*/  LDL.LU R28, [R1+0x80] ;  /* 0x00008000011c7983 */ /* 0x000ee20000300800 */
[----:B0-----:R-:W0:Y:S03]  /*87c0*/  S2R R22, SR_TID.X ;  /* 0x0000000000167919 */ /* 0x001e260000002100 */
[----:B------:R-:W4:Y:S04]  /*87d0*/  LDL.LU R27, [R1+0x7c] ;  /* 0x00007c00011b7983 */ /* 0x000f280000300800 */
[----:B------:R-:W2:Y:S04]  /*87e0*/  LDL.LU R26, [R1+0x78] ;  /* 0x00007800011a7983 */ /* 0x000ea80000300800 */
[----:B------:R-:W2:Y:S04]  /*87f0*/  LDL.LU R25, [R1+0x74] ;  /* 0x0000740001197983 */ /* 0x000ea80000300800 */
[----:B------:R-:W2:Y:S04]  /*8800*/  LDL.LU R24, [R1+0x70] ;  /* 0x0000700001187983 */ /* 0x000ea80000300800 */
[----:B------:R1:W-:Y:S04]  /*8810*/  STL [R1+0x2d0], R5 ;  /* 0x0002d00501007387 */ /* 0x0003e80000100800 */
[----:B------:R-:W2:Y:S01]  /*8820*/  LDL.LU R23, [R1+0x6c] ;  /* 0x00006c0001177983 */ /* 0x000ea20000300800 */
[----:B0-----:R-:W-:-:S04]  /*8830*/  SHF.R.U32.HI R22, RZ, 0x7, R22 ;  /* 0x00000007ff167819 */ /* 0x001fc80000011616 */
[----:B------:R-:W-:Y:S01]  /*8840*/  SGXT.U32 R22, R22, 0x1 ;  /* 0x000000011616781a */ /* 0x000fe20000000000 */
[----:B------:R0:W-:Y:S03]  /*8850*/  STL [R1+0x6e4], R122 ;  /* 0x0006e47a01007387 */ /* 0x0001e60000100800 */
[C---:B-1----:R-:W-:Y:S02]  /*8860*/  LOP3.LUT R5, R22.reuse, 0x3e, RZ, 0xfc, !PT ;  /* 0x0000003e16057812 */ /* 0x042fe400078efcff */
[-C--:B------:R-:W-:Y:S02]  /*8870*/  ISETP.LT.AND P4, PT, R22, R122.reuse, P0 ;  /* 0x0000007a1600720c */ /* 0x080fe40000781270 */
[----:B------:R-:W2:Y:S04]  /*8880*/  LDL.LU R22, [R1+0x68] ;  /* 0x0000680001167983 */ /* 0x000ea80000300800 */
[----:B------:R1:W-:Y:S04]  /*8890*/  STL [R1+0x6f4], R0 ;  /* 0x0006f40001007387 */ /* 0x0003e80000100800 */
[----:B------:R-:W-:Y:S04]  /*88a0*/  STL [R1+0x57c], R124 ;  /* 0x00057c7c01007387 */ /* 0x000fe80000100800 */
[----:B------:R-:W-:Y:S04]  /*88b0*/  STL [R1+0x62c], R124 ;  /* 0x00062c7c01007387 */ /* 0x000fe80000100800 */
[----:B------:R0:W-:Y:S04]  /*88c0*/  STL [R1+0x6ec], R124 ;  /* 0x0006ec7c01007387 */ /* 0x0001e80000100800 */
[----:B------:R-:W2:Y:S04]  /*88d0*/  LDL.LU R21, [R1+0x64] ;  /* 0x0000640001157983 */ /* 0x000ea80000300800 */
[----:B------:R-:W2:Y:S04]  /*88e0*/  LDL.LU R20, [R1+0x60] ;  /* 0x0000600001147983 */ /* 0x000ea80000300800 */
[----:B------:R-:W2:Y:S04]  /*88f0*/  LDL.LU R19, [R1+0x5c] ;  /* 0x00005c0001137983 */ /* 0x000ea80000300800 */
[----:B------:R-:W2:Y:S04]  /*8900*/  LDL.LU R18, [R1+0x58] ;  /* 0x0000580001127983 */ /* 0x000ea80000300800 */
[----:B------:R-:W2:Y:S01]  /*8910*/  LDL.LU R17, [R1+0x54] ;  /* 0x0000540001117983 */ /* 0x000ea20000300800 */
[----:B------:R-:W-:-:S03]  /*8920*/  ISETP.LT.AND P3, PT, R5, R122, P0 ;  /* 0x0000007a0500720c */ /* 0x000fc60000761270 */
        /* <DEDUP_REMOVED lines=9> */
[----:B------:R-:W3:Y:S04]  /*89c0*/  LDL.LU R99, [R1+0x2c] ;  /* 0x00002c0001637983 */ /* 0x000ee80000300800 */
[----:B------:R-:W3:Y:S04]  /*89d0*/  LDL.LU R97, [R1+0x28] ;  /* 0x0000280001617983 */ /* 0x000ee80000300800 */
[----:B------:R-:W3:Y:S04]  /*89e0*/  LDL.LU R100, [R1+0x24] ;  /* 0x0000240001647983 */ /* 0x000ee80000300800 */
[----:B------:R-:W3:Y:S04]  /*89f0*/  LDL.LU R106, [R1+0x20] ;  /* 0x00002000016a7983 */ /* 0x000ee80000300800 */
[----:B------:R-:W3:Y:S04]  /*8a00*/  LDL.LU R98, [R1+0x1c] ;  /* 0x00001c0001627983 */ /* 0x000ee80000300800 */
[----:B0-----:R-:W1:Y:S04]  /*8a10*/  LDL.LU R122, [R1+0x18] ;  /* 0x00001800017a7983 */ /* 0x001e680000300800 */
[----:B------:R-:W4:Y:S04]  /*8a20*/  LDL.LU R107, [R1+0xc] ;  /* 0x00000c00016b7983 */ /* 0x000f280000300800 */
[----:B------:R-:W4:Y:S04]  /*8a30*/  LDL.LU R95, [R1+0x4] ;  /* 0x00000400015f7983 */ /* 0x000f280000300800 */
[----:B------:R-:W4:Y:S01]  /*8a40*/  LDL.LU R94, [R1] ;  /* 0x00000000015e7983 */ /* 0x000f220000300800 */
[----:B------:R-:W-:-:S02]  /*8a50*/  IMAD R90, R90, UR7, RZ ;  /* 0x000000075a5a7c24 */ /* 0x000fc4000f8e02ff */
[----:B------:R-:W-:Y:S02]  /*8a60*/  IMAD R91, R91, UR7, RZ ;  /* 0x000000075b5b7c24 */ /* 0x000fe4000f8e02ff */
[----:B------:R-:W-:Y:S02]  /*8a70*/  IMAD R92, R92, UR7, RZ ;  /* 0x000000075c5c7c24 */ /* 0x000fe4000f8e02ff */
[----:B--2---:R-:W-:Y:S02]  /*8a80*/  IMAD R96, R96, UR7, RZ ;  /* 0x0000000760607c24 */ /* 0x004fe4000f8e02ff */
[----:B---3--:R-:W-:Y:S02]  /*8a90*/  IMAD R98, R98, UR7, RZ ;  /* 0x0000000762627c24 */ /* 0x008fe4000f8e02ff */
[----:B-1----:R-:W-:Y:S02]  /*8aa0*/  IMAD R0, R122, UR7, RZ ;  /* 0x000000077a007c24 */ /* 0x002fe4000f8e02ff */
[----:B------:R-:W2:Y:S01]  /*8ab0*/  LDL.LU R122, [R1+0x250] ;  /* 0x00025000017a7983 */ /* 0x000ea20000300800 */
[----:B----4-:R-:W-:-:S02]  /*8ac0*/  IMAD R124, R107, UR7, RZ ;  /* 0x000000076b7c7c24 */ /* 0x010fc4000f8e02ff */
[----:B------:R-:W-:Y:S02]  /*8ad0*/  IMAD R107, R95, UR7, RZ ;  /* 0x000000075f6b7c24 */ /* 0x000fe4000f8e02ff */
[----:B------:R-:W-:Y:S02]  /*8ae0*/  IMAD R95, R121, UR7, RZ ;  /* 0x00000007795f7c24 */ /* 0x000fe4000f8e02ff */
[----:B------:R-:W-:Y:S02]  /*8af0*/  IMAD.MOV.U32 R121, RZ, RZ, R98 ;  /* 0x000000ffff797224 */ /* 0x000fe400078e0062 */
[----:B------:R-:W-:Y:S01]  /*8b00*/  IMAD R94, R94, UR7, RZ ;  /* 0x000000075e5e7c24 */ /* 0x000fe2000f8e02ff */
[----:B------:R-:W3:Y:S04]  /*8b10*/  LDL.LU R98, [R1+0xa8] ;  /* 0x0000a80001627983 */ /* 0x000ee80000300800 */
[----:B------:R0:W-:Y:S02]  /*8b20*/  STL [R1+0x270], R90 ;  /* 0x0002705a01007387 */ /* 0x0001e40000100800 */
[----:B0-----:R-:W-:-:S02]  /*8b30*/  IMAD.MOV.U32 R90, RZ, RZ, R95 ;  /* 0x000000ffff5a7224 */ /* 0x001fc400078e005f */
[----:B------:R-:W4:Y:S04]  /*8b40*/  LDL.LU R95, [R1+0x720] ;  /* 0x00072000015f7983 */ /* 0x000f280000300800 */
[----:B------:R0:W-:Y:S02]  /*8b50*/  STL [R1+0x274], R91 ;  /* 0x0002745b01007387 */ /* 0x0001e40000100800 */
[----:B0-----:R-:W-:Y:S02]  /*8b60*/  IMAD.MOV.U32 R91, RZ, RZ, R94 ;  /* 0x000000ffff5b7224 */ /* 0x001fe400078e005e */
[----:B------:R-:W2:Y:S04]  /*8b70*/  LDL.LU R94, [R1+0x71c] ;  /* 0x00071c00015e7983 */ /* 0x000ea80000300800 */
[----:B------:R0:W-:Y:S02]  /*8b80*/  STL [R1+0x278], R92 ;  /* 0x0002785c01007387 */ /* 0x0001e40000100800 */
[----:B0-----:R-:W-:-:S02]  /*8b90*/  IMAD.MOV.U32 R92, RZ, RZ, R107 ;  /* 0x000000ffff5c7224 */ /* 0x001fc400078e006b */
[----:B------:R-:W-:-:S05]  /*8ba0*/  IMAD R107, R93, UR7, RZ ;  /* 0x000000075d6b7c24 */ /* 0x000fca000f8e02ff */
[----:B------:R0:W-:Y:S02]  /*8bb0*/  STL [R1+0x27c], R107 ;  /* 0x00027c6b01007387 */ /* 0x0001e40000100800 */
[----:B0-----:R-:W-:Y:S02]  /*8bc0*/  IMAD.MOV.U32 R107, RZ, RZ, R96 ;  /* 0x000000ffff6b7224 */ /* 0x001fe400078e0060 */
[----:B------:R-:W2:Y:S01]  /*8bd0*/  LDL.LU R96, [R1+0x718] ;  /* 0x0007180001607983 */ /* 0x000ea20000300800 */
[----:B------:R-:W-:Y:S02]  /*8be0*/  IMAD R106, R106, UR7, RZ ;  /* 0x000000076a6a7c24 */ /* 0x000fe4000f8e02ff */
[----:B------:R-:W-:Y:S01]  /*8bf0*/  IMAD R100, R100, UR7, RZ ;  /* 0x0000000764647c24 */ /* 0x000fe2000f8e02ff */
[----:B------:R0:W-:Y:S01]  /*8c00*/  STL [R1+0x6f8], R3 ;  /* 0x0006f80301007387 */ /* 0x0001e20000100800 */
[----:B------:R-:W-:Y:S02]  /*8c10*/  IMAD R97, R97, UR7, RZ ;  /* 0x0000000761617c24 */ /* 0x000fe4000f8e02ff */
[----:B------:R-:W-:-:S02]  /*8c20*/  IMAD.MOV.U32 R93, RZ, RZ, R106 ;  /* 0x000000ffff5d7224 */ /* 0x000fc400078e006a */
[----:B------:R-:W-:Y:S01]  /*8c30*/  IMAD R99, R99, UR7, RZ ;  /* 0x0000000763637c24 */ /* 0x000fe2000f8e02ff */
[----:B---3--:R-:W-:Y:S01]  /*8c40*/  LEA R106, P5, R98, R3, 0x1 ;  /* 0x00000003626a7211 */ /* 0x008fe200078a08ff */
[----:B0-----:R-:W-:Y:S02]  /*8c50*/  IMAD.MOV.U32 R3, RZ, RZ, R100 ;  /* 0x000000ffff037224 */ /* 0x001fe400078e0064 */
[----:B------:R-:W3:Y:S01]  /*8c60*/  LDL.LU R100, [R1+0x714] ;  /* 0x0007140001647983 */ /* 0x000ee20000300800 */
[----:B----4-:R-:W-:Y:S02]  /*8c70*/  IMAD R95, R95, UR7, RZ ;  /* 0x000000075f5f7c24 */ /* 0x010fe4000f8e02ff */
[----:B--2---:R-:W-:-:S05]  /*8c80*/  IMAD R94, R94, UR7, RZ ;  /* 0x000000075e5e7c24 */ /* 0x004fca000f8e02ff */
[----:B------:R0:W-:Y:S02]  /*8c90*/  STL [R1+0x280], R94 ;  /* 0x0002805e01007387 */ /* 0x0001e40000100800 */
[----:B0-----:R-:W-:Y:S02]  /*8ca0*/  IMAD.MOV.U32 R94, RZ, RZ, R97 ;  /* 0x000000ffff5e7224 */ /* 0x001fe400078e0061 */
[----:B------:R-:W2:Y:S04]  /*8cb0*/  LDL.LU R97, [R1+0x710] ;  /* 0x0007100001617983 */ /* 0x000ea80000300800 */
[----:B------:R0:W-:Y:S01]  /*8cc0*/  STL [R1+0x284], R95 ;  /* 0x0002845f01007387 */ /* 0x0001e20000100800 */
[----:B------:R-:W-:Y:S02]  /*8cd0*/  IMAD R96, R96, UR7, RZ ;  /* 0x0000000760607c24 */ /* 0x000fe4000f8e02ff */
[----:B0-----:R-:W-:-:S02]  /*8ce0*/  IMAD.MOV.U32 R95, RZ, RZ, R99 ;  /* 0x000000ffff5f7224 */ /* 0x001fc400078e0063 */
[----:B------:R-:W4:Y:S04]  /*8cf0*/  LDL.LU R99, [R1+0x70c] ;  /* 0x00070c0001637983 */ /* 0x000f280000300800 */
[----:B------:R0:W-:Y:S02]  /*8d00*/  STL [R1+0x288], R96 ;  /* 0x0002886001007387 */ /* 0x0001e40000100800 */
[----:B0-----:R-:W-:Y:S01]  /*8d10*/  IMAD.MOV.U32 R96, RZ, RZ, R107 ;  /* 0x000000ffff607224 */ /* 0x001fe200078e006b */
[----:B------:R-:W-:Y:S02]  /*8d20*/  LEA.HI.X.SX32 R107, R98, R122, 0x1, P5 ;  /* 0x0000007a626b7211 */ /* 0x000fe400028f0eff */
[----:B------:R-:W3:Y:S01]  /*8d30*/  LDL.LU R98, [R1+0x708] ;  /* 0x0007080001627983 */ /* 0x000ee20000300800 */
[----:B------:R-:W-:-:S03]  /*8d40*/  PRMT R125, RZ, 0x7610, R125 ;  /* 0x00007610ff7d7816 */ /* 0x000fc6000000007d */
[----:B------:R3:W-:Y:S04]  /*8d50*/  STL [R1+0x6f0], R122 ;  /* 0x0006f07a01007387 */ /* 0x0007e80000100800 */
[----:B------:R-:W4:Y:S04]  /*8d60*/  @P4 LDG.E.U16 R125, desc[UR20][R106.64] ;  /* 0x000000146a7d4981 */ /* 0x000f28000c1e1500 */
[----:B------:R0:W-:Y:S01]  /*8d70*/  STL.64 [R1+0x240], R106 ;  /* 0x0002406a01007387 */ /* 0x0001e20000100a00 */
[----:B--2---:R-:W-:-:S05]  /*8d80*/  IMAD R97, R97, UR7, RZ ;  /* 0x0000000761617c24 */ /* 0x004fca000f8e02ff */
[----:B------:R1:W-:Y:S01]  /*8d90*/  STL [R1+0x28c], R97 ;  /* 0x00028c6101007387 */ /* 0x0003e20000100800 */
[----:B---3--:R-:W-:Y:S02]  /*8da0*/  IMAD R122, R98, UR7, RZ ;  /* 0x00000007627a7c24 */ /* 0x008fe4000f8e02ff */
[----:B----4-:R-:W-:-:S03]  /*8db0*/  IMAD R98, R99, UR7, RZ ;  /* 0x0000000763627c24 */ /* 0x010fc6000f8e02ff */
[----:B------:R-:W-:Y:S04]  /*8dc0*/  STL [R1+0x290], R122 ;  /* 0x0002907a01007387 */ /* 0x000fe80000100800 */
[----:B------:R2:W-:Y:S04]  /*8dd0*/  STL [R1+0x294], R98 ;  /* 0x0002946201007387 */ /* 0x0005e80000100800 */
[----:B0-----:R-:W3:Y:S01]  /*8de0*/  LDL.LU.64 R106, [R1+0x700] ;  /* 0x00070000016a7983 */ /* 0x001ee20000300a00 */
[----:B-1----:R-:W-:-:S05]  /*8df0*/  IMAD R97, R100, UR7, RZ ;  /* 0x0000000764617c24 */ /* 0x002fca000f8e02ff */
[----:B------:R0:W-:Y:S01]  /*8e00*/  STL [R1+0x298], R97 ;  /* 0x0002986101007387 */ /* 0x0001e20000100800 */
[----:B--2---:R-:W-:Y:S02]  /*8e10*/  IMAD R98, R102, UR7, RZ ;  /* 0x0000000766627c24 */ /* 0x004fe4000f8e02ff */
[----:B------:R-:W-:Y:S01]  /*8e20*/  IMAD R99, R103, UR7, RZ ;  /* 0x0000000767637c24 */ /* 0x000fe2000f8e02ff */
[----:B------:R-:W-:Y:S01]  /*8e30*/  STL [R1+0x6fc], R125 ;  /* 0x0006fc7d01007387 */ /* 0x000fe20000100800 */
[----:B0-----:R-:W-:-:S05]  /*8e40*/  IMAD R97, R101, UR7, RZ ;  /* 0x0000000765617c24 */ /* 0x001fca000f8e02ff */
[----:B------:R0:W-:Y:S04]  /*8e50*/  STL [R1+0x29c], R97 ;  /* 0x00029c6101007387 */ /* 0x0001e80000100800 */
[----:B------:R1:W-:Y:S01]  /*8e60*/  STL [R1+0x2a0], R98 ;  /* 0x0002a06201007387 */ /* 0x0003e20000100800 */
[----:B0-----:R-:W-:-:S03]  /*8e70*/  IMAD R97, R104, UR7, RZ ;  /* 0x0000000768617c24 */ /* 0x001fc6000f8e02ff */
[----:B------:R-:W-:Y:S01]  /*8e80*/  STL [R1+0x2a4], R99 ;  /* 0x0002a46301007387 */ /* 0x000fe20000100800 */
[----:B-1----:R-:W-:-:S03]  /*8e90*/  IMAD R98, R105, UR7, RZ ;  /* 0x0000000769627c24 */ /* 0x002fc6000f8e02ff */
[----:B------:R-:W-:Y:S04]  /*8ea0*/  STL [R1+0x2a8], R97 ;  /* 0x0002a86101007387 */ /* 0x000fe80000100800 */
[----:B------:R0:W-:Y:S02]  /*8eb0*/  STL [R1+0x2ac], R98 ;  /* 0x0002ac6201007387 */ /* 0x0001e40000100800 */
[----:B0-----:R-:W-:Y:S02]  /*8ec0*/  IMAD R98, R108, UR7, RZ ;  /* 0x000000076c627c24 */ /* 0x001fe4000f8e02ff */
[----:B------:R-:W-:Y:S01]  /*8ed0*/  IMAD.MOV.U32 R100, RZ, RZ, R96 ;  /* 0x000000ffff647224 */ /* 0x000fe200078e0060 */
[----:B------:R-:W-:Y:S01]  /*8ee0*/  LEA R102, P4, R39, R4, 0x1 ;  /* 0x0000000427667211 */ /* 0x000fe200078808ff */
[----:B------:R-:W-:-:S03]  /*8ef0*/  IMAD R96, R116, UR7, RZ ;  /* 0x0000000774607c24 */ /* 0x000fc6000f8e02ff */
[----:B------:R-:W-:Y:S01]  /*8f00*/  LEA.HI.X.SX32 R103, R39, R2, 0x1, P4 ;  /* 0x0000000227677211 */ /* 0x000fe200020f0eff */
[----:B------:R-:W-:Y:S02]  /*8f10*/  IMAD R29, R29, UR7, RZ ;  /* 0x000000071d1d7c24 */ /* 0x000fe4000f8e02ff */
[----:B------:R-:W-:Y:S02]  /*8f20*/  IMAD R28, R28, UR7, RZ ;  /* 0x000000071c1c7c24 */ /* 0x000fe4000f8e02ff */
[----:B------:R-:W-:Y:S02]  /*8f30*/  IMAD R27, R27, UR7, RZ ;  /* 0x000000071b1b7c24 */ /* 0x000fe4000f8e02ff */
[----:B------:R-:W-:Y:S02]  /*8f40*/  IMAD R26, R26, UR7, RZ ;  /* 0x000000071a1a7c24 */ /* 0x000fe4000f8e02ff */
[----:B------:R-:W-:Y:S02]  /*8f50*/  IMAD R25, R25, UR7, RZ ;  /* 0x0000000719197c24 */ /* 0x000fe4000f8e02ff */
[----:B------:R-:W-:-:S02]  /*8f60*/  IMAD R122, R35, UR7, RZ ;  /* 0x00000007237a7c24 */ /* 0x000fc4000f8e02ff */
        /* <DEDUP_REMOVED lines=31> */
[----:B---3--:R-:W-:Y:S02]  /*9160*/  IMAD R97, R106, UR7, RZ ;  /* 0x000000076a617c24 */ /* 0x008fe4000f8e02ff */
[----:B------:R-:W-:-:S03]  /*9170*/  IMAD R99, R107, UR7, RZ ;  /* 0x000000076b637c24 */ /* 0x000fc6000f8e02ff */
[----:B------:R0:W-:Y:S04]  /*9180*/  STL [R1+0x2b0], R97 ;  /* 0x0002b06101007387 */ /* 0x0001e80000100800 */
[----:B------:R1:W-:Y:S04]  /*9190*/  STL [R1+0x2b4], R99 ;  /* 0x0002b46301007387 */ /* 0x0003e80000100800 */
[----:B------:R2:W-:Y:S01]  /*91a0*/  STL [R1+0x2b8], R98 ;  /* 0x0002b86201007387 */ /* 0x0005e20000100800 */
[----:B0-----:R-:W-:Y:S02]  /*91b0*/  IMAD R97, R109, UR7, RZ ;  /* 0x000000076d617c24 */ /* 0x001fe4000f8e02ff */
[----:B-1----:R-:W-:-:S03]  /*91c0*/  IMAD R99, R110, UR7, RZ ;  /* 0x000000076e637c24 */ /* 0x002fc6000f8e02ff */
[----:B------:R0:W-:Y:S01]  /*91d0*/  STL [R1+0x2bc], R97 ;  /* 0x0002bc6101007387 */ /* 0x0001e20000100800 */
[----:B--2---:R-:W-:-:S03]  /*91e0*/  IMAD R98, R111, UR7, RZ ;  /* 0x000000076f627c24 */ /* 0x004fc6000f8e02ff */
        /* <DEDUP_REMOVED lines=9> */
[----:B-1----:R-:W-:Y:S02]  /*9280*/  IMAD.MOV.U32 R99, RZ, RZ, R95 ;  /* 0x000000ffff637224 */ /* 0x002fe400078e005f */
[----:B------:R-:W-:Y:S02]  /*9290*/  IMAD R95, R117, UR7, RZ ;  /* 0x00000007755f7c24 */ /* 0x000fe4000f8e02ff */
[----:B--2---:R-:W-:-:S02]  /*92a0*/  IMAD.MOV.U32 R98, RZ, RZ, R94 ;  /* 0x000000ffff627224 */ /* 0x004fc400078e005e */
[----:B------:R-:W-:Y:S01]  /*92b0*/  IMAD.MOV.U32 R94, RZ, RZ, R0 ;  /* 0x000000ffff5e7224 */ /* 0x000fe200078e0000 */
[----:B------:R-:W-:Y:S01]  /*92c0*/  STL [R1+0x2dc], R97 ;  /* 0x0002dc6101007387 */ /* 0x000fe20000100800 */
[----:B------:R-:W-:Y:S01]  /*92d0*/  IMAD R0, R120, UR7, RZ ;  /* 0x0000000778007c24 */ /* 0x000fe2000f8e02ff */
[-C--:B------:R-:W-:Y:S02]  /*92e0*/  LEA R120, P5, R38, R4.reuse, 0x1 ;  /* 0x0000000426787211 */ /* 0x080fe400078a08ff */
[----:B------:R-:W-:Y:S01]  /*92f0*/  STL [R1+0x2e0], R96 ;  /* 0x0002e06001007387 */ /* 0x000fe20000100800 */
[----:B------:R-:W-:-:S03]  /*9300*/  LEA R106, P4, R36, R4, 0x1 ;  /* 0x00000004246a7211 */ /* 0x000fc600078808ff */
[----:B------:R0:W-:Y:S01]  /*9310*/  STL [R1+0x2e4], R95 ;  /* 0x0002e45f01007387 */ /* 0x0001e20000100800 */
[----:B------:R-:W-:-:S03]  /*9320*/  LEA.HI.X.SX32 R107, R36, R2, 0x1, P4 ;  /* 0x00000002246b7211 */ /* 0x000fc600020f0eff */
[----:B------:R1:W-:Y:S01]  /*9330*/  STL.64 [R1+0x238], R102 ;  /* 0x0002386601007387 */ /* 0x0003e20000100a00 */
[----:B0-----:R-:W-:Y:S01]  /*9340*/  IMAD.MOV.U32 R95, RZ, RZ, R121 ;  /* 0x000000ffff5f7224 */ /* 0x001fe200078e0079 */
[----:B------:R-:W-:Y:S02]  /*9350*/  LEA.HI.X.SX32 R121, R38, R2, 0x1, P5 ;  /* 0x0000000226797211 */ /* 0x000fe400028f0eff */
[-C--:B------:R-:W-:Y:S02]  /*9360*/  LEA R104, P5, R34, R4.reuse, 0x1 ;  /* 0x0000000422687211 */ /* 0x080fe400078a08ff */
[-C--:B------:R-:W-:Y:S02]  /*9370*/  LEA R38, P4, R32, R4.reuse, 0x1 ;  /* 0x0000000420267211 */ /* 0x080fe400078808ff */
[----:B-1----:R-:W-:Y:S02]  /*9380*/  LEA R102, P6, R33, R4, 0x1 ;  /* 0x0000000421667211 */ /* 0x002fe400078c08ff */
[----:B------:R-:W-:-:S02]  /*9390*/  LEA.HI.X.SX32 R105, R34, R2, 0x1, P5 ;  /* 0x0000000222697211 */ /* 0x000fc400028f0eff */
[-C--:B------:R-:W-:Y:S01]  /*93a0*/  LEA.HI.X.SX32 R103, R33, R2.reuse, 0x1, P6 ;  /* 0x0000000221677211 */ /* 0x080fe200030f0eff */
[----:B------:R-:W-:Y:S01]  /*93b0*/  STL.64 [R1+0x620], R120 ;  /* 0x0006207801007387 */ /* 0x000fe20000100a00 */
[----:B------:R-:W-:-:S03]  /*93c0*/  LEA.HI.X.SX32 R39, R32, R2, 0x1, P4 ;  /* 0x0000000220277211 */ /* 0x000fc600020f0eff */
[----:B------:R0:W-:Y:S04]  /*93d0*/  STL.64 [R1+0x228], R104 ;  /* 0x0002286801007387 */ /* 0x0001e80000100a00 */
[----:B------:R-:W-:Y:S04]  /*93e0*/  STL.64 [R1+0x230], R106 ;  /* 0x0002306a01007387 */ /* 0x000fe80000100a00 */
[----:B------:R1:W-:Y:S01]  /*93f0*/  STL.64 [R1+0x220], R102 ;  /* 0x0002206601007387 */ /* 0x0003e20000100a00 */
[----:B0-----:R-:W-:-:S03]  /*9400*/  LEA R104, P5, R31, R4, 0x1 ;  /* 0x000000041f687211 */ /* 0x001fc600078a08ff */
[----:B------:R0:W-:Y:S01]  /*9410*/  STL.64 [R1+0x218], R38 ;  /* 0x0002182601007387 */ /* 0x0001e20000100a00 */
[----:B------:R-:W-:Y:S02]  /*9420*/  LEA.HI.X.SX32 R105, R31, R2, 0x1, P5 ;  /* 0x000000021f697211 */ /* 0x000fe400028f0eff */
[-C--:B-1----:R-:W-:Y:S02]  /*9430*/  LEA R102, P6, R30, R4.reuse, 0x1 ;  /* 0x000000041e667211 */ /* 0x082fe400078c08ff */
[-C--:B------:R-:W-:Y:S02]  /*9440*/  LEA R34, P5, R28, R4.reuse, 0x1 ;  /* 0x000000041c227211 */ /* 0x080fe400078a08ff */
[----:B0-----:R-:W-:Y:S02]  /*9450*/  LEA R38, P4, R29, R4, 0x1 ;  /* 0x000000041d267211 */ /* 0x001fe400078808ff */
[----:B------:R-:W-:Y:S02]  /*9460*/  LEA.HI.X.SX32 R103, R30, R2, 0x1, P6 ;  /* 0x000000021e677211 */ /* 0x000fe400030f0eff */
[----:B------:R-:W-:-:S02]  /*9470*/  LEA R32, P6, R27, R4, 0x1 ;  /* 0x000000041b207211 */ /* 0x000fc400078c08ff */
[----:B------:R-:W-:Y:S02]  /*9480*/  LEA.HI.X.SX32 R39, R29, R2, 0x1, P4 ;  /* 0x000000021d277211 */ /* 0x000fe400020f0eff */
[----:B------:R-:W-:Y:S02]  /*9490*/  LEA R30, P4, R26, R4, 0x1 ;  /* 0x000000041a1e7211 */ /* 0x000fe400078808ff */
[----:B------:R-:W-:Y:S02]  /*94a0*/  LEA.HI.X.SX32 R35, R28, R2, 0x1, P5 ;  /* 0x000000021c237211 */ /* 0x000fe400028f0eff */
[----:B------:R-:W-:Y:S01]  /*94b0*/  LEA R28, P5, R25, R4, 0x1 ;  /* 0x00000004191c7211 */ /* 0x000fe200078a08ff */
[----:B------:R-:W-:Y:S01]  /*94c0*/  STL.64 [R1+0x210], R104 ;  /* 0x0002106801007387 */ /* 0x000fe20000100a00 */
[-C--:B------:R-:W-:Y:S02]  /*94d0*/  LEA.HI.X.SX32 R33, R27, R2.reuse, 0x1, P6 ;  /* 0x000000021b217211 */ /* 0x080fe400030f0eff */
[-C--:B------:R-:W-:Y:S01]  /*94e0*/  LEA.HI.X.SX32 R31, R26, R2.reuse, 0x1, P4 ;  /* 0x000000021a1f7211 */ /* 0x080fe200020f0eff */
[----:B------:R-:W-:Y:S01]  /*94f0*/  STL.64 [R1+0x208], R102 ;  /* 0x0002086601007387 */ /* 0x000fe20000100a00 */
[----:B------:R-:W-:-:S03]  /*9500*/  LEA.HI.X.SX32 R29, R25, R2, 0x1, P5 ;  /* 0x00000002191d7211 */ /* 0x000fc600028f0eff */
[----:B------:R-:W-:Y:S04]  /*9510*/  STL.64 [R1+0x200], R38 ;  /* 0x0002002601007387 */ /* 0x000fe80000100a00 */
[----:B------:R-:W-:Y:S04]  /*9520*/  STL.64 [R1+0x1f8], R34 ;  /* 0x0001f82201007387 */ /* 0x000fe80000100a00 */
[----:B------:R0:W-:Y:S04]  /*9530*/  STL.64 [R1+0x1f0], R32 ;  /* 0x0001f02001007387 */ /* 0x0001e80000100a00 */
[----:B------:R1:W-:Y:S04]  /*9540*/  STL.64 [R1+0x1e8], R30 ;  /* 0x0001e81e01007387 */ /* 0x0003e80000100a00 */
[----:B------:R2:W-:Y:S01]  /*9550*/  STL.64 [R1+0x1e0], R28 ;  /* 0x0001e01c01007387 */ /* 0x0005e20000100a00 */
[----:B0-----:R-:W-:-:S02]  /*9560*/  LEA R32, P6, R24, R4, 0x1 ;  /* 0x0000000418207211 */ /* 0x001fc400078c08ff */
[----:B-1----:R-:W-:Y:S02]  /*9570*/  LEA R30, P4, R23, R4, 0x1 ;  /* 0x00000004171e7211 */ /* 0x002fe400078808ff */
[----:B------:R-:W-:Y:S02]  /*9580*/  LEA.HI.X.SX32 R33, R24, R2, 0x1, P6 ;  /* 0x0000000218217211 */ /* 0x000fe400030f0eff */
[-C--:B--2---:R-:W-:Y:S02]  /*9590*/  LEA R28, P5, R22, R4.reuse, 0x1 ;  /* 0x00000004161c7211 */ /* 0x084fe400078a08ff */
[----:B------:R-:W-:Y:S02]  /*95a0*/  LEA R26, P6, R21, R4, 0x1 ;  /* 0x00000004151a7211 */ /* 0x000fe400078c08ff */
[----:B------:R-:W-:Y:S02]  /*95b0*/  LEA.HI.X.SX32 R31, R23, R2, 0x1, P4 ;  /* 0x00000002171f7211 */ /* 0x000fe400020f0eff */
[----:B------:R-:W-:-:S02]  /*95c0*/  LEA R24, P4, R20, R4, 0x1 ;  /* 0x0000000414187211 */ /* 0x000fc400078808ff */
[----:B------:R-:W-:Y:S02]  /*95d0*/  LEA.HI.X.SX32 R29, R22, R2, 0x1, P5 ;  /* 0x00000002161d7211 */ /* 0x000fe400028f0eff */
[----:B------:R-:W-:Y:S02]  /*95e0*/  LEA R22, P5, R19, R4, 0x1 ;  /* 0x0000000413167211 */ /* 0x000fe400078a08ff */
[-C--:B------:R-:W-:Y:S01]  /*95f0*/  LEA.HI.X.SX32 R27, R21, R2.reuse, 0x1, P6 ;  /* 0x00000002151b7211 */ /* 0x080fe200030f0eff */
[----:B------:R-:W-:Y:S01]  /*9600*/  STL.64 [R1+0x1d8], R32 ;  /* 0x0001d82001007387 */ /* 0x000fe20000100a00 */
[-C--:B------:R-:W-:Y:S02]  /*9610*/  LEA.HI.X.SX32 R25, R20, R2.reuse, 0x1, P4 ;  /* 0x0000000214197211 */ /* 0x080fe400020f0eff */
[----:B------:R-:W-:Y:S01]  /*9620*/  LEA.HI.X.SX32 R23, R19, R2, 0x1, P5 ;  /* 0x0000000213177211 */ /* 0x000fe200028f0eff */
        /* <DEDUP_REMOVED lines=12> */
[-C--:B------:R-:W-:Y:S02]  /*96f0*/  LEA.HI.X.SX32 R23, R16, R2.reuse, 0x1, P5 ;  /* 0x0000000210177211 */ /* 0x080fe400028f0eff */
        /* <DEDUP_REMOVED lines=44> */
[----:B------:R-:W-:Y:S01]  /*99c0*/  IMAD.MOV.U32 R97, RZ, RZ, R3 ;  /* 0x000000ffff617224 */ /* 0x000fe200078e0003 */
[----:B------:R-:W-:Y:S02]  /*99d0*/  LEA.HI.X.SX32 R11, R123, R2, 0x1, P5 ;  /* 0x000000027b0b7211 */ /* 0x000fe400028f0eff */
[CC--:B-1----:R-:W-:Y:S02]  /*99e0*/  LEA R8, P6, R100.reuse, R4.reuse, 0x1 ;  /* 0x0000000464087211 */ /* 0x0c2fe400078c08ff */
[C---:B0-----:R-:W-:Y:S02]  /*99f0*/  LEA R6, P4, R99.reuse, R4, 0x1 ;  /* 0x0000000463067211 */ /* 0x041fe400078808ff */
[-C--:B------:R-:W-:Y:S01]  /*9a00*/  LEA.HI.X.SX32 R9, R100, R2.reuse, 0x1, P6 ;  /* 0x0000000264097211 */ /* 0x080fe200030f0eff */
[----:B------:R-:W-:Y:S01]  /*9a10*/  IMAD.MOV.U32 R96, RZ, RZ, R93 ;  /* 0x000000ffff607224 */ /* 0x000fe200078e005d */
[----:B------:R-:W-:Y:S01]  /*9a20*/  LEA.HI.X.SX32 R7, R99, R2, 0x1, P4 ;  /* 0x0000000263077211 */ /* 0x000fe200020f0eff */
[----:B------:R0:W-:Y:S04]  /*9a30*/  STL.64 [R1+0x120], R10 ;  /* 0x0001200a01007387 */ /* 0x0001e80000100a00 */
[----:B------:R1:W-:Y:S04]  /*9a40*/  STL.64 [R1+0x118], R8 ;  /* 0x0001180801007387 */ /* 0x0003e80000100a00 */
[----:B------:R2:W-:Y:S01]  /*9a50*/  STL.64 [R1+0x110], R6 ;  /* 0x0001100601007387 */ /* 0x0005e20000100a00 */
[----:B0-----:R-:W-:-:S02]  /*9a60*/  LEA R10, P5, R98, R4, 0x1 ;  /* 0x00000004620a7211 */ /* 0x001fc400078a08ff */
[C---:B-1----:R-:W-:Y:S02]  /*9a70*/  LEA R8, P6, R97.reuse, R4, 0x1 ;  /* 0x0000000461087211 */ /* 0x042fe400078c08ff */
[----:B------:R-:W-:Y:S02]  /*9a80*/  LEA.HI.X.SX32 R11, R98, R2, 0x1, P5 ;  /* 0x00000002620b7211 */ /* 0x000fe400028f0eff */
[C---:B--2---:R-:W-:Y:S02]  /*9a90*/  LEA R6, P4, R96.reuse, R4, 0x1 ;  /* 0x0000000460067211 */ /* 0x044fe400078808ff */
        /* <DEDUP_REMOVED lines=10> */
[-C--:B------:R-:W-:Y:S02]  /*9b40*/  LEA.HI.X.SX32 R9, R94, R2.reuse, 0x1, P6 ;  /* 0x000000025e097211 */ /* 0x080fe400030f0eff */
        /* <DEDUP_REMOVED lines=25> */
[----:B--2---:R-:W-:Y:S01]  /*9ce0*/  LEA R6, P4, R47, R4, 0x1 ;  /* 0x000000042f067211 */ /* 0x004fe200078808ff */
[----:B------:R-:W-:Y:S01]  /*9cf0*/  IMAD R49, R49, UR7, RZ ;  /* 0x0000000731317c24 */ /* 0x000fe2000f8e02ff */
[-C--:B------:R-:W-:Y:S01]  /*9d00*/  LEA.HI.X.SX32 R9, R46, R2.reuse, 0x1, P6 ;  /* 0x000000022e097211 */ /* 0x080fe200030f0eff */
[----:B------:R-:W-:Y:S01]  /*9d10*/  IMAD R50, R50, UR7, RZ ;  /* 0x0000000732327c24 */ /* 0x000fe2000f8e02ff */
[----:B------:R-:W-:Y:S01]  /*9d20*/  LEA.HI.X.SX32 R7, R47, R2, 0x1, P4 ;  /* 0x000000022f077211 */ /* 0x000fe200020f0eff */
[----:B------:R0:W-:Y:S04]  /*9d30*/  STL.64 [R1+0xa8], R10 ;  /* 0x0000a80a01007387 */ /* 0x0001e80000100a00 */
[----:B------:R1:W-:Y:S04]  /*9d40*/  STL.64 [R1+0xa0], R8 ;  /* 0x0000a00801007387 */ /* 0x0003e80000100a00 */
[----:B------:R2:W-:Y:S01]  /*9d50*/  STL.64 [R1+0x98], R6 ;  /* 0x0000980601007387 */ /* 0x0005e20000100a00 */
[----:B0-----:R-:W-:-:S02]  /*9d60*/  LEA R10, P5, R48, R4, 0x1 ;  /* 0x00000004300a7211 */ /* 0x001fc400078a08ff */
[----:B-1----:R-:W-:Y:S01]  /*9d70*/  LEA R8, P6, R49, R4, 0x1 ;  /* 0x0000000431087211 */ /* 0x002fe200078c08ff */
[----:B------:R-:W-:Y:S01]  /*9d80*/  IMAD R51, R51, UR7, RZ ;  /* 0x0000000733337c24 */ /* 0x000fe2000f8e02ff */
        /* <DEDUP_REMOVED lines=53> */
[----:B------:R-:W-:Y:S04]  /*a0e0*/  STL.64 [R1+0x8], R6 ;  /* 0x0000080601007387 */ /* 0x000fe80000100a00 */
[----:B------:R-:W2:Y:S01]  /*a0f0*/  LDL.LU R38, [R1+0x270] ;  /* 0x0002700001267983 */ /* 0x000ea20000300800 */
[----:B------:R-:W-:-:S02]  /*a100*/  IMAD R65, R65, UR7, RZ ;  /* 0x0000000741417c24 */ /* 0x000fc4000f8e02ff */
[----:B------:R-:W-:Y:S01]  /*a110*/  IMAD R64, R64, UR7, RZ ;  /* 0x0000000740407c24 */ /* 0x000fe2000f8e02ff */
[----:B------:R-:W3:Y:S01]  /*a120*/  LDL.LU R39, [R1+0x274] ;  /* 0x0002740001277983 */ /* 0x000ee20000300800 */
[----:B------:R-:W-:Y:S01]  /*a130*/  IMAD R125, R118, UR7, RZ ;  /* 0x00000007767d7c24 */ /* 0x000fe2000f8e02ff */
[-C--:B------:R-:W-:Y:S01]  /*a140*/  LEA R118, P6, R65, R4.reuse, 0x1 ;  /* 0x0000000441767211 */ /* 0x080fe200078c08ff */
[----:B------:R-:W-:Y:S01]  /*a150*/  IMAD R66, R66, UR7, RZ ;  /* 0x0000000742427c24 */ /* 0x000fe2000f8e02ff */
[----:B------:R-:W-:Y:S01]  /*a160*/  LEA R120, P5, R64, R4, 0x1 ;  /* 0x0000000440787211 */ /* 0x000fe200078a08ff */
[----:B------:R-:W-:Y:S02]  /*a170*/  IMAD R67, R67, UR7, RZ ;  /* 0x0000000743437c24 */ /* 0x000fe4000f8e02ff */
[----:B------:R-:W-:Y:S01]  /*a180*/  IMAD R3, R119, UR7, RZ ;  /* 0x0000000777037c24 */ /* 0x000fe2000f8e02ff */
[----:B------:R-:W-:Y:S01]  /*a190*/  LEA.HI.X.SX32 R119, R65, R2, 0x1, P6 ;  /* 0x0000000241777211 */ /* 0x000fe200030f0eff */
[----:B------:R-:W-:Y:S01]  /*a1a0*/  IMAD R68, R68, UR7, RZ ;  /* 0x0000000744447c24 */ /* 0x000fe2000f8e02ff */
[----:B------:R-:W-:Y:S01]  /*a1b0*/  LEA R116, P4, R66, R4, 0x1 ;  /* 0x0000000442747211 */ /* 0x000fe200078808ff */
[----:B------:R-:W-:Y:S01]  /*a1c0*/  IMAD R69, R69, UR7, RZ ;  /* 0x0000000745457c24 */ /* 0x000fe2000f8e02ff */
[----:B------:R-:W-:Y:S01]  /*a1d0*/  LEA.HI.X.SX32 R121, R64, R2, 0x1, P5 ;  /* 0x0000000240797211 */ /* 0x000fe200028f0eff */
[----:B------:R-:W-:Y:S01]  /*a1e0*/  STL.64 [R1+0x4e8], R118 ;  /* 0x0004e87601007387 */ /* 0x000fe20000100a00 */
[----:B------:R-:W-:Y:S01]  /*a1f0*/  LEA R114, P5, R67, R4, 0x1 ;  /* 0x0000000443727211 */ /* 0x000fe200078a08ff */
[----:B------:R-:W-:Y:S01]  /*a200*/  IMAD R70, R70, UR7, RZ ;  /* 0x0000000746467c24 */ /* 0x000fe2000f8e02ff */
[----:B------:R-:W-:Y:S01]  /*a210*/  LEA.HI.X.SX32 R117, R66, R2, 0x1, P4 ;  /* 0x0000000242757211 */ /* 0x000fe200020f0eff */
[----:B------:R-:W-:Y:S01]  /*a220*/  STL [R1+0x634], R118 ;  /* 0x0006347601007387 */ /* 0x000fe20000100800 */
[----:B------:R-:W-:Y:S01]  /*a230*/  LEA R112, P6, R68, R4, 0x1 ;  /* 0x0000000444707211 */ /* 0x000fe200078c08ff */
[----:B------:R-:W-:Y:S01]  /*a240*/  IMAD R71, R71, UR7, RZ ;  /* 0x0000000747477c24 */ /* 0x000fe2000f8e02ff */
[----:B------:R-:W-:Y:S01]  /*a250*/  LEA.HI.X.SX32 R115, R67, R2, 0x1, P5 ;  /* 0x0000000243737211 */ /* 0x000fe200028f0eff */
[----:B------:R-:W-:Y:S01]  /*a260*/  STL [R1+0x630], R119 ;  /* 0x0006307701007387 */ /* 0x000fe20000100800 */
[----:B------:R-:W-:-:S03]  /*a270*/  LEA R110, P4, R69, R4, 0x1 ;  /* 0x00000004456e7211 */ /* 0x000fc600078808ff */
[----:B------:R-:W-:Y:S01]  /*a280*/  STL.64 [R1], R120 ;  /* 0x0000007801007387 */ /* 0x000fe20000100a00 */
[----:B------:R-:W-:-:S03]  /*a290*/  IMAD R72, R72, UR7, RZ ;  /* 0x0000000748487c24 */ /* 0x000fc6000f8e02ff */
[----:B------:R-:W-:Y:S01]  /*a2a0*/  STL [R1+0x63c], R120 ;  /* 0x00063c7801007387 */ /* 0x000fe20000100800 */
[----:B------:R-:W-:-:S03]  /*a2b0*/  LEA.HI.X.SX32 R113, R68, R2, 0x1, P6 ;  /* 0x0000000244717211 */ /* 0x000fc600030f0eff */
[----:B------:R-:W-:Y:S01]  /*a2c0*/  STL [R1+0x638], R121 ;  /* 0x0006387901007387 */ /* 0x000fe20000100800 */
[----:B------:R-:W-:Y:S01]  /*a2d0*/  IMAD R73, R73, UR7, RZ ;  /* 0x0000000749497c24 */ /* 0x000fe2000f8e02ff */
[----:B------:R-:W-:Y:S02]  /*a2e0*/  LEA R108, P5, R70, R4, 0x1 ;  /* 0x00000004466c7211 */ /* 0x000fe400078a08ff */
[----:B------:R-:W-:Y:S01]  /*a2f0*/  STL [R1+0x644], R116 ;  /* 0x0006447401007387 */ /* 0x000fe20000100800 */
[----:B------:R-:W-:-:S03]  /*a300*/  LEA.HI.X.SX32 R111, R69, R2, 0x1, P4 ;  /* 0x00000002456f7211 */ /* 0x000fc600020f0eff */
[----:B------:R-:W-:Y:S01]  /*a310*/  STL [R1+0x640], R117 ;  /* 0x0006407501007387 */ /* 0x000fe20000100800 */
[-C--:B------:R-:W-:Y:S01]  /*a320*/  LEA R106, P6, R71, R4.reuse, 0x1 ;  /* 0x00000004476a7211 */ /* 0x080fe200078c08ff */
[----:B------:R-:W-:Y:S02]  /*a330*/  IMAD R74, R74, UR7, RZ ;  /* 0x000000074a4a7c24 */ /* 0x000fe4000f8e02ff */
[----:B------:R-:W-:Y:S01]  /*a340*/  STL.64 [R1+0x4f0], R114 ;  /* 0x0004f07201007387 */ /* 0x000fe20000100a00 */
[----:B------:R-:W-:Y:S01]  /*a350*/  IMAD R75, R75, UR7, RZ ;  /* 0x000000074b4b7c24 */ /* 0x000fe2000f8e02ff */
[----:B------:R-:W-:Y:S02]  /*a360*/  LEA R104, P4, R72, R4, 0x1 ;  /* 0x0000000448687211 */ /* 0x000fe400078808ff */
        /* <DEDUP_REMOVED lines=8> */
[----:B------:R-:W-:Y:S01]  /*a3f0*/  IMAD R77, R77, UR7, RZ ;  /* 0x000000074d4d7c24 */ /* 0x000fe2000f8e02ff */
[----:B------:R-:W-:Y:S02]  /*a400*/  LEA R100, P6, R74, R4, 0x1 ;  /* 0x000000044a647211 */ /* 0x000fe400078c08ff */
[----:B------:R-:W-:Y:S01]  /*a410*/  STL.64 [R1+0x4f8], R110 ;  /* 0x0004f86e01007387 */ /* 0x000fe20000100a00 */
[----:B------:R-:W-:Y:S01]  /*a420*/  LEA.HI.X.SX32 R105, R72, R2, 0x1, P4 ;  /* 0x0000000248697211 */ /* 0x000fe200020f0eff */
[----:B------:R-:W-:Y:S02]  /*a430*/  IMAD R78, R78, UR7, RZ ;  /* 0x000000074e4e7c24 */ /* 0x000fe4000f8e02ff */
[----:B------:R-:W-:Y:S01]  /*a440*/  STL [R1+0x65c], R110 ;  /* 0x00065c6e01007387 */ /* 0x000fe20000100800 */
[----:B------:R-:W-:-:S03]  /*a450*/  LEA R98, P4, R75, R4, 0x1 ;  /* 0x000000044b627211 */ /* 0x000fc600078808ff */
[----:B------:R-:W-:Y:S01]  /*a460*/  STL [R1+0x658], R111 ;  /* 0x0006586f01007387 */ /* 0x000fe20000100800 */
[----:B------:R-:W-:Y:S01]  /*a470*/  LEA.HI.X.SX32 R103, R73, R2, 0x1, P5 ;  /* 0x0000000249677211 */ /* 0x000fe200028f0eff */
[----:B------:R-:W-:Y:S02]  /*a480*/  IMAD R79, R79, UR7, RZ ;  /* 0x000000074f4f7c24 */ /* 0x000fe4000f8e02ff */
[----:B------:R-:W-:Y:S01]  /*a490*/  STL [R1+0x664], R108 ;  /* 0x0006646c01007387 */ /* 0x000fe20000100800 */
[----:B------:R-:W-:-:S03]  /*a4a0*/  LEA R96, P5, R76, R4, 0x1 ;  /* 0x000000044c607211 */ /* 0x000fc600078a08ff */
[----:B------:R-:W-:Y:S01]  /*a4b0*/  STL [R1+0x660], R109 ;  /* 0x0006606d01007387 */ /* 0x000fe20000100800 */
[----:B------:R-:W-:Y:S01]  /*a4c0*/  LEA.HI.X.SX32 R101, R74, R2, 0x1, P6 ;  /* 0x000000024a657211 */ /* 0x000fe200030f0eff */
[----:B------:R-:W-:Y:S02]  /*a4d0*/  IMAD R80, R80, UR7, RZ ;  /* 0x0000000750507c24 */ /* 0x000fe4000f8e02ff */
[----:B------:R-:W-:Y:S01]  /*a4e0*/  STL.64 [R1+0x500], R106 ;  /* 0x0005006a01007387 */ /* 0x000fe20000100a00 */
[----:B------:R-:W-:Y:S01]  /*a4f0*/  IMAD R88, R88, UR7, RZ ;  /* 0x0000000758587c24 */ /* 0x000fe2000f8e02ff */
[----:B------:R-:W-:Y:S02]  /*a500*/  LEA R94, P6, R77, R4, 0x1 ;  /* 0x000000044d5e7211 */ /* 0x000fe400078c08ff */
[----:B------:R-:W-:Y:S01]  /*a510*/  STL [R1+0x66c], R106 ;  /* 0x00066c6a01007387 */ /* 0x000fe20000100800 */
[----:B------:R-:W-:Y:S01]  /*a520*/  LEA.HI.X.SX32 R99, R75, R2, 0x1, P4 ;  /* 0x000000024b637211 */ /* 0x000fe200020f0eff */
[----:B------:R-:W-:Y:S01]  /*a530*/  IMAD R81, R81, UR7, RZ ;  /* 0x0000000751517c24 */ /* 0x000fe2000f8e02ff */
[----:B------:R-:W-:Y:S01]  /*a540*/  LEA R92, P4, R78, R4, 0x1 ;  /* 0x000000044e5c7211 */ /* 0x000fe200078808ff */
[----:B------:R-:W-:Y:S01]  /*a550*/  STL [R1+0x668], R107 ;  /* 0x0006686b01007387 */ /* 0x000fe20000100800 */
[----:B------:R-:W-:Y:S01]  /*a560*/  IMAD R86, R86, UR7, RZ ;  /* 0x0000000756567c24 */ /* 0x000fe2000f8e02ff */
[----:B------:R-:W-:Y:S01]  /*a570*/  LEA.HI.X.SX32 R97, R76, R2, 0x1, P5 ;  /* 0x000000024c617211 */ /* 0x000fe200028f0eff */
[----:B------:R-:W-:Y:S01]  /*a580*/  IMAD R82, R82, UR7, RZ ;  /* 0x0000000752527c24 */ /* 0x000fe2000f8e02ff */
[----:B------:R-:W-:Y:S01]  /*a590*/  STL [R1+0x674], R104 ;  /* 0x0006746801007387 */ /* 0x000fe20000100800 */
[----:B------:R-:W-:Y:S01]  /*a5a0*/  LEA R90, P5, R79, R4, 0x1 ;  /* 0x000000044f5a7211 */ /* 0x000fe200078a08ff */
[----:B------:R-:W-:-:S02]  /*a5b0*/  IMAD R89, R89, UR7, RZ ;  /* 0x0000000759597c24 */ /* 0x000fc4000f8e02ff */
[----:B------:R-:W-:Y:S01]  /*a5c0*/  STL [R1+0x670], R105 ;  /* 0x0006706901007387 */ /* 0x000fe20000100800 */
[----:B------:R-:W-:Y:S01]  /*a5d0*/  IMAD.MOV.U32 R32, RZ, RZ, R88 ;  /* 0x000000ffff207224 */ /* 0x000fe200078e0058 */
[----:B------:R-:W-:Y:S02]  /*a5e0*/  LEA.HI.X.SX32 R95, R77, R2, 0x1, P6 ;  /* 0x000000024d5f7211 */ /* 0x000fe400030f0eff */
[----:B------:R-:W-:Y:S01]  /*a5f0*/  STL.64 [R1+0x508], R102 ;  /* 0x0005086601007387 */ /* 0x000fe20000100a00 */
[----:B------:R-:W-:Y:S01]  /*a600*/  IMAD R87, R87, UR7, RZ ;  /* 0x0000000757577c24 */ /* 0x000fe2000f8e02ff */
[----:B------:R-:W-:Y:S01]  /*a610*/  LEA R88, P6, R80, R4, 0x1 ;  /* 0x0000000450587211 */ /* 0x000fe200078c08ff */
[----:B------:R-:W-:Y:S01]  /*a620*/  IMAD.MOV.U32 R31, RZ, RZ, R86 ;  /* 0x000000ffff1f7224 */ /* 0x000fe200078e0056 */
[----:B------:R-:W-:Y:S01]  /*a630*/  STL.64 [R1+0x678], R102 ;  /* 0x0006786601007387 */ /* 0x000fe20000100a00 */
[----:B------:R-:W-:Y:S01]  /*a640*/  LEA.HI.X.SX32 R93, R78, R2, 0x1, P4 ;  /* 0x000000024e5d7211 */ /* 0x000fe200020f0eff */
[----:B------:R-:W-:Y:S01]  /*a650*/  IMAD R84, R84, UR7, RZ ;  /* 0x0000000754547c24 */ /* 0x000fe2000f8e02ff */
[----:B------:R-:W-:Y:S01]  /*a660*/  LEA R86, P4, R81, R4, 0x1 ;  /* 0x0000000451567211 */ /* 0x000fe200078808ff */
[----:B------:R4:W-:Y:S01]  /*a670*/  STL.64 [R1+0x680], R100 ;  /* 0x0006806401007387 */ /* 0x0009e20000100a00 */
[----:B------:R-:W-:Y:S01]  /*a680*/  IMAD.MOV.U32 R35, RZ, RZ, R82 ;  /* 0x000000ffff237224 */ /* 0x000fe200078e0052 */
[----:B------:R-:W-:Y:S01]  /*a690*/  LEA.HI.X.SX32 R91, R79, R2, 0x1, P5 ;  /* 0x000000024f5b7211 */ /* 0x000fe200028f0eff */
[----:B------:R-:W-:Y:S01]  /*a6a0*/  IMAD R83, R83, UR7, RZ ;  /* 0x0000000753537c24 */ /* 0x000fe2000f8e02ff */
[----:B------:R-:W-:Y:S01]  /*a6b0*/  STL.64 [R1+0x510], R98 ;  /* 0x0005106201007387 */ /* 0x000fe20000100a00 */
[----:B------:R-:W-:-:S02]  /*a6c0*/  IMAD R85, R85, UR7, RZ ;  /* 0x0000000755557c24 */ /* 0x000fc4000f8e02ff */
[----:B------:R-:W-:Y:S01]  /*a6d0*/  IMAD.MOV.U32 R34, RZ, RZ, R89 ;  /* 0x000000ffff227224 */ /* 0x000fe200078e0059 */
[----:B------:R-:W-:Y:S01]  /*a6e0*/  STL.64 [R1+0x688], R98 ;  /* 0x0006886201007387 */ /* 0x000fe20000100a00 */
[----:B------:R-:W-:Y:S01]  /*a6f0*/  IMAD.MOV.U32 R30, RZ, RZ, R87 ;  /* 0x000000ffff1e7224 */ /* 0x000fe200078e0057 */
[-C--:B------:R-:W-:Y:S02]  /*a700*/  LEA.HI.X.SX32 R89, R80, R2.reuse, 0x1, P6 ;  /* 0x0000000250597211 */ /* 0x080fe400030f0eff */
[----:B------:R-:W-:Y:S01]  /*a710*/  STL.64 [R1+0x690], R96 ;  /* 0x0006906001007387 */ /* 0x000fe20000100a00 */
[----:B------:R-:W-:Y:S01]  /*a720*/  IMAD.MOV.U32 R33, RZ, RZ, R84 ;  /* 0x000000ffff217224 */ /* 0x000fe200078e0054 */
[----:B------:R-:W-:Y:S02]  /*a730*/  LEA.HI.X.SX32 R87, R81, R2, 0x1, P4 ;  /* 0x0000000251577211 */ /* 0x000fe400020f0eff */
[----:B------:R-:W-:Y:S01]  /*a740*/  STL.64 [R1+0x518], R94 ;  /* 0x0005185e01007387 */ /* 0x000fe20000100a00 */
[----:B------:R-:W-:Y:S01]  /*a750*/  LEA R84, P5, R35, R4, 0x1 ;  /* 0x0000000423547211 */ /* 0x000fe200078a08ff */
[----:B------:R-:W-:-:S02]  /*a760*/  IMAD.MOV.U32 R29, RZ, RZ, R85 ;  /* 0x000000ffff1d7224 */ /* 0x000fc400078e0055 */
[----:B------:R-:W-:Y:S01]  /*a770*/  STL.64 [R1+0x698], R94 ;  /* 0x0006985e01007387 */ /* 0x000fe20000100a00 */
[----:B------:R-:W-:-:S03]  /*a780*/  LEA R82, P6, R83, R4, 0x1 ;  /* 0x0000000453527211 */ /* 0x000fc600078c08ff */
[----:B------:R-:W-:Y:S01]  /*a790*/  STL.64 [R1+0x6a0], R92 ;  /* 0x0006a05c01007387 */ /* 0x000fe20000100a00 */
[----:B------:R-:W-:-:S03]  /*a7a0*/  LEA R80, P4, R33, R4, 0x1 ;  /* 0x0000000421507211 */ /* 0x000fc600078808ff */
[----:B------:R-:W-:Y:S01]  /*a7b0*/  STL.64 [R1+0x520], R90 ;  /* 0x0005205a01007387 */ /* 0x000fe20000100a00 */
[----:B------:R-:W-:-:S03]  /*a7c0*/  LEA.HI.X.SX32 R85, R35, R2, 0x1, P5 ;  /* 0x0000000223557211 */ /* 0x000fc600028f0eff */
[----:B------:R-:W-:Y:S01]  /*a7d0*/  STL.64 [R1+0x6a8], R90 ;  /* 0x0006a85a01007387 */ /* 0x000fe20000100a00 */
[----:B------:R-:W-:Y:S01]  /*a7e0*/  IMAD R124, R59, UR7, RZ ;  /* 0x000000073b7c7c24 */ /* 0x000fe2000f8e02ff */
[----:B------:R-:W-:Y:S02]  /*a7f0*/  LEA.HI.X.SX32 R83, R83, R2, 0x1, P6 ;  /* 0x0000000253537211 */ /* 0x000fe400030f0eff */
[----:B------:R-:W-:Y:S01]  /*a800*/  STL.64 [R1+0x6b0], R88 ;  /* 0x0006b05801007387 */ /* 0x000fe20000100a00 */
[----:B------:R-:W-:-:S03]  /*a810*/  LEA R78, P5, R29, R4, 0x1 ;  /* 0x000000041d4e7211 */ /* 0x000fc600078a08ff */
[----:B------:R-:W-:Y:S01]  /*a820*/  STL.64 [R1+0x528], R86 ;  /* 0x0005285601007387 */ /* 0x000fe20000100a00 */
[----:B------:R-:W-:-:S03]  /*a830*/  LEA.HI.X.SX32 R81, R33, R2, 0x1, P4 ;  /* 0x0000000221517211 */ /* 0x000fc600020f0eff */
[----:B------:R-:W-:Y:S04]  /*a840*/  STL.64 [R1+0x6b8], R86 ;  /* 0x0006b85601007387 */ /* 0x000fe80000100a00 */
[----:B------:R-:W4:Y:S01]  /*a850*/  LDL.LU R59, [R1+0x278] ;  /* 0x00027800013b7983 */ /* 0x000f220000300800 */
[----:B------:R-:W-:-:S03]  /*a860*/  LEA.HI.X.SX32 R79, R29, R2, 0x1, P5 ;  /* 0x000000021d4f7211 */ /* 0x000fc600028f0eff */
[----:B------:R-:W4:Y:S04]  /*a870*/  LDL.LU R36, [R1+0x27c] ;  /* 0x00027c0001247983 */ /* 0x000f280000300800 */
[----:B------:R-:W4:Y:S01]  /*a880*/  LDL.LU R35, [R1+0x280] ;  /* 0x0002800001237983 */ /* 0x000f220000300800 */
[----:B------:R-:W-:-:S03]  /*a890*/  LEA R76, P6, R31, R4, 0x1 ;  /* 0x000000041f4c7211 */ /* 0x000fc600078c08ff */
[----:B------:R-:W-:Y:S01]  /*a8a0*/  STL.64 [R1+0x6c0], R84 ;  /* 0x0006c05401007387 */ /* 0x000fe20000100a00 */
[----:B------:R-:W-:-:S03]  /*a8b0*/  LEA R74, P4, R30, R4, 0x1 ;  /* 0x000000041e4a7211 */ /* 0x000fc600078808ff */
[----:B------:R-:W-:Y:S04]  /*a8c0*/  STL.64 [R1+0x530], R82 ;  /* 0x0005305201007387 */ /* 0x000fe80000100a00 */
[----:B------:R-:W-:Y:S04]  /*a8d0*/  STL.64 [R1+0x6c8], R82 ;  /* 0x0006c85201007387 */ /* 0x000fe80000100a00 */
[----:B------:R-:W4:Y:S01]  /*a8e0*/  LDL.LU R33, [R1+0x284] ;  /* 0x0002840001217983 */ /* 0x000f220000300800 */
[----:B------:R-:W-:-:S03]  /*a8f0*/  LEA.HI.X.SX32 R77, R31, R2, 0x1, P6 ;  /* 0x000000021f4d7211 */ /* 0x000fc600030f0eff */
[----:B------:R0:W-:Y:S01]  /*a900*/  STL.64 [R1+0x6d0], R80 ;  /* 0x0006d05001007387 */ /* 0x0001e20000100a00 */
[----:B------:R-:W-:-:S03]  /*a910*/  LEA.HI.X.SX32 R75, R30, R2, 0x1, P4 ;  /* 0x000000021e4b7211 */ /* 0x000fc600020f0eff */
[----:B------:R-:W4:Y:S01]  /*a920*/  LDL.LU R29, [R1+0x288] ;  /* 0x00028800011d7983 */ /* 0x000f220000300800 */
[----:B------:R-:W-:-:S03]  /*a930*/  LEA R72, P5, R32, R4, 0x1 ;  /* 0x0000000420487211 */ /* 0x000fc600078a08ff */
[----:B------:R-:W-:Y:S01]  /*a940*/  STL.64 [R1+0x538], R78 ;  /* 0x0005384e01007387 */ /* 0x000fe20000100a00 */
[----:B------:R-:W-:-:S03]  /*a950*/  LEA R70, P6, R34, R4, 0x1 ;  /* 0x0000000422467211 */ /* 0x000fc600078c08ff */
[----:B------:R0:W-:Y:S04]  /*a960*/  STL.64 [R1+0x6d8], R78 ;  /* 0x0006d84e01007387 */ /* 0x0001e80000100a00 */
[----:B------:R-:W4:Y:S01]  /*a970*/  LDL.LU R31, [R1+0x28c] ;  /* 0x00028c00011f7983 */ /* 0x000f220000300800 */
[-C--:B------:R-:W-:Y:S02]  /*a980*/  LEA.HI.X.SX32 R73, R32, R2.reuse, 0x1, P5 ;  /* 0x0000000220497211 */ /* 0x080fe400028f0eff */
[----:B------:R-:W-:Y:S01]  /*a990*/  LEA.HI.X.SX32 R71, R34, R2, 0x1, P6 ;  /* 0x0000000222477211 */ /* 0x000fe200030f0eff */
[----:B------:R-:W4:Y:S04]  /*a9a0*/  LDL.LU R30, [R1+0x290] ;  /* 0x00029000011e7983 */ /* 0x000f280000300800 */
[----:B------:R-:W-:Y:S04]  /*a9b0*/  STL.64 [R1+0x540], R74 ;  /* 0x0005404a01007387 */ /* 0x000fe80000100a00 */
[----:B------:R-:W4:Y:S04]  /*a9c0*/  LDL.LU R32, [R1+0x294] ;  /* 0x0002940001207983 */ /* 0x000f280000300800 */
[----:B------:R-:W4:Y:S04]  /*a9d0*/  LDL.LU R34, [R1+0x298] ;  /* 0x0002980001227983 */ /* 0x000f280000300800 */
[----:B------:R-:W-:Y:S04]  /*a9e0*/  STL.64 [R1+0x548], R70 ;  /* 0x0005484601007387 */ /* 0x000fe80000100a00 */
[----:B------:R-:W-:Y:S01]  /*a9f0*/  STL.64 [R1+0x600], R70 ;  /* 0x0006004601007387 */ /* 0x000fe20000100a00 */
[----:B--2---:R-:W-:-:S04]  /*aa00*/  LEA R68, P4, R38, R4, 0x1 ;  /* 0x0000000426447211 */ /* 0x004fc800078808ff */
[----:B------:R-:W-:Y:S02]  /*aa10*/  LEA.HI.X.SX32 R69, R38, R2, 0x1, P4 ;  /* 0x0000000226457211 */ /* 0x000fe400020f0eff */
[----:B------:R-:W2:Y:S01]  /*aa20*/  LDL.LU R38, [R1+0x29c] ;  /* 0x00029c0001267983 */ /* 0x000ea20000300800 */
[----:B---3--:R-:W-:-:S04]  /*aa30*/  LEA R66, P5, R39, R4, 0x1 ;  /* 0x0000000427427211 */ /* 0x008fc800078a08ff */
[----:B------:R-:W-:-:S05]  /*aa40*/  LEA.HI.X.SX32 R67, R39, R2, 0x1, P5 ;  /* 0x0000000227437211 */ /* 0x000fca00028f0eff */
[----:B------:R-:W-:Y:S04]  /*aa50*/  STL.64 [R1+0x550], R66 ;  /* 0x0005504201007387 */ /* 0x000fe80000100a00 */
[----:B------:R-:W-:Y:S04]  /*aa60*/  STL.64 [R1+0x608], R66 ;  /* 0x0006084201007387 */ /* 0x000fe80000100a00 */
[----:B------:R-:W3:Y:S01]  /*aa70*/  LDL.LU R39, [R1+0x2a0] ;  /* 0x0002a00001277983 */ /* 0x000ee20000300800 */
[-C--:B----4-:R-:W-:Y:S02]  /*aa80*/  LEA R64, P6, R59, R4.reuse, 0x1 ;  /* 0x000000043b407211 */ /* 0x090fe400078c08ff */
[----:B------:R-:W-:-:S02]  /*aa90*/  LEA R62, P4, R36, R4, 0x1 ;  /* 0x00000004243e7211 */ /* 0x000fc400078808ff */
[----:B------:R-:W-:Y:S02]  /*aaa0*/  LEA.HI.X.SX32 R65, R59, R2, 0x1, P6 ;  /* 0x000000023b417211 */ /* 0x000fe400030f0eff */
[C---:B------:R-:W-:Y:S02]  /*aab0*/  LEA R60, P5, R35.reuse, R4, 0x1 ;  /* 0x00000004233c7211 */ /* 0x040fe400078a08ff */
[-C--:B------:R-:W-:Y:S02]  /*aac0*/  LEA.HI.X.SX32 R63, R36, R2.reuse, 0x1, P4 ;  /* 0x00000002243f7211 */ /* 0x080fe400020f0eff */
[----:B------:R-:W-:Y:S01]  /*aad0*/  LEA.HI.X.SX32 R61, R35, R2, 0x1, P5 ;  /* 0x00000002233d7211 */ /* 0x000fe200028f0eff */
[----:B------:R-:W4:Y:S04]  /*aae0*/  LDL.LU R36, [R1+0x2a4] ;  /* 0x0002a40001247983 */ /* 0x000f280000300800 */
[----:B------:R-:W-:Y:S01]  /*aaf0*/  STL.64 [R1+0x558], R62 ;  /* 0x0005583e01007387 */ /* 0x000fe20000100a00 */
[----:B------:R-:W-:-:S03]  /*ab00*/  LEA R58, P6, R33, R4, 0x1 ;  /* 0x00000004213a7211 */ /* 0x000fc600078c08ff */
[----:B------:R-:W-:Y:S01]  /*ab10*/  STL.64 [R1+0x5e0], R62 ;  /* 0x0005e03e01007387 */ /* 0x000fe20000100a00 */
[----:B------:R-:W-:-:S03]  /*ab20*/  LEA.HI.X.SX32 R59, R33, R2, 0x1, P6 ;  /* 0x00000002213b7211 */ /* 0x000fc600030f0eff */
[----:B------:R-:W4:Y:S01]  /*ab30*/  LDL.LU R35, [R1+0x2a8] ;  /* 0x0002a80001237983 */ /* 0x000f220000300800 */
[----:B------:R-:W-:-:S03]  /*ab40*/  LEA R56, P4, R29, R4, 0x1 ;  /* 0x000000041d387211 */ /* 0x000fc600078808ff */
[----:B------:R-:W4:Y:S01]  /*ab50*/  LDL.LU R33, [R1+0x2ac] ;  /* 0x0002ac0001217983 */ /* 0x000f220000300800 */
[----:B------:R-:W-:-:S03]  /*ab60*/  LEA.HI.X.SX32 R57, R29, R2, 0x1, P4 ;  /* 0x000000021d397211 */ /* 0x000fc600020f0eff */
[----:B------:R-:W-:Y:S01]  /*ab70*/  STL.64 [R1+0x560], R58 ;  /* 0x0005603a01007387 */ /* 0x000fe20000100a00 */
[----:B------:R-:W-:-:S03]  /*ab80*/  LEA R54, P5, R31, R4, 0x1 ;  /* 0x000000041f367211 */ /* 0x000fc600078a08ff */
[----:B------:R-:W-:Y:S01]  /*ab90*/  STL.64 [R1+0x5e8], R58 ;  /* 0x0005e83a01007387 */ /* 0x000fe20000100a00 */
[----:B------:R-:W-:Y:S02]  /*aba0*/  LEA.HI.X.SX32 R55, R31, R2, 0x1, P5 ;  /* 0x000000021f377211 */ /* 0x000fe400028f0eff */
[-C--:B------:R-:W-:Y:S01]  /*abb0*/  LEA R52, P6, R30, R4.reuse, 0x1 ;  /* 0x000000041e347211 */ /* 0x080fe200078c08ff */
[----:B------:R-:W4:Y:S04]  /*abc0*/  LDL.LU R31, [R1+0x2b0] ;  /* 0x0002b000011f7983 */ /* 0x000f280000300800 */
[----:B------:R-:W4:Y:S01]  /*abd0*/  LDL.LU R29, [R1+0x2b4] ;  /* 0x0002b400011d7983 */ /* 0x000f220000300800 */
[----:B------:R-:W-:Y:S02]  /*abe0*/  LEA R50, P4, R32, R4, 0x1 ;  /* 0x0000000420327211 */ /* 0x000fe400078808ff */
[-C--:B------:R-:W-:Y:S01]  /*abf0*/  LEA.HI.X.SX32 R53, R30, R2.reuse, 0x1, P6 ;  /* 0x000000021e357211 */ /* 0x080fe200030f0eff */
[----:B------:R-:W-:Y:S01]  /*ac00*/  STL.64 [R1+0x568], R54 ;  /* 0x0005683601007387 */ /* 0x000fe20000100a00 */
[----:B------:R-:W-:-:S03]  /*ac10*/  LEA.HI.X.SX32 R51, R32, R2, 0x1, P4 ;  /* 0x0000000220337211 */ /* 0x000fc600020f0eff */
[----:B------:R-:W-:Y:S04]  /*ac20*/  STL.64 [R1+0x5c0], R54 ;  /* 0x0005c03601007387 */ /* 0x000fe80000100a00 */
[----:B------:R-:W4:Y:S04]  /*ac30*/  LDL.LU R27, [R1+0x2b8] ;  /* 0x0002b800011b7983 */ /* 0x000f280000300800 */
[----:B------:R-:W4:Y:S04]  /*ac40*/  LDL.LU R25, [R1+0x2bc] ;  /* 0x0002bc0001197983 */ /* 0x000f280000300800 */
[----:B------:R-:W4:Y:S04]  /*ac50*/  LDL.LU R23, [R1+0x2c0] ;  /* 0x0002c00001177983 */ /* 0x000f280000300800 */
[----:B------:R-:W-:Y:S04]  /*ac60*/  STL.64 [R1+0x570], R50 ;  /* 0x0005703201007387 */ /* 0x000fe80000100a00 */
[----:B------:R-:W-:Y:S04]  /*ac70*/  STL.64 [R1+0x5c8], R50 ;  /* 0x0005c83201007387 */ /* 0x000fe80000100a00 */
[----:B------:R-:W4:Y:S04]  /*ac80*/  LDL.LU R21, [R1+0x2c4] ;  /* 0x0002c40001157983 */ /* 0x000f280000300800 */
[----:B------:R-:W4:Y:S04]  /*ac90*/  LDL.LU R19, [R1+0x2c8] ;  /* 0x0002c80001137983 */ /* 0x000f280000300800 */
[----:B------:R-:W4:Y:S01]  /*aca0*/  LDL.LU R17, [R1+0x2cc] ;  /* 0x0002cc0001117983 */ /* 0x000f220000300800 */
[----:B--2---:R-:W-:-:S04]  /*acb0*/  LEA R46, P6, R38, R4, 0x1 ;  /* 0x00000004262e7211 */ /* 0x004fc800078c08ff */
[----:B------:R-:W-:Y:S01]  /*acc0*/  LEA.HI.X.SX32 R47, R38, R2, 0x1, P6 ;  /* 0x00000002262f7211 */ /* 0x000fe200030f0eff */
[----:B------:R-:W-:Y:S04]  /*acd0*/  STL [R1+0x584], R46 ;  /* 0x0005842e01007387 */ /* 0x000fe80000100800 */
[----:B------:R-:W-:Y:S04]  /*ace0*/  STL [R1+0x580], R47 ;  /* 0x0005802f01007387 */ /* 0x000fe80000100800 */
[----:B------:R-:W2:Y:S04]  /*acf0*/  LDL.LU R15, [R1+0x2d8] ;  /* 0x0002d800010f7983 */ /* 0x000ea80000300800 */
[----:B------:R-:W2:Y:S04]  /*ad00*/  LDL.LU R13, [R1+0x2dc] ;  /* 0x0002dc00010d7983 */ /* 0x000ea80000300800 */
[----:B0-----:R-:W2:Y:S04]  /*ad10*/  LDL.LU R11, [R1+0x2e0] ;  /* 0x0002e000010b7983 */ /* 0x001ea80000300800 */
[----:B-1----:R-:W2:Y:S01]  /*ad20*/  LDL.LU R9, [R1+0x2e4] ;  /* 0x0002e40001097983 */ /* 0x002ea20000300800 */
[----:B------:R-:W-:-:S02]  /*ad30*/  LEA R48, P5, R34, R4, 0x1 ;  /* 0x0000000422307211 */ /* 0x000fc400078a08ff */
[C---:B---3--:R-:W-:Y:S02]  /*ad40*/  LEA R44, P4, R39.reuse, R4, 0x1 ;  /* 0x00000004272c7211 */ /* 0x048fe400078808ff */
[-C--:B------:R-:W-:Y:S02]  /*ad50*/  LEA.HI.X.SX32 R49, R34, R2.reuse, 0x1, P5 ;  /* 0x0000000222317211 */ /* 0x080fe400028f0eff */
[----:B------:R-:W-:Y:S02]  /*ad60*/  LEA.HI.X.SX32 R45, R39, R2, 0x1, P4 ;  /* 0x00000002272d7211 */ /* 0x000fe400020f0eff */
[----:B----4-:R-:W-:-:S04]  /*ad70*/  LEA R42, P5, R36, R4, 0x1 ;  /* 0x00000004242a7211 */ /* 0x010fc800078a08ff */
[----:B------:R-:W-:Y:S02]  /*ad80*/  LEA.HI.X.SX32 R43, R36, R2, 0x1, P5 ;  /* 0x00000002242b7211 */ /* 0x000fe400028f0eff */
[-C--:B------:R-:W-:Y:S02]  /*ad90*/  LEA R40, P6, R35, R4.reuse, 0x1 ;  /* 0x0000000423287211 */ /* 0x080fe400078c08ff */
[----:B------:R-:W-:Y:S02]  /*ada0*/  LEA R38, P4, R33, R4, 0x1 ;  /* 0x0000000421267211 */ /* 0x000fe400078808ff */
[-C--:B------:R-:W-:Y:S02]  /*adb0*/  LEA.HI.X.SX32 R41, R35, R2.reuse, 0x1, P6 ;  /* 0x0000000223297211 */ /* 0x080fe400030f0eff */
[----:B------:R-:W-:Y:S02]  /*adc0*/  LEA.HI.X.SX32 R39, R33, R2, 0x1, P4 ;  /* 0x0000000221277211 */ /* 0x000fe400020f0eff */
[----:B------:R-:W-:-:S02]  /*add0*/  LEA R36, P5, R31, R4, 0x1 ;  /* 0x000000041f247211 */ /* 0x000fc400078a08ff */
[----:B------:R-:W-:Y:S02]  /*ade0*/  LEA R34, P6, R29, R4, 0x1 ;  /* 0x000000041d227211 */ /* 0x000fe400078c08ff */
[-C--:B------:R-:W-:Y:S02]  /*adf0*/  LEA.HI.X.SX32 R37, R31, R2.reuse, 0x1, P5 ;  /* 0x000000021f257211 */ /* 0x080fe400028f0eff */
[----:B------:R-:W-:Y:S02]  /*ae00*/  LEA.HI.X.SX32 R35, R29, R2, 0x1, P6 ;  /* 0x000000021d237211 */ /* 0x000fe400030f0eff */
[-C--:B------:R-:W-:Y:S02]  /*ae10*/  LEA R32, P4, R27, R4.reuse, 0x1 ;  /* 0x000000041b207211 */ /* 0x080fe400078808ff */
[----:B------:R-:W-:Y:S02]  /*ae20*/  LEA R30, P5, R25, R4, 0x1 ;  /* 0x00000004191e7211 */ /* 0x000fe400078a08ff */
[----:B------:R-:W-:-:S02]  /*ae30*/  LEA.HI.X.SX32 R33, R27, R2, 0x1, P4 ;  /* 0x000000021b217211 */ /* 0x000fc400020f0eff */
[----:B------:R-:W-:Y:S02]  /*ae40*/  LEA R28, P6, R23, R4, 0x1 ;  /* 0x00000004171c7211 */ /* 0x000fe400078c08ff */
[-C--:B------:R-:W-:Y:S02]  /*ae50*/  LEA.HI.X.SX32 R31, R25, R2.reuse, 0x1, P5 ;  /* 0x00000002191f7211 */ /* 0x080fe400028f0eff */
[----:B------:R-:W-:Y:S01]  /*ae60*/  LEA.HI.X.SX32 R29, R23, R2, 0x1, P6 ;  /* 0x00000002171d7211 */ /* 0x000fe200030f0eff */
[----:B------:R-:W-:Y:S01]  /*ae70*/  STL [R1+0x58c], R42 ;  /* 0x00058c2a01007387 */ /* 0x000fe20000100800 */
[-C--:B------:R-:W-:Y:S02]  /*ae80*/  LEA R26, P4, R21, R4.reuse, 0x1 ;  /* 0x00000004151a7211 */ /* 0x080fe400078808ff */
[----:B------:R-:W-:Y:S02]  /*ae90*/  LEA R24, P5, R19, R4, 0x1 ;  /* 0x0000000413187211 */ /* 0x000fe400078a08ff */
[----:B------:R-:W-:-:S02]  /*aea0*/  LEA.HI.X.SX32 R27, R21, R2, 0x1, P4 ;  /* 0x00000002151b7211 */ /* 0x000fc400020f0eff */
[----:B------:R-:W-:Y:S01]  /*aeb0*/  LEA R22, P6, R17, R4, 0x1 ;  /* 0x0000000411167211 */ /* 0x000fe200078c08ff */
[----:B------:R-:W-:Y:S01]  /*aec0*/  STL [R1+0x588], R43 ;  /* 0x0005882b01007387 */ /* 0x000fe20000100800 */
[-C--:B------:R-:W-:Y:S02]  /*aed0*/  LEA.HI.X.SX32 R25, R19, R2.reuse, 0x1, P5 ;  /* 0x0000000213197211 */ /* 0x080fe400028f0eff */
[----:B------:R-:W-:Y:S01]  /*aee0*/  LEA.HI.X.SX32 R23, R17, R2, 0x1, P6 ;  /* 0x0000000211177211 */ /* 0x000fe200030f0eff */
[----:B------:R-:W-:Y:S04]  /*aef0*/  STL [R1+0x594], R38 ;  /* 0x0005942601007387 */ /* 0x000fe80000100800 */
[----:B------:R-:W-:Y:S04]  /*af00*/  STL [R1+0x590], R39 ;  /* 0x0005902701007387 */ /* 0x000fe80000100800 */
[----:B------:R-:W-:Y:S04]  /*af10*/  STL [R1+0x59c], R34 ;  /* 0x00059c2201007387 */ /* 0x000fe80000100800 */
[----:B------:R-:W-:Y:S04]  /*af20*/  STL [R1+0x598], R35 ;  /* 0x0005982301007387 */ /* 0x000fe80000100800 */
[----:B------:R-:W-:Y:S04]  /*af30*/  STL.64 [R1+0x5a0], R30 ;  /* 0x0005a01e01007387 */ /* 0x000fe80000100a00 */
[----:B------:R-:W3:Y:S04]  /*af40*/  LDL.LU R100, [R1+0x390] ;  /* 0x0003900001647983 */ /* 0x000ee80000300800 */
[----:B------:R-:W-:Y:S04]  /*af50*/  STL.64 [R1+0x5a8], R26 ;  /* 0x0005a81a01007387 */ /* 0x000fe80000100a00 */
[----:B------:R-:W-:Y:S01]  /*af60*/  STL.64 [R1+0x5b0], R22 ;  /* 0x0005b01601007387 */ /* 0x000fe20000100a00 */
[----:B--2---:R-:W-:-:S02]  /*af70*/  LEA R20, P4, R15, R4, 0x1 ;  /* 0x000000040f147211 */ /* 0x004fc400078808ff */
[----:B------:R-:W-:Y:S02]  /*af80*/  LEA R18, P5, R13, R4, 0x1 ;  /* 0x000000040d127211 */ /* 0x000fe400078a08ff */
[----:B------:R-:W-:Y:S02]  /*af90*/  LEA.HI.X.SX32 R21, R15, R2, 0x1, P4 ;  /* 0x000000020f157211 */ /* 0x000fe400020f0eff */
[----:B------:R-:W-:Y:S02]  /*afa0*/  LEA R16, P6, R11, R4, 0x1 ;  /* 0x000000040b107211 */ /* 0x000fe400078c08ff */
[----:B------:R-:W-:Y:S02]  /*afb0*/  LEA.HI.X.SX32 R19, R13, R2, 0x1, P5 ;  /* 0x000000020d137211 */ /* 0x000fe400028f0eff */
[----:B------:R-:W-:Y:S02]  /*afc0*/  LEA R14, P4, R9, R4, 0x1 ;  /* 0x00000004090e7211 */ /* 0x000fe400078808ff */
[----:B------:R-:W-:-:S02]  /*afd0*/  LEA.HI.X.SX32 R17, R11, R2, 0x1, P6 ;  /* 0x000000020b117211 */ /* 0x000fc400030f0eff */
[----:B------:R-:W-:Y:S02]  /*afe0*/  LEA R10, P6, R3, R4, 0x1 ;  /* 0x00000004030a7211 */ /* 0x000fe400078c08ff */
[----:B------:R-:W-:Y:S01]  /*aff0*/  LEA.HI.X.SX32 R15, R9, R2, 0x1, P4 ;  /* 0x00000002090f7211 */ /* 0x000fe200020f0eff */
[----:B------:R-:W-:Y:S01]  /*b000*/  STL.64 [R1+0x5b8], R18 ;  /* 0x0005b81201007387 */ /* 0x000fe20000100a00 */
[----:B------:R-:W-:Y:S02]  /*b010*/  LEA R12, P5, R125, R4, 0x1 ;  /* 0x000000047d0c7211 */ /* 0x000fe400078a08ff */
[----:B------:R-:W-:Y:S01]  /*b020*/  LEA.HI.X.SX32 R11, R3, R2, 0x1, P6 ;  /* 0x00000002030b7211 */ /* 0x000fe200030f0eff */
[----:B------:R-:W2:Y:S01]  /*b030*/  LDL.LU R101, [R1+0x38c] ;  /* 0x00038c0001657983 */ /* 0x000ea20000300800 */
[C---:B------:R-:W-:Y:S02]  /*b040*/  LEA R8, P4, R0.reuse, R4, 0x1 ;  /* 0x0000000400087211 */ /* 0x040fe400078808ff */
[-C--:B------:R-:W-:Y:S01]  /*b050*/  LEA.HI.X.SX32 R13, R125, R2.reuse, 0x1, P5 ;  /* 0x000000027d0d7211 */ /* 0x080fe200028f0eff */
[----:B------:R-:W4:Y:S04]  /*b060*/  LDL.LU R102, [R1+0x2e8] ;  /* 0x0002e80001667983 */ /* 0x000f280000300800 */
[----:B------:R-:W-:Y:S01]  /*b070*/  STL.64 [R1+0x5d0], R14 ;  /* 0x0005d00e01007387 */ /* 0x000fe20000100a00 */
[----:B------:R-:W-:-:S03]  /*b080*/  LEA.HI.X.SX32 R9, R0, R2, 0x1, P4 ;  /* 0x0000000200097211 */ /* 0x000fc600020f0eff */
[----:B------:R-:W2:Y:S04]  /*b090*/  LDL.LU R125, [R1+0x6fc] ;  /* 0x0006fc00017d7983 */ /* 0x000ea80000300800 */
[----:B------:R-:W2:Y:S04]  /*b0a0*/  LDL.LU R3, [R1+0x6f8] ;  /* 0x0006f80001037983 */ /* 0x000ea80000300800 */
[----:B------:R-:W2:Y:S01]  /*b0b0*/  LDL.LU R103, [R1+0x334] ;  /* 0x0003340001677983 */ /* 0x000ea20000300800 */
[----:B------:R-:W-:-:S03]  /*b0c0*/  LEA R6, P5, R122, R4, 0x1 ;  /* 0x000000047a067211 */ /* 0x000fc600078a08ff */
[----:B------:R-:W-:Y:S04]  /*b0d0*/  STL.64 [R1+0x5d8], R10 ;  /* 0x0005d80a01007387 */ /* 0x000fe80000100a00 */
[----:B------:R-:W2:Y:S04]  /*b0e0*/  LDL.LU R0, [R1+0x6f4] ;  /* 0x0006f40001007983 */ /* 0x000ea80000300800 */
[----:B------:R-:W3:Y:S04]  /*b0f0*/  LDL.LU R105, [R1+0x330] ;  /* 0x0003300001697983 */ /* 0x000ee80000300800 */
[----:B------:R-:W3:Y:S01]  /*b100*/  LDL.LU R104, [R1+0x324] ;  /* 0x0003240001687983 */ /* 0x000ee20000300800 */
[----:B------:R-:W-:-:S03]  /*b110*/  LEA.HI.X.SX32 R7, R122, R2, 0x1, P5 ;  /* 0x000000027a077211 */ /* 0x000fc600028f0eff */
[----:B------:R-:W3:Y:S04]  /*b120*/  LDL.LU R116, [R1+0x320] ;  /* 0x0003200001747983 */ /* 0x000ee80000300800 */
[----:B------:R-:W3:Y:S04]  /*b130*/  LDL.LU R107, [R1+0x348] ;  /* 0x00034800016b7983 */ /* 0x000ee80000300800 */
[----:B------:R-:W3:Y:S04]  /*b140*/  LDL.LU R106, [R1+0x340] ;  /* 0x00034000016a7983 */ /* 0x000ee80000300800 */
[----:B------:R-:W3:Y:S04]  /*b150*/  LDL.LU R109, [R1+0x338] ;  /* 0x00033800016d7983 */ /* 0x000ee80000300800 */
[----:B------:R-:W3:Y:S01]  /*b160*/  LDL.LU R122, [R1+0x6f0] ;  /* 0x0006f000017a7983 */ /* 0x000ee20000300800 */
[----:B------:R-:W-:-:S03]  /*b170*/  LEA R4, P6, R124, R4, 0x1 ;  /* 0x000000047c047211 */ /* 0x000fc600078c08ff */
[----:B------:R-:W4:Y:S04]  /*b180*/  LDL.LU R108, [R1+0x358] ;  /* 0x00035800016c7983 */ /* 0x000f280000300800 */
[----:B------:R-:W4:Y:S04]  /*b190*/  LDL.LU R111, [R1+0x350] ;  /* 0x00035000016f7983 */ /* 0x000f280000300800 */
[----:B------:R-:W4:Y:S01]  /*b1a0*/  LDL.LU R110, [R1+0x34c] ;  /* 0x00034c00016e7983 */ /* 0x000f220000300800 */
[----:B------:R-:W-:-:S03]  /*b1b0*/  LEA.HI.X.SX32 R5, R124, R2, 0x1, P6 ;  /* 0x000000027c057211 */ /* 0x000fc600030f0eff */
[----:B------:R-:W4:Y:S04]  /*b1c0*/  LDL.LU R113, [R1+0x354] ;  /* 0x0003540001717983 */ /* 0x000f280000300800 */
[----:B------:R-:W4:Y:S04]  /*b1d0*/  LDL.LU R112, [R1+0x344] ;  /* 0x0003440001707983 */ /* 0x000f280000300800 */
[----:B------:R-:W4:Y:S04]  /*b1e0*/  LDL.LU R114, [R1+0x33c] ;  /* 0x00033c0001727983 */ /* 0x000f280000300800 */
[----:B------:R-:W-:Y:S04]  /*b1f0*/  STL.64 [R1+0x5f0], R6 ;  /* 0x0005f00601007387 */ /* 0x000fe80000100a00 */
[----:B------:R-:W4:Y:S01]  /*b200*/  LDL.LU R124, [R1+0x6ec] ;  /* 0x0006ec00017c7983 */ /* 0x000f220000300800 */
[----:B--2---:R-:W-:-:S04]  /*b210*/  LEA R80, P5, R0, R3, 0x1 ;  /* 0x0000000300507211 */ /* 0x004fc800078a08ff */
[-C--:B---3--:R-:W-:Y:S02]  /*b220*/  LEA.HI.X.SX32 R81, R0, R122.reuse, 0x1, P5 ;  /* 0x0000007a00517211 */ /* 0x088fe400028f0eff */
[----:B------:R-:W2:Y:S01]  /*b230*/  LDL.LU R0, [R1+0x6e8] ;  /* 0x0006e80001007983 */ /* 0x000ea20000300800 */
[-C--:B------:R-:W-:Y:S02]  /*b240*/  LEA R78, P4, R100, R3.reuse, 0x1 ;  /* 0x00000003644e7211 */ /* 0x080fe400078808ff */
[-C--:B----4-:R-:W-:Y:S02]  /*b250*/  LEA R90, P5, R102, R3.reuse, 0x1 ;  /* 0x00000003665a7211 */ /* 0x090fe400078a08ff */
[-C--:B------:R-:W-:Y:S02]  /*b260*/  LEA.HI.X.SX32 R79, R100, R122.reuse, 0x1, P4 ;  /* 0x0000007a644f7211 */ /* 0x080fe400020f0eff */
[C---:B------:R-:W-:Y:S02]  /*b270*/  LEA R88, P4, R101.reuse, R3, 0x1 ;  /* 0x0000000365587211 */ /* 0x040fe400078808ff */
[-C--:B------:R-:W-:Y:S01]  /*b280*/  LEA.HI.X.SX32 R91, R102, R122.reuse, 0x1, P5 ;  /* 0x0000007a665b7211 */ /* 0x080fe200028f0eff */
[----:B------:R-:W-:Y:S01]  /*b290*/  STL.64 [R1+0x20], R78 ;  /* 0x0000204e01007387 */ /* 0x000fe20000100a00 */
[----:B------:R-:W-:-:S03]  /*b2a0*/  LEA.HI.X.SX32 R89, R101, R122, 0x1, P4 ;  /* 0x0000007a65597211 */ /* 0x000fc600020f0eff */
[----:B------:R-:W3:Y:S01]  /*b2b0*/  LDL.LU R122, [R1+0x6e4] ;  /* 0x0006e400017a7983 */ /* 0x000ee20000300800 */
[----:B------:R-:W-:-:S04]  /*b2c0*/  @!UP1 UIADD3 UR4, UPT, UPT, -UR6, 0x100000, URZ ;  /* 0x0010000006049890 */ /* 0x000fc8000fffe1ff */
[----:B------:R-:W-:Y:S02]  /*b2d0*/  @!UP1 USHF.L.U32 UR5, UR4, 0xb, URZ ;  /* 0x0000000b04059899 */ /* 0x000fe400080006ff */
[----:B------:R-:W-:Y:S01]  /*b2e0*/  @!UP1 USHF.L.U32 UR4, UR4, 0x1, URZ ;  /* 0x0000000104049899 */ /* 0x000fe200080006ff */
[----:B------:R-:W-:-:S11]  /*b2f0*/  VOTEU.ALL UP1, P1 ;  /* 0x0000000000ff7886 */ /* 0x000fd60000820000 */
[----:B------:R0:W1:Y:S01]  /*b300*/  @!UP1 SYNCS.EXCH.64 URZ, [UR9+0x28008], UR4 ;  /* 0x0280080409ff95b2 */ /* 0x0000620008000100 */
[----:B------:R-:W-:Y:S01]  /*b310*/  PRMT R115, RZ, 0x7610, R115 ;  /* 0x00007610ff737816 */ /* 0x000fe20000000073 */
[----:B------:R-:W-:Y:S04]  /*b320*/  STL.64 [R1+0x18], R88 ;  /* 0x0000185801007387 */ /* 0x000fe80000100a00 */
[----:B------:R-:W-:Y:S04]  /*b330*/  STL.64 [R1+0x10], R90 ;  /* 0x0000105a01007387 */ /* 0x000fe80000100a00 */
[----:B------:R-:W4:Y:S04]  /*b340*/  @P3 LDG.E.U16 R115, desc[UR20][R80.64] ;  /* 0x0000001450733981 */ /* 0x000f28000c1e1500 */
[----:B--2---:R2:W-:Y:S04]  /*b350*/  STS.U16 [R0+UR9+0x21000], R116 ;  /* 0x0210007400007988 */ /* 0x0045e80008000409 */
[----:B------:R-:W-:Y:S01]  /*b360*/  STS.U16 [R0+UR9+0x20400], R103 ;  /* 0x0204006700007988 */ /* 0x000fe20008000409 */
[----:B--2---:R-:W-:-:S03]  /*b370*/  LOP3.LUT R116, R0, 0x20, RZ, 0x3c, !PT ;  /* 0x0000002000747812 */ /* 0x004fc600078e3cff */
[----:B------:R-:W-:Y:S04]  /*b380*/  STS.U16 [R0+UR9+0x20800], R105 ;  /* 0x0208006900007988 */ /* 0x000fe80008000409 */
[----:B------:R-:W-:Y:S04]  /*b390*/  STS.U16 [R0+UR9+0x20c00], R104 ;  /* 0x020c006800007988 */ /* 0x000fe80008000409 */
[----:B------:R-:W-:Y:S04]  /*b3a0*/  STS.U16 [R0+UR9+0x21400], R107 ;  /* 0x0214006b00007988 */ /* 0x000fe80008000409 */
[----:B------:R-:W-:Y:S04]  /*b3b0*/  STS.U16 [R0+UR9+0x21800], R106 ;  /* 0x0218006a00007988 */ /* 0x000fe80008000409 */
[----:B------:R-:W-:Y:S04]  /*b3c0*/  STS.U16 [R0+UR9+0x21c00], R109 ;  /* 0x021c006d00007988 */ /* 0x000fe80008000409 */
[----:B------:R2:W-:Y:S04]  /*b3d0*/  STS.U16 [R0+UR9+0x20000], R125 ;  /* 0x0200007d00007988 */ /* 0x0005e80008000409 */
[----:B------:R-:W-:Y:S04]  /*b3e0*/  STS.U16 [R116+UR9+0x20500], R108 ;  /* 0x0205006c74007988 */ /* 0x000fe80008000409 */
[----:B------:R-:W-:Y:S04]  /*b3f0*/  STS.U16 [R116+UR9+0x20d00], R111 ;  /* 0x020d006f74007988 */ /* 0x000fe80008000409 */
[----:B------:R-:W-:Y:S04]  /*b400*/  STS.U16 [R116+UR9+0x21100], R110 ;  /* 0x0211006e74007988 */ /* 0x000fe80008000409 */
[----:B------:R-:W-:Y:S04]  /*b410*/  STS.U16 [R116+UR9+0x20900], R113 ;  /* 0x0209007174007988 */ /* 0x000fe80008000409 */
[----:B------:R-:W-:Y:S04]  /*b420*/  STS.U16 [R116+UR9+0x21500], R112 ;  /* 0x0215007074007988 */ /* 0x000fe80008000409 */
[----:B------:R0:W-:Y:S04]  /*b430*/  STS.U16 [R116+UR9+0x21900], R114 ;  /* 0x0219007274007988 */ /* 0x0001e80008000409 */
[----:B--2---:R-:W2:Y:S04]  /*b440*/  LDL.LU R125, [R1+0x6e0] ;  /* 0x0006e000017d7983 */ /* 0x004ea80000300800 */
[----:B------:R-:W4:Y:S01]  /*b450*/  LDL.64 R80, [R1+0x238] ;  /* 0x0002380001507983 */ /* 0x000f220000100a00 */
[----:B0-----:R-:W0:Y:S03]  /*b460*/  S2R R114, SR_TID.X ;  /* 0x0000000000727919 */ /* 0x001e260000002100 */
[----:B------:R-:W4:Y:S04]  /*b470*/  LDL.64 R94, [R1+0x228] ;  /* 0x00022800015e7983 */ /* 0x000f280000100a00 */
[----:B------:R-:W4:Y:S04]  /*b480*/  LDL.64 R96, [R1+0x218] ;  /* 0x0002180001607983 */ /* 0x000f280000100a00 */
[----:B------:R-:W4:Y:S04]  /*b490*/  LDL.64 R82, [R1+0x208] ;  /* 0x0002080001527983 */ /* 0x000f280000100a00 */
[----:B------:R-:W4:Y:S04]  /*b4a0*/  LDL.64 R84, [R1+0x1f8] ;  /* 0x0001f80001547983 */ /* 0x000f280000100a00 */
[----:B------:R-:W4:Y:S04]  /*b4b0*/  LDL.64 R86, [R1+0x1e8] ;  /* 0x0001e80001567983 */ /* 0x000f280000100a00 */
[----:B------:R-:W4:Y:S04]  /*b4c0*/  LDL.64 R112, [R1+0x1c8] ;  /* 0x0001c80001707983 */ /* 0x000f280000100a00 */
[----:B------:R-:W4:Y:S01]  /*b4d0*/  LDL.64 R98, [R1+0x1d8] ;  /* 0x0001d80001627983 */ /* 0x000f220000100a00 */
[----:B0-----:R-:W-:-:S03]  /*b4e0*/  SHF.R.U32.HI R114, RZ, 0x7, R114 ;  /* 0x00000007ff727819 */ /* 0x001fc60000011672 */
[----:B------:R-:W4:Y:S01]  /*b4f0*/  LDL.64 R100, [R1+0x1b8] ;  /* 0x0001b80001647983 */ /* 0x000f220000100a00 */
[----:B------:R-:W-:-:S03]  /*b500*/  SGXT.U32 R114, R114, 0x1 ;  /* 0x000000017272781a */ /* 0x000fc60000000000 */
[----:B------:R-:W4:Y:S04]  /*b510*/  LDL.64 R102, [R1+0x1a8] ;  /* 0x0001a80001667983 */ /* 0x000f280000100a00 */
[----:B------:R-:W4:Y:S01]  /*b520*/  LDL.64 R104, [R1+0x198] ;  /* 0x0001980001687983 */ /* 0x000f220000100a00 */
[----:B------:R-:W-:-:S03]  /*b530*/  LOP3.LUT R106, R114, 0x2, RZ, 0xfc, !PT ;  /* 0x00000002726a7812 */ /* 0x000fc600078efcff */
[----:B------:R-:W4:Y:S01]  /*b540*/  LDL.64 R108, [R1+0x168] ;  /* 0x00016800016c7983 */ /* 0x000f220000100a00 */
[----:B---3--:R-:W-:-:S03]  /*b550*/  ISETP.LT.AND P3, PT, R106, R122, P0 ;  /* 0x0000007a6a00720c */ /* 0x008fc60000761270 */
[----:B------:R-:W3:Y:S04]  /*b560*/  LDL.64 R106, [R1+0x178] ;  /* 0x00017800016a7983 */ /* 0x000ee80000100a00 */
[----:B------:R-:W3:Y:S01]  /*b570*/  LDL.64 R110, [R1+0x158] ;  /* 0x00015800016e7983 */ /* 0x000ee20000100a00 */
[C---:B------:R-:W-:Y:S02]  /*b580*/  LOP3.LUT R93, R114.reuse, 0x4, RZ, 0xfc, !PT ;  /* 0x00000004725d7812 */ /* 0x040fe400078efcff */
[----:B------:R-:W-:Y:S02]  /*b590*/  LOP3.LUT R92, R114, 0x6, RZ, 0xfc, !PT ;  /* 0x00000006725c7812 */ /* 0x000fe400078efcff */
[----:B------:R-:W0:Y:S01]  /*b5a0*/  S2R R114, SR_TID.X ;  /* 0x0000000000727919 */ /* 0x000e220000002100 */
[----:B------:R-:W-:-:S02]  /*b5b0*/  ISETP.LT.AND P4, PT, R93, R122, P0 ;  /* 0x0000007a5d00720c */ /* 0x000fc40000781270 */
[----:B------:R-:W-:Y:S02]  /*b5c0*/  ISETP.LT.AND P5, PT, R92, R122, P0 ;  /* 0x0000007a5c00720c */ /* 0x000fe400007a1270 */
[----:B------:R-:W-:Y:S01]  /*b5d0*/  PRMT R3, RZ, 0x7610, R3 ;  /* 0x00007610ff037816 */ /* 0x000fe20000000003 */
[----:B------:R-:W3:Y:S01]  /*b5e0*/  LDL.64 R92, [R1+0x188] ;  /* 0x00018800015c7983 */ /* 0x000ee20000100a00 */
[----:B------:R-:W-:Y:S02]  /*b5f0*/  PRMT R120, RZ, 0x7610, R120 ;  /* 0x00007610ff787816 */ /* 0x000fe40000000078 */
[----:B------:R-:W-:Y:S02]  /*b600*/  PRMT R121, RZ, 0x7610, R121 ;  /* 0x00007610ff797816 */ /* 0x000fe40000000079 */
[----:B------:R-:W-:Y:S02]  /*b610*/  PRMT R118, RZ, 0x7610, R118 ;  /* 0x00007610ff767816 */ /* 0x000fe40000000076 */
[----:B------:R-:W-:-:S02]  /*b620*/  PRMT R119, RZ, 0x7610, R119 ;  /* 0x00007610ff777816 */ /* 0x000fc40000000077 */
[----:B------:R-:W-:Y:S01]  /*b630*/  PRMT R124, RZ, 0x7610, R124 ;  /* 0x00007610ff7c7816 */ /* 0x000fe2000000007c */
[----:B------:R0:W-:Y:S01]  /*b640*/  STL [R1+0x414], R122 ;  /* 0x0004147a01007387 */ /* 0x0001e20000100800 */
[----:B------:R-:W-:Y:S02]  /*b650*/  PRMT R70, RZ, 0x7610, R70 ;  /* 0x00007610ff467816 */ /* 0x000fe40000000046 */
[----:B------:R-:W-:Y:S01]  /*b660*/  PRMT R71, RZ, 0x7610, R71 ;  /* 0x00007610ff477816 */ /* 0x000fe20000000047 */
[----:B------:R-:W3:Y:S01]  /*b670*/  @P3 LDG.E.U16 R3, desc[UR20][R78.64] ;  /* 0x000000144e033981 */ /* 0x000ee2000c1e1500 */
[----:B------:R-:W-:Y:S02]  /*b680*/  PRMT R67, RZ, 0x7610, R67 ;  /* 0x00007610ff437816 */ /* 0x000fe40000000043 */
[----:B------:R-:W-:Y:S02]  /*b690*/  PRMT R2, RZ, 0x7610, R2 ;  /* 0x00007610ff027816 */ /* 0x000fe40000000002 */
[----:B------:R-:W-:-:S02]  /*b6a0*/  PRMT R66, RZ, 0x7610, R66 ;  /* 0x00007610ff427816 */ /* 0x000fc40000000042 */
[----:B------:R-:W-:Y:S02]  /*b6b0*/  PRMT R63, RZ, 0x7610, R63 ;  /* 0x00007610ff3f7816 */ /* 0x000fe4000000003f */
[----:B------:R-:W3:Y:S01]  /*b6c0*/  @P4 LDG.E.U16 R2, desc[UR20][R88.64] ;  /* 0x0000001458024981 */ /* 0x000ee2000c1e1500 */
[----:B0-----:R-:W-:-:S03]  /*b6d0*/  LOP3.LUT R114, R114, 0x3f, RZ, 0xc0, !PT ;  /* 0x0000003f72727812 */ /* 0x001fc600078ec0ff */
[----:B------:R-:W3:Y:S01]  /*b6e0*/  LDL.LU.64 R78, [R1+0x6d8] ;  /* 0x0006d800014e7983 */ /* 0x000ee20000300a00 */
[----:B------:R-:W-:Y:S02]  /*b6f0*/  ISETP.LT.AND P0, PT, R114, R122, P0 ;  /* 0x0000007a7200720c */ /* 0x000fe40000701270 */
[----:B------:R-:W-:Y:S02]  /*b700*/  PRMT R59, RZ, 0x7610, R59 ;  /* 0x00007610ff3b7816 */ /* 0x000fe4000000003b */
[----:B------:R-:W-:Y:S02]  /*b710*/  PRMT R58, RZ, 0x7610, R58 ;  /* 0x00007610ff3a7816 */ /* 0x000fe4000000003a */
[----:B------:R-:W-:Y:S02]  /*b720*/  PRMT R55, RZ, 0x7610, R55 ;  /* 0x00007610ff377816 */ /* 0x000fe40000000037 */
[----:B--2---:R-:W-:-:S05]  /*b730*/  PRMT R125, RZ, 0x7610, R125 ;  /* 0x00007610ff7d7816 */ /* 0x004fca000000007d */
[----:B----4-:R-:W2:Y:S04]  /*b740*/  @P0 LDG.E.U16 R120, desc[UR20][R80.64] ;  /* 0x0000001450780981 */ /* 0x010ea8000c1e1500 */
[----:B------:R-:W4:Y:S04]  /*b750*/  @P0 LDG.E.U16 R121, desc[UR20][R94.64] ;  /* 0x000000145e790981 */ /* 0x000f28000c1e1500 */
[----:B------:R-:W2:Y:S04]  /*b760*/  LDL.LU.64 R80, [R1+0x6d0] ;  /* 0x0006d00001507983 */ /* 0x000ea80000300a00 */
[----:B------:R-:W2:Y:S04]  /*b770*/  @P0 LDG.E.U16 R118, desc[UR20][R96.64] ;  /* 0x0000001460760981 */ /* 0x000ea8000c1e1500 */
[----:B------:R-:W2:Y:S04]  /*b780*/  LDL.64 R94, [R1+0x148] ;  /* 0x00014800015e7983 */ /* 0x000ea80000100a00 */
[----:B------:R-:W4:Y:S04]  /*b790*/  @P0 LDG.E.U16 R119, desc[UR20][R82.64] ;  /* 0x0000001452770981 */ /* 0x000f28000c1e1500 */
[----:B------:R-:W4:Y:S04]  /*b7a0*/  LDL.64 R96, [R1+0x138] ;  /* 0x0001380001607983 */ /* 0x000f280000100a00 */
[----:B------:R-:W4:Y:S04]  /*b7b0*/  @P0 LDG.E.U16 R124, desc[UR20][R84.64] ;  /* 0x00000014547c0981 */ /* 0x000f28000c1e1500 */
[----:B------:R-:W4:Y:S04]  /*b7c0*/  LDL.LU.64 R82, [R1+0x6c8] ;  /* 0x0006c80001527983 */ /* 0x000f280000300a00 */
[----:B------:R-:W4:Y:S04]  /*b7d0*/  @P0 LDG.E.U16 R125, desc[UR20][R86.64] ;  /* 0x00000014567d0981 */ /* 0x000f28000c1e1500 */
[----:B------:R-:W4:Y:S04]  /*b7e0*/  LDL.LU.64 R84, [R1+0x6c0] ;  /* 0x0006c00001547983 */ /* 0x000f280000300a00 */
[----:B------:R-:W4:Y:S04]  /*b7f0*/  @P0 LDG.E.U16 R70, desc[UR20][R112.64] ;  /* 0x0000001470460981 */ /* 0x000f28000c1e1500 */
[----:B------:R-:W4:Y:S04]  /*b800*/  LDL.LU.64 R86, [R1+0x6b8] ;  /* 0x0006b80001567983 */ /* 0x000f280000300a00 */
[----:B------:R-:W4:Y:S04]  /*b810*/  @P0 LDG.E.U16 R71, desc[UR20][R98.64] ;  /* 0x0000001462470981 */ /* 0x000f28000c1e1500 */
[----:B------:R-:W4:Y:S04]  /*b820*/  LDL.64 R112, [R1+0x118] ;  /* 0x0001180001707983 */ /* 0x000f280000100a00 */
[----:B------:R-:W4:Y:S04]  /*b830*/  @P0 LDG.E.U16 R67, desc[UR20][R100.64] ;  /* 0x0000001464430981 */ /* 0x000f28000c1e1500 */
[----:B------:R-:W4:Y:S04]  /*b840*/  LDL.64 R98, [R1+0x128] ;  /* 0x0001280001627983 */ /* 0x000f280000100a00 */
[----:B------:R-:W4:Y:S04]  /*b850*/  @P0 LDG.E.U16 R66, desc[UR20][R102.64] ;  /* 0x0000001466420981 */ /* 0x000f28000c1e1500 */
[----:B------:R-:W4:Y:S04]  /*b860*/  LDL.64 R100, [R1+0x108] ;  /* 0x0001080001647983 */ /* 0x000f280000100a00 */
[----:B------:R-:W4:Y:S04]  /*b870*/  LDL.LU.64 R88, [R1+0x6b0] ;  /* 0x0006b00001587983 */ /* 0x000f280000300a00 */
[----:B------:R-:W4:Y:S04]  /*b880*/  LDL.64 R102, [R1+0xf8] ;  /* 0x0000f80001667983 */ /* 0x000f280000100a00 */
[----:B------:R-:W4:Y:S04]  /*b890*/  @P0 LDG.E.U16 R63, desc[UR20][R104.64] ;  /* 0x00000014683f0981 */ /* 0x000f28000c1e1500 */
[----:B---3--:R-:W3:Y:S04]  /*b8a0*/  @P0 LDG.E.U16 R59, desc[UR20][R106.64] ;  /* 0x000000146a3b0981 */ /* 0x008ee8000c1e1500 */
[----:B------:R-:W3:Y:S04]  /*b8b0*/  @P0 LDG.E.U16 R58, desc[UR20][R108.64] ;  /* 0x000000146c3a0981 */ /* 0x000ee8000c1e1500 */
[----:B------:R-:W3:Y:S04]  /*b8c0*/  LDL.64 R104, [R1+0xe8] ;  /* 0x0000e80001687983 */ /* 0x000ee80000100a00 */
[----:B------:R-:W3:Y:S04]  /*b8d0*/  LDL.64 R106, [R1+0xd8] ;  /* 0x0000d800016a7983 */ /* 0x000ee80000100a00 */
[----:B------:R-:W3:Y:S04]  /*b8e0*/  LDL.64 R108, [R1+0xc8] ;  /* 0x0000c800016c7983 */ /* 0x000ee80000100a00 */
[----:B------:R-:W3:Y:S04]  /*b8f0*/  @P0 LDG.E.U16 R55, desc[UR20][R110.64] ;  /* 0x000000146e370981 */ /* 0x000ee8000c1e1500 */
[----:B------:R-:W3:Y:S01]  /*b900*/  LDL.64 R110, [R1+0xb8] ;  /* 0x0000b800016e7983 */ /* 0x000ee20000100a00 */
[----:B------:R-:W-:-:S06]  /*b910*/  PRMT R117, RZ, 0x7610, R117 ;  /* 0x00007610ff757816 */ /* 0x000fcc0000000075 */
[----:B------:R-:W3:Y:S01]  /*b920*/  @P5 LDG.E.U16 R117, desc[UR20][R90.64] ;  /* 0x000000145a755981 */ /* 0x000ee2000c1e1500 */
[----:B------:R-:W-:-:S03]  /*b930*/  PRMT R31, RZ, 0x7610, R31 ;  /* 0x00007610ff1f7816 */ /* 0x000fc6000000001f */
[----:B------:R-:W3:Y:S01]  /*b940*/  LDL.64 R90, [R1+0xa8] ;  /* 0x0000a800015a7983 */ /* 0x000ee20000100a00 */
[----:B------:R-:W-:Y:S02]  /*b950*/  PRMT R62, RZ, 0x7610, R62 ;  /* 0x00007610ff3e7816 */ /* 0x000fe4000000003e */
[----:B------:R-:W-:Y:S02]  /*b960*/  PRMT R54, RZ, 0x7610, R54 ;  /* 0x00007610ff367816 */ /* 0x000fe40000000036 */
[----:B------:R-:W-:Y:S02]  /*b970*/  PRMT R51, RZ, 0x7610, R51 ;  /* 0x00007610ff337816 */ /* 0x000fe40000000033 */
[----:B------:R-:W-:Y:S01]  /*b980*/  PRMT R50, RZ, 0x7610, R50 ;  /* 0x00007610ff327816 */ /* 0x000fe20000000032 */
[----:B------:R-:W3:Y:S01]  /*b990*/  @P0 LDG.E.U16 R62, desc[UR20][R92.64] ;  /* 0x000000145c3e0981 */ /* 0x000ee2000c1e1500 */
[----:B------:R-:W-:Y:S02]  /*b9a0*/  PRMT R30, RZ, 0x7610, R30 ;  /* 0x00007610ff1e7816 */ /* 0x000fe4000000001e */
[----:B------:R-:W-:-:S02]  /*b9b0*/  PRMT R27, RZ, 0x7610, R27 ;  /* 0x00007610ff1b7816 */ /* 0x000fc4000000001b */
[----:B------:R-:W-:Y:S01]  /*b9c0*/  PRMT R26, RZ, 0x7610, R26 ;  /* 0x00007610ff1a7816 */ /* 0x000fe2000000001a */
[----:B------:R-:W3:Y:S01]  /*b9d0*/  LDL.64 R92, [R1+0x88] ;  /* 0x00008800015c7983 */ /* 0x000ee20000100a00 */
[----:B------:R-:W-:Y:S02]  /*b9e0*/  PRMT R23, RZ, 0x7610, R23 ;  /* 0x00007610ff177816 */ /* 0x000fe40000000017 */
[----:B------:R-:W-:Y:S02]  /*b9f0*/  PRMT R22, RZ, 0x7610, R22 ;  /* 0x00007610ff167816 */ /* 0x000fe40000000016 */
[----:B------:R-:W-:Y:S01]  /*ba00*/  PRMT R19, RZ, 0x7610, R19 ;  /* 0x00007610ff137816 */ /* 0x000fe20000000013 */
[----:B--2---:R-:W2:Y:S04]  /*ba10*/  @P0 LDG.E.U16 R54, desc[UR20][R94.64] ;  /* 0x000000145e360981 */ /* 0x004ea8000c1e1500 */
[----:B----4-:R-:W4:Y:S04]  /*ba20*/  @P0 LDG.E.U16 R51, desc[UR20][R96.64] ;  /* 0x0000001460330981 */ /* 0x010f28000c1e1500 */
[----:B------:R-:W2:Y:S04]  /*ba30*/  LDL.64 R94, [R1+0x78] ;  /* 0x00007800015e7983 */ /* 0x000ea80000100a00 */
[----:B------:R-:W4:Y:S04]  /*ba40*/  LDL.64 R96, [R1+0x68] ;  /* 0x0000680001607983 */ /* 0x000f280000100a00 */
[----:B------:R-:W4:Y:S04]  /*ba50*/  @P0 LDG.E.U16 R31, desc[UR20][R112.64] ;  /* 0x00000014701f0981 */ /* 0x000f28000c1e1500 */
[----:B------:R-:W4:Y:S04]  /*ba60*/  @P0 LDG.E.U16 R50, desc[UR20][R98.64] ;  /* 0x0000001462320981 */ /* 0x000f28000c1e1500 */
[----:B------:R-:W4:Y:S04]  /*ba70*/  LDL.64 R112, [R1+0x98] ;  /* 0x0000980001707983 */ /* 0x000f280000100a00 */
[----:B------:R-:W4:Y:S04]  /*ba80*/  @P0 LDG.E.U16 R30, desc[UR20][R100.64] ;  /* 0x00000014641e0981 */ /* 0x000f28000c1e1500 */
[----:B------:R-:W4:Y:S04]  /*ba90*/  LDL.64 R98, [R1+0x58] ;  /* 0x0000580001627983 */ /* 0x000f280000100a00 */
[----:B------:R-:W4:Y:S04]  /*baa0*/  @P0 LDG.E.U16 R27, desc[UR20][R102.64] ;  /* 0x00000014661b0981 */ /* 0x000f28000c1e1500 */
[----:B------:R-:W4:Y:S04]  /*bab0*/  LDL.64 R100, [R1+0x48] ;  /* 0x0000480001647983 */ /* 0x000f280000100a00 */
[----:B------:R-:W4:Y:S04]  /*bac0*/  LDL.64 R102, [R1+0x38] ;  /* 0x0000380001667983 */ /* 0x000f280000100a00 */
[----:B---3--:R-:W3:Y:S04]  /*bad0*/  @P0 LDG.E.U16 R26, desc[UR20][R104.64] ;  /* 0x00000014681a0981 */ /* 0x008ee8000c1e1500 */
[----:B------:R-:W3:Y:S04]  /*bae0*/  @P0 LDG.E.U16 R23, desc[UR20][R106.64] ;  /* 0x000000146a170981 */ /* 0x000ee8000c1e1500 */
[----:B------:R-:W3:Y:S04]  /*baf0*/  @P0 LDG.E.U16 R22, desc[UR20][R108.64] ;  /* 0x000000146c160981 */ /* 0x000ee8000c1e1500 */
[----:B------:R-:W3:Y:S04]  /*bb00*/  LDL.LU R104, [R1+0x35c] ;  /* 0x00035c0001687983 */ /* 0x000ee80000300800 */
[----:B------:R-:W3:Y:S04]  /*bb10*/  LDL.LU R105, [R1+0x378] ;  /* 0x0003780001697983 */ /* 0x000ee80000300800 */
[----:B------:R-:W3:Y:S04]  /*bb20*/  LDL.LU R106, [R1+0x374] ;  /* 0x00037400016a7983 */ /* 0x000ee80000300800 */
[----:B------:R-:W3:Y:S04]  /*bb30*/  LDL.LU R107, [R1+0x370] ;  /* 0x00037000016b7983 */ /* 0x000ee80000300800 */
[----:B------:R-:W3:Y:S04]  /*bb40*/  LDL.LU R108, [R1+0x36c] ;  /* 0x00036c00016c7983 */ /* 0x000ee80000300800 */
[----:B------:R-:W3:Y:S04]  /*bb50*/  @P0 LDG.E.U16 R19, desc[UR20][R110.64] ;  /* 0x000000146e130981 */ /* 0x000ee8000c1e1500 */
[----:B------:R-:W3:Y:S04]  /*bb60*/  LDL.LU R109, [R1+0x368] ;  /* 0x00036800016d7983 */ /* 0x000ee80000300800 */
[----:B------:R-:W3:Y:S04]  /*bb70*/  LDL.LU R110, [R1+0x364] ;  /* 0x00036400016e7983 */ /* 0x000ee80000300800 */
[----:B------:R-:W3:Y:S01]  /*bb80*/  LDL.LU R111, [R1+0x360] ;  /* 0x00036000016f7983 */ /* 0x000ee20000300800 */
[----:B------:R-:W-:-:S06]  /*bb90*/  PRMT R18, RZ, 0x7610, R18 ;  /* 0x00007610ff127816 */ /* 0x000fcc0000000012 */
[----:B------:R-:W3:Y:S01]  /*bba0*/  @P0 LDG.E.U16 R18, desc[UR20][R90.64] ;  /* 0x000000145a120981 */ /* 0x000ee2000c1e1500 */
[----:B------:R-:W-:-:S03]  /*bbb0*/  PRMT R15, RZ, 0x7610, R15 ;  /* 0x00007610ff0f7816 */ /* 0x000fc6000000000f */
[----:B------:R-:W3:Y:S04]  /*bbc0*/  LDL.LU.64 R90, [R1+0x6a8] ;  /* 0x0006a800015a7983 */ /* 0x000ee80000300a00 */
[----:B------:R-:W3:Y:S01]  /*bbd0*/  LDL.LU R122, [R1+0x388] ;  /* 0x00038800017a7983 */ /* 0x000ee20000300800 */
[----:B------:R-:W-:Y:S02]  /*bbe0*/  PRMT R14, RZ, 0x7610, R14 ;  /* 0x00007610ff0e7816 */ /* 0x000fe4000000000e */
[----:B------:R-:W-:Y:S02]  /*bbf0*/  PRMT R11, RZ, 0x7610, R11 ;  /* 0x00007610ff0b7816 */ /* 0x000fe4000000000b */
[----:B------:R-:W-:Y:S02]  /*bc00*/  PRMT R10, RZ, 0x7610, R10 ;  /* 0x00007610ff0a7816 */ /* 0x000fe4000000000a */
[----:B------:R-:W-:Y:S01]  /*bc10*/  PRMT R7, RZ, 0x7610, R7 ;  /* 0x00007610ff077816 */ /* 0x000fe20000000007 */
[----:B------:R-:W3:Y:S01]  /*bc20*/  @P0 LDG.E.U16 R14, desc[UR20][R92.64] ;  /* 0x000000145c0e0981 */ /* 0x000ee2000c1e1500 */
[----:B------:R-:W-:-:S02]  /*bc30*/  PRMT R6, RZ, 0x7610, R6 ;  /* 0x00007610ff067816 */ /* 0x000fc40000000006 */
[----:B------:R-:W-:Y:S01]  /*bc40*/  PRMT R123, RZ, 0x7610, R123 ;  /* 0x00007610ff7b7816 */ /* 0x000fe2000000007b */
[----:B--2---:R-:W2:Y:S04]  /*bc50*/  @P0 LDG.E.U16 R11, desc[UR20][R94.64] ;  /* 0x000000145e0b0981 */ /* 0x004ea8000c1e1500 */
[----:B----4-:R-:W4:Y:S04]  /*bc60*/  @P0 LDG.E.U16 R10, desc[UR20][R96.64] ;  /* 0x00000014600a0981 */ /* 0x010f28000c1e1500 */
[----:B------:R-:W2:Y:S04]  /*bc70*/  @P0 LDG.E.U16 R15, desc[UR20][R112.64] ;  /* 0x00000014700f0981 */ /* 0x000ea8000c1e1500 */
[----:B------:R-:W2:Y:S04]  /*bc80*/  @P0 LDG.E.U16 R7, desc[UR20][R98.64] ;  /* 0x0000001462070981 */ /* 0x000ea8000c1e1500 */
[----:B------:R-:W2:Y:S04]  /*bc90*/  LDL.LU R112, [R1+0x384] ;  /* 0x0003840001707983 */ /* 0x000ea80000300800 */
[----:B------:R-:W4:Y:S04]  /*bca0*/  LDL.LU.64 R92, [R1+0x6a0] ;  /* 0x0006a000015c7983 */ /* 0x000f280000300a00 */
[----:B------:R-:W4:Y:S04]  /*bcb0*/  LDL.LU.64 R94, [R1+0x698] ;  /* 0x00069800015e7983 */ /* 0x000f280000300a00 */
[----:B------:R-:W4:Y:S04]  /*bcc0*/  LDL.LU R113, [R1+0x2d4] ;  /* 0x0002d40001717983 */ /* 0x000f280000300800 */
[----:B------:R-:W4:Y:S04]  /*bcd0*/  LDL.LU R114, [R1+0x2d0] ;  /* 0x0002d00001727983 */ /* 0x000f280000300800 */
[----:B------:R-:W4:Y:S04]  /*bce0*/  LDL.LU.64 R96, [R1+0x690] ;  /* 0x0006900001607983 */ /* 0x000f280000300a00 */
[----:B------:R-:W4:Y:S04]  /*bcf0*/  LDL.LU.64 R98, [R1+0x688] ;  /* 0x0006880001627983 */ /* 0x000f280000300a00 */
[----:B---3--:R-:W-:Y:S04]  /*bd00*/  STS.U16 [R116+UR9+0x21d00], R104 ;  /* 0x021d006874007988 */ /* 0x008fe80008000409 */
[----:B------:R0:W-:Y:S04]  /*bd10*/  STS.U16 [R116+UR9+0x20100], R3 ;  /* 0x0201000374007988 */ /* 0x0001e80008000409 */
[----:B------:R-:W3:Y:S04]  /*bd20*/  @P0 LDG.E.U16 R6, desc[UR20][R100.64] ;  /* 0x0000001464060981 */ /* 0x000ee8000c1e1500 */
[----:B------:R-:W3:Y:S01]  /*bd30*/  @P0 LDG.E.U16 R123, desc[UR20][R102.64] ;  /* 0x00000014667b0981 */ /* 0x000ee2000c1e1500 */
[----:B0-----:R-:W-:-:S03]  /*bd40*/  LOP3.LUT R116, R0, 0x40, RZ, 0x3c, !PT ;  /* 0x0000004000747812 */ /* 0x001fc600078e3cff */
[----:B------:R-:W3:Y:S04]  /*bd50*/  LDL.LU.64 R100, [R1+0x680] ;  /* 0x0006800001647983 */ /* 0x000ee80000300a00 */
[----:B------:R-:W3:Y:S04]  /*bd60*/  LDL.LU.64 R102, [R1+0x678] ;  /* 0x0006780001667983 */ /* 0x000ee80000300a00 */
[----:B------:R-:W3:Y:S04]  /*bd70*/  LDL.LU R104, [R1+0x674] ;  /* 0x0006740001687983 */ /* 0x000ee80000300800 */
[----:B------:R-:W3:Y:S04]  /*bd80*/  LDL.LU R3, [R1+0x37c] ;  /* 0x00037c0001037983 */ /* 0x000ee80000300800 */
[----:B------:R0:W-:Y:S04]  /*bd90*/  STS.U16 [R116+UR9+0x20600], R105 ;  /* 0x0206006974007988 */ /* 0x0001e80008000409 */
[----:B------:R1:W-:Y:S04]  /*bda0*/  STS.U16 [R116+UR9+0x20a00], R106 ;  /* 0x020a006a74007988 */ /* 0x0003e80008000409 */
[----:B------:R1:W-:Y:S04]  /*bdb0*/  STS.U16 [R116+UR9+0x20e00], R107 ;  /* 0x020e006b74007988 */ /* 0x0003e80008000409 */
[----:B0-----:R-:W3:Y:S04]  /*bdc0*/  LDL.LU R105, [R1+0x670] ;  /* 0x0006700001697983 */ /* 0x001ee80000300800 */
[----:B-1----:R-:W3:Y:S04]  /*bdd0*/  LDL.LU R106, [R1+0x66c] ;  /* 0x00066c00016a7983 */ /* 0x002ee80000300800 */
        /* <DEDUP_REMOVED lines=9> */
[----:B0-----:R-:W3:Y:S04]  /*be70*/  LDL.LU R111, [R1+0x658] ;  /* 0x00065800016f7983 */ /* 0x001ee80000300800 */
[----:B-1----:R-:W3:Y:S01]  /*be80*/  LDL.LU R2, [R1+0x380] ;  /* 0x0003800001027983 */ /* 0x002ee20000300800 */
[----:B------:R-:W-:-:S05]  /*be90*/  LOP3.LUT R116, R0, 0x60, RZ, 0x3c, !PT ;  /* 0x0000006000747812 */ /* 0x000fca00078e3cff */
[----:B------:R0:W-:Y:S02]  /*bea0*/  STS.U16 [R116+UR9+0x20700], R122 ;  /* 0x0207007a74007988 */ /* 0x0001e40008000409 */
[----:B0-----:R-:W0:Y:S02]  /*beb0*/  S2R R122, SR_TID.X ;  /* 0x00000000007a7919 */ /* 0x001e240000002100 */
[----:B------:R-:W-:Y:S04]  /*bec0*/  STL [R1+0x420], R0 ;  /* 0x0004200001007387 */ /* 0x000fe80000100800 */
[----:B--2---:R1:W-:Y:S04]  /*bed0*/  STS.U16 [R116+UR9+0x20b00], R112 ;  /* 0x020b007074007988 */ /* 0x0043e80008000409 */
[----:B-1----:R-:W2:Y:S04]  /*bee0*/  LDL.LU R112, [R1+0x654] ;  /* 0x0006540001707983 */ /* 0x002ea80000300800 */
[----:B---3--:R-:W-:Y:S04]  /*bef0*/  STS.U16 [R116+UR9+0x20f00], R2 ;  /* 0x020f000274007988 */ /* 0x008fe80008000409 */
[----:B------:R0:W-:Y:S02]  /*bf00*/  STS.U16 [R116+UR9+0x21300], R3 ;  /* 0x0213000374007988 */ /* 0x0001e40008000409 */
[----:B0-----:R-:W-:-:S04]  /*bf10*/  LOP3.LUT R3, R122, 0xc0, RZ, 0xc0, !PT ;  /* 0x000000c07a037812 */ /* 0x001fc800078ec0ff */
[----:B------:R-:W-:Y:S02]  /*bf20*/  SHF.R.U32.HI R2, RZ, 0x2, R3 ;  /* 0x00000002ff027819 */ /* 0x000fe40000011603 */
[----:B------:R-:W0:Y:S01]  /*bf30*/  S2R R3, SR_TID.X ;  /* 0x0000000000037919 */ /* 0x000e220000002100 */
[----:B----4-:R1:W-:Y:S04]  /*bf40*/  STS.U16 [R116+UR9+0x21700], R113 ;  /* 0x0217007174007988 */ /* 0x0103e80008000409 */
[----:B------:R3:W-:Y:S04]  /*bf50*/  STS.U16 [R116+UR9+0x21b00], R114 ;  /* 0x021b007274007988 */ /* 0x0007e80008000409 */
[----:B------:R4:W-:Y:S04]  /*bf60*/  STS.U16 [R116+UR9+0x21f00], R115 ;  /* 0x021f007374007988 */ /* 0x0009e80008000409 */
[----:B-1----:R-:W2:Y:S04]  /*bf70*/  LDL.LU R113, [R1+0x650] ;  /* 0x0006500001717983 */ /* 0x002ea80000300800 */
[----:B---3--:R-:W3:Y:S04]  /*bf80*/  LDL.LU R114, [R1+0x64c] ;  /* 0x00064c0001727983 */ /* 0x008ee80000300800 */
[----:B----4-:R-:W4:Y:S01]  /*bf90*/  LDL.LU R115, [R1+0x648] ;  /* 0x0006480001737983 */ /* 0x010f220000300800 */
[----:B0-----:R-:W-:-:S05]  /*bfa0*/  LOP3.LUT R3, R3, 0xff, RZ, 0xc0, !PT ;  /* 0x000000ff03037812 */ /* 0x001fca00078ec0ff */
[----:B------:R-:W-:Y:S01]  /*bfb0*/  IMAD.SHL.U32 R3, R3, 0x2, RZ ;  /* 0x0000000203037824 */ /* 0x000fe200078e00ff */
[----:B------:R0:W-:Y:S04]  /*bfc0*/  STS.U16 [R116+UR9+0x20300], R117 ;  /* 0x0203007574007988 */ /* 0x0001e80008000409 */
[----:B------:R-:W-:-:S05]  /*bfd0*/  LOP3.LUT R2, R3, R2, RZ, 0x3c, !PT ;  /* 0x0000000203027212 */ /* 0x000fca00078e3cff */
[----:B------:R1:W-:Y:S04]  /*bfe0*/  STS.U16 [R2+UR9], R120 ;  /* 0x0000007802007988 */ /* 0x0003e80008000409 */
[----:B0-----:R-:W2:Y:S04]  /*bff0*/  LDL.LU R116, [R1+0x644] ;  /* 0x0006440001747983 */ /* 0x001ea80000300800 */
[----:B------:R-:W2:Y:S04]  /*c000*/  LDL.LU R117, [R1+0x640] ;  /* 0x0006400001757983 */ /* 0x000ea80000300800 */
[----:B-1----:R-:W2:Y:S04]  /*c010*/  LDL.LU R120, [R1+0x63c] ;  /* 0x00063c0001787983 */ /* 0x002ea80000300800 */
[----:B------:R0:W-:Y:S04]  /*c020*/  STS.U16 [R2+UR9+0x400], R121 ;  /* 0x0004007902007988 */ /* 0x0001e80008000409 */
[----:B0-----:R-:W2:Y:S01]  /*c030*/  LDL.LU R121, [R1+0x638] ;  /* 0x0006380001797983 */ /* 0x001ea20000300800 */
[----:B------:R-:W-:-:S03]  /*c040*/  PRMT R35, RZ, 0x7610, R35 ;  /* 0x00007610ff237816 */ /* 0x000fc60000000023 */
[----:B------:R0:W-:Y:S04]  /*c050*/  STS.U16 [R2+UR9+0x800], R118 ;  /* 0x0008007602007988 */ /* 0x0001e80008000409 */
[----:B------:R1:W-:Y:S04]  /*c060*/  STS.U16 [R2+UR9+0xc00], R119 ;  /* 0x000c007702007988 */ /* 0x0003e80008000409 */
[----:B------:R1:W-:Y:S04]  /*c070*/  STS.U16 [R2+UR9+0x1000], R124 ;  /* 0x0010007c02007988 */ /* 0x0003e80008000409 */
[----:B0-----:R-:W3:Y:S04]  /*c080*/  LDL.LU R118, [R1+0x634] ;  /* 0x0006340001767983 */ /* 0x001ee80000300800 */
[----:B-1----:R-:W3:Y:S04]  /*c090*/  LDL.LU R119, [R1+0x630] ;  /* 0x0006300001777983 */ /* 0x002ee80000300800 */
[----:B------:R-:W3:Y:S04]  /*c0a0*/  LDL.LU R124, [R1+0x62c] ;  /* 0x00062c00017c7983 */ /* 0x000ee80000300800 */
[----:B------:R0:W-:Y:S04]  /*c0b0*/  STS.U16 [R2+UR9+0x1400], R125 ;  /* 0x0014007d02007988 */ /* 0x0001e80008000409 */
[----:B------:R-:W-:Y:S04]  /*c0c0*/  STS.U16 [R2+UR9+0x1800], R71 ;  /* 0x0018004702007988 */ /* 0x000fe80008000409 */
[----:B------:R1:W-:Y:S04]  /*c0d0*/  STS.U16 [R2+UR9+0x1c00], R70 ;  /* 0x001c004602007988 */ /* 0x0003e80008000409 */
[----:B0-----:R-:W3:Y:S04]  /*c0e0*/  LDL.LU R125, [R1+0x628] ;  /* 0x00062800017d7983 */ /* 0x001ee80000300800 */
[----:B------:R-:W-:Y:S04]  /*c0f0*/  STS.U16 [R2+UR9+0x2000], R67 ;  /* 0x0020004302007988 */ /* 0x000fe80008000409 */
[----:B-1----:R-:W3:Y:S04]  /*c100*/  LDL.64 R70, [R1+0x28] ;  /* 0x0000280001467983 */ /* 0x002ee80000100a00 */
[----:B------:R0:W-:Y:S04]  /*c110*/  STS.U16 [R2+UR9+0x2400], R66 ;  /* 0x0024004202007988 */ /* 0x0001e80008000409 */
[----:B--2---:R-:W2:Y:S04]  /*c120*/  @P0 LDG.E.U16 R35, desc[UR20][R120.64] ;  /* 0x0000001478230981 */ /* 0x004ea8000c1e1500 */
[----:B------:R-:W2:Y:S04]  /*c130*/  LDL.LU.64 R120, [R1+0x620] ;  /* 0x0006200001787983 */ /* 0x000ea80000300a00 */
[----:B0-----:R-:W2:Y:S01]  /*c140*/  LDL.64 R66, [R1+0x210] ;  /* 0x0002100001427983 */ /* 0x001ea20000100a00 */
[----:B------:R-:W-:-:S06]  /*c150*/  PRMT R34, RZ, 0x7610, R34 ;  /* 0x00007610ff227816 */ /* 0x000fcc0000000022 */
[----:B---3--:R-:W3:Y:S04]  /*c160*/  @P0 LDG.E.U16 R34, desc[UR20][R70.64] ;  /* 0x0000001446220981 */ /* 0x008ee8000c1e1500 */
[----:B--2---:R0:W-:Y:S04]  /*c170*/  STL.64 [R1+0x610], R66 ;  /* 0x0006104201007387 */ /* 0x0041e80000100a00 */
[----:B0-----:R-:W2:Y:S04]  /*c180*/  LDL.64 R66, [R1+0x220] ;  /* 0x0002200001427983 */ /* 0x001ea80000100a00 */
[----:B------:R-:W-:Y:S04]  /*c190*/  STS.U16 [R2+UR9+0x2800], R63 ;  /* 0x0028003f02007988 */ /* 0x000fe80008000409 */
[----:B------:R-:W-:Y:S04]  /*c1a0*/  STS.U16 [R2+UR9+0x2c00], R62 ;  /* 0x002c003e02007988 */ /* 0x000fe80008000409 */
[----:B------:R-:W-:Y:S04]  /*c1b0*/  STS.U16 [R2+UR9+0x3000], R59 ;  /* 0x0030003b02007988 */ /* 0x000fe80008000409 */
[----:B------:R-:W-:Y:S04]  /*c1c0*/  STS.U16 [R2+UR9+0x3400], R58 ;  /* 0x0034003a02007988 */ /* 0x000fe80008000409 */
[----:B------:R-:W-:Y:S04]  /*c1d0*/  STS.U16 [R2+UR9+0x3800], R55 ;  /* 0x0038003702007988 */ /* 0x000fe80008000409 */
[----:B------:R-:W-:Y:S04]  /*c1e0*/  STS.U16 [R2+UR9+0x3c00], R54 ;  /* 0x003c003602007988 */ /* 0x000fe80008000409 */
[----:B--2---:R0:W-:Y:S04]  /*c1f0*/  STL.64 [R1+0x618], R66 ;  /* 0x0006184201007387 */ /* 0x0041e80000100a00 */
[----:B------:R-:W2:Y:S04]  /*c200*/  LDL.64 R70, [R1+0x200] ;  /* 0x0002000001467983 */ /* 0x000ea80000100a00 */
[----:B0-----:R-:W2:Y:S04]  /*c210*/  LDL.64 R66, [R1+0x230] ;  /* 0x0002300001427983 */ /* 0x001ea80000100a00 */
[----:B------:R-:W-:Y:S04]  /*c220*/  STS.U16 [R2+UR9+0x4000], R51 ;  /* 0x0040003302007988 */ /* 0x000fe80008000409 */
        /* <DEDUP_REMOVED lines=14> */
[----:B------:R0:W-:Y:S04]  /*c310*/  STS.U16 [R2+UR9+0x7c00], R6 ;  /* 0x007c000602007988 */ /* 0x0001e80008000409 */
[----:B---3--:R1:W-:Y:S04]  /*c320*/  STL.64 [R1+0x5f8], R34 ;  /* 0x0005f82201007387 */ /* 0x0083e80000100a00 */
[----:B------:R-:W3:Y:S04]  /*c330*/  LDL.64 R58, [R1+0x1d0] ;  /* 0x0001d000013a7983 */ /* 0x000ee80000100a00 */
[----:B0-----:R-:W3:Y:S04]  /*c340*/  LDL.64 R6, [R1+0x1e0] ;  /* 0x0001e00001067983 */ /* 0x001ee80000100a00 */
[----:B-1----:R-:W3:Y:S04]  /*c350*/  LDL.64 R34, [R1+0x1f0] ;  /* 0x0001f00001227983 */ /* 0x002ee80000100a00 */
[----:B------:R-:W3:Y:S04]  /*c360*/  LDL.64 R62, [R1+0x1c0] ;  /* 0x0001c000013e7983 */ /* 0x000ee80000100a00 */
        /* <DEDUP_REMOVED lines=8> */
[----:B------:R-:W-:Y:S04]  /*c3f0*/  STL.64 [R1+0x418], R116 ;  /* 0x0004187401007387 */ /* 0x000fe80000100a00 */
[----:B------:R-:W-:Y:S04]  /*c400*/  STL.64 [R1+0x428], R112 ;  /* 0x0004287001007387 */ /* 0x000fe80000100a00 */
[----:B------:R-:W-:Y:S04]  /*c410*/  STL [R1+0x450], R108 ;  /* 0x0004506c01007387 */ /* 0x000fe80000100800 */
[----:B------:R-:W-:Y:S04]  /*c420*/  STL [R1+0x430], R109 ;  /* 0x0004306d01007387 */ /* 0x000fe80000100800 */
[----:B------:R-:W-:Y:S04]  /*c430*/  STL.64 [R1+0x438], R104 ;  /* 0x0004386801007387 */ /* 0x000fe80000100a00 */
[----:B------:R-:W-:Y:S04]  /*c440*/  STL.64 [R1+0x448], R100 ;  /* 0x0004486401007387 */ /* 0x000fe80000100a00 */
[----:B------:R-:W-:Y:S04]  /*c450*/  STL.64 [R1+0x458], R96 ;  /* 0x0004586001007387 */ /* 0x000fe80000100a00 */
[----:B------:R-:W-:Y:S04]  /*c460*/  STL [R1+0x460], R93 ;  /* 0x0004605d01007387 */ /* 0x000fe80000100800 */
[----:B------:R-:W-:Y:S04]  /*c470*/  STL.64 [R1+0x468], R88 ;  /* 0x0004685801007387 */ /* 0x000fe80000100a00 */
[----:B------:R-:W-:Y:S04]  /*c480*/  STL.64 [R1+0x470], R84 ;  /* 0x0004705401007387 */ /* 0x000fe80000100a00 */
[----:B------:R-:W-:Y:S04]  /*c490*/  STL.64 [R1+0x478], R80 ;  /* 0x0004785001007387 */ /* 0x000fe80000100a00 */
[----:B------:R-:W-:Y:S04]  /*c4a0*/  STL.64 [R1+0x480], R76 ;  /* 0x0004804c01007387 */ /* 0x000fe80000100a00 */
[----:B------:R-:W-:Y:S04]  /*c4b0*/  STL.64 [R1+0x488], R72 ;  /* 0x0004884801007387 */ /* 0x000fe80000100a00 */
[----:B------:R-:W-:Y:S01]  /*c4c0*/  STL.64 [R1+0x490], R68 ;  /* 0x0004904401007387 */ /* 0x000fe20000100a00 */
[----:B------:R-:W-:-:S03]  /*c4d0*/  PRMT R79, RZ, 0x7610, R79 ;  /* 0x00007610ff4f7816 */ /* 0x000fc6000000004f */
[----:B------:R-:W-:Y:S04]  /*c4e0*/  STL.64 [R1+0x498], R64 ;  /* 0x0004984001007387 */ /* 0x000fe80000100a00 */
        /* <DEDUP_REMOVED lines=9> */
[----:B--2---:R-:W2:Y:S04]  /*c580*/  @P0 LDG.E.U16 R79, desc[UR20][R66.64] ;  /* 0x00000014424f0981 */ /* 0x004ea8000c1e1500 */
[----:B------:R-:W2:Y:S01]  /*c590*/  LDL.LU.64 R66, [R1+0x618] ;  /* 0x0006180001427983 */ /* 0x000ea20000300a00 */
[----:B------:R-:W-:-:S02]  /*c5a0*/  PRMT R78, RZ, 0x7610, R78 ;  /* 0x00007610ff4e7816 */ /* 0x000fc4000000004e */
[----:B------:R-:W-:-:S04]  /*c5b0*/  PRMT R75, RZ, 0x7610, R75 ;  /* 0x00007610ff4b7816 */ /* 0x000fc8000000004b */
[----:B--2---:R-:W2:Y:S04]  /*c5c0*/  @P0 LDG.E.U16 R78, desc[UR20][R66.64] ;  /* 0x00000014424e0981 */ /* 0x004ea8000c1e1500 */
[----:B------:R-:W2:Y:S01]  /*c5d0*/  LDL.LU.64 R66, [R1+0x610] ;  /* 0x0006100001427983 */ /* 0x000ea20000300a00 */
[----:B------:R-:W-:-:S06]  /*c5e0*/  PRMT R74, RZ, 0x7610, R74 ;  /* 0x00007610ff4a7816 */ /* 0x000fcc000000004a */
[----:B------:R-:W3:Y:S04]  /*c5f0*/  @P0 LDG.E.U16 R74, desc[UR20][R70.64] ;  /* 0x00000014464a0981 */ /* 0x000ee8000c1e1500 */
[----:B--2---:R0:W2:Y:S04]  /*c600*/  @P0 LDG.E.U16 R75, desc[UR20][R66.64] ;  /* 0x00000014424b0981 */ /* 0x0040a8000c1e1500 */
[----:B------:R-:W0:Y:S04]  /*c610*/  LDL.LU.64 R66, [R1+0x608] ;  /* 0x0006080001427983 */ /* 0x000e280000300a00 */
[----:B------:R-:W2:Y:S01]  /*c620*/  LDL.LU.64 R70, [R1+0x600] ;  /* 0x0006000001467983 */ /* 0x000ea20000300a00 */
[----:B0-----:R-:W-:-:S02]  /*c630*/  PRMT R67, RZ, 0x7610, R67 ;  /* 0x00007610ff437816 */ /* 0x001fc40000000043 */
[----:B--2---:R-:W-:Y:S02]  /*c640*/  PRMT R71, RZ, 0x7610, R71 ;  /* 0x00007610ff477816 */ /* 0x004fe40000000047 */
[----:B------:R-:W-:Y:S02]  /*c650*/  PRMT R70, RZ, 0x7610, R70 ;  /* 0x00007610ff467816 */ /* 0x000fe40000000046 */
[----:B---3--:R0:W2:Y:S01]  /*c660*/  @P0 LDG.E.U16 R67, desc[UR20][R58.64] ;  /* 0x000000143a430981 */ /* 0x0080a2000c1e1500 */
[----:B------:R-:W-:-:S03]  /*c670*/  PRMT R66, RZ, 0x7610, R66 ;  /* 0x00007610ff427816 */ /* 0x000fc60000000042 */
[----:B------:R-:W3:Y:S04]  /*c680*/  @P0 LDG.E.U16 R71, desc[UR20][R34.64] ;  /* 0x0000001422470981 */ /* 0x000ee8000c1e1500 */
[----:B------:R-:W2:Y:S04]  /*c690*/  @P0 LDG.E.U16 R70, desc[UR20][R6.64] ;  /* 0x0000001406460981 */ /* 0x000ea8000c1e1500 */
[----:B------:R1:W2:Y:S04]  /*c6a0*/  @P0 LDG.E.U16 R66, desc[UR20][R62.64] ;  /* 0x000000143e420981 */ /* 0x0002a8000c1e1500 */
[----:B------:R-:W2:Y:S04]  /*c6b0*/  LDL.LU.64 R34, [R1+0x5f8] ;  /* 0x0005f80001227983 */ /* 0x000ea80000300a00 */
[----:B------:R-:W2:Y:S04]  /*c6c0*/  LDL.LU.64 R6, [R1+0x5f0] ;  /* 0x0005f00001067983 */ /* 0x000ea80000300a00 */
[----:B------:R-:W0:Y:S04]  /*c6d0*/  LDL.LU.64 R58, [R1+0x5e8] ;  /* 0x0005e800013a7983 */ /* 0x000e280000300a00 */
[----:B------:R-:W1:Y:S01]  /*c6e0*/  LDL.LU.64 R62, [R1+0x5e0] ;  /* 0x0005e000013e7983 */ /* 0x000e620000300a00 */
[----:B------:R-:W-:-:S02]  /*c6f0*/  PRMT R38, RZ, 0x7610, R38 ;  /* 0x00007610ff267816 */ /* 0x000fc40000000026 */
[----:B------:R-:W-:Y:S02]  /*c700*/  PRMT R39, RZ, 0x7610, R39 ;  /* 0x00007610ff277816 */ /* 0x000fe40000000027 */
[----:B------:R-:W-:Y:S02]  /*c710*/  PRMT R42, RZ, 0x7610, R42 ;  /* 0x00007610ff2a7816 */ /* 0x000fe4000000002a */
[----:B------:R-:W-:Y:S01]  /*c720*/  PRMT R43, RZ, 0x7610, R43 ;  /* 0x00007610ff2b7816 */ /* 0x000fe2000000002b */
[----:B------:R-:W2:Y:S01]  /*c730*/  @P0 LDG.E.U16 R38, desc[UR20][R116.64] ;  /* 0x0000001474260981 */ /* 0x000ea2000c1e1500 */
[----:B------:R-:W-:Y:S02]  /*c740*/  PRMT R46, RZ, 0x7610, R46 ;  /* 0x00007610ff2e7816 */ /* 0x000fe4000000002e */
[----:B------:R-:W-:Y:S01]  /*c750*/  PRMT R47, RZ, 0x7610, R47 ;  /* 0x00007610ff2f7816 */ /* 0x000fe2000000002f */
[----:B------:R-:W2:Y:S01]  /*c760*/  @P0 LDG.E.U16 R39, desc[UR20][R112.64] ;  /* 0x0000001470270981 */ /* 0x000ea2000c1e1500 */
[----:B------:R-:W-:-:S02]  /*c770*/  PRMT R124, RZ, 0x7610, R124 ;  /* 0x00007610ff7c7816 */ /* 0x000fc4000000007c */
[----:B------:R-:W-:Y:S01]  /*c780*/  PRMT R125, RZ, 0x7610, R125 ;  /* 0x00007610ff7d7816 */ /* 0x000fe2000000007d */
[----:B------:R-:W2:Y:S01]  /*c790*/  @P0 LDG.E.U16 R42, desc[UR20][R108.64] ;  /* 0x000000146c2a0981 */ /* 0x000ea2000c1e1500 */
[----:B------:R-:W-:-:S03]  /*c7a0*/  PRMT R3, RZ, 0x7610, R3 ;  /* 0x00007610ff037816 */ /* 0x000fc60000000003 */
[----:B------:R-:W2:Y:S01]  /*c7b0*/  @P0 LDG.E.U16 R43, desc[UR20][R104.64] ;  /* 0x00000014682b0981 */ /* 0x000ea2000c1e1500 */
[----:B------:R-:W-:-:S03]  /*c7c0*/  PRMT R119, RZ, 0x7610, R119 ;  /* 0x00007610ff777816 */ /* 0x000fc60000000077 */
[----:B------:R-:W2:Y:S01]  /*c7d0*/  @P0 LDG.E.U16 R46, desc[UR20][R100.64] ;  /* 0x00000014642e0981 */ /* 0x000ea2000c1e1500 */
[----:B------:R-:W-:Y:S02]  /*c7e0*/  PRMT R118, RZ, 0x7610, R118 ;  /* 0x00007610ff767816 */ /* 0x000fe40000000076 */
[----:B----4-:R-:W-:Y:S01]  /*c7f0*/  PRMT R115, RZ, 0x7610, R115 ;  /* 0x00007610ff737816 */ /* 0x010fe20000000073 */
[----:B------:R4:W-:Y:S01]  /*c800*/  STS.U16 [R2+UR9+0x8000], R123 ;  /* 0x0080007b02007988 */ /* 0x0009e20008000409 */
[----:B------:R-:W-:Y:S02]  /*c810*/  PRMT R114, RZ, 0x7610, R114 ;  /* 0x00007610ff727816 */ /* 0x000fe40000000072 */
[----:B------:R-:W-:Y:S01]  /*c820*/  PRMT R111, RZ, 0x7610, R111 ;  /* 0x00007610ff6f7816 */ /* 0x000fe2000000006f */
[----:B------:R-:W2:Y:S01]  /*c830*/  @P0 LDG.E.U16 R47, desc[UR20][R96.64] ;  /* 0x00000014602f0981 */ /* 0x000ea2000c1e1500 */
[----:B------:R-:W-:Y:S02]  /*c840*/  PRMT R110, RZ, 0x7610, R110 ;  /* 0x00007610ff6e7816 */ /* 0x000fe4000000006e */
[----:B------:R-:W-:Y:S01]  /*c850*/  PRMT R107, RZ, 0x7610, R107 ;  /* 0x00007610ff6b7816 */ /* 0x000fe2000000006b */
[----:B------:R-:W2:Y:S01]  /*c860*/  @P0 LDG.E.U16 R124, desc[UR20][R92.64] ;  /* 0x000000145c7c0981 */ /* 0x000ea2000c1e1500 */
[----:B0-----:R-:W-:-:S03]  /*c870*/  PRMT R59, RZ, 0x7610, R59 ;  /* 0x00007610ff3b7816 */ /* 0x001fc6000000003b */
[----:B------:R-:W2:Y:S01]  /*c880*/  @P0 LDG.E.U16 R125, desc[UR20][R88.64] ;  /* 0x00000014587d0981 */ /* 0x000ea2000c1e1500 */
[----:B-1----:R-:W-:-:S03]  /*c890*/  PRMT R63, RZ, 0x7610, R63 ;  /* 0x00007610ff3f7816 */ /* 0x002fc6000000003f */
[----:B------:R-:W2:Y:S01]  /*c8a0*/  @P0 LDG.E.U16 R3, desc[UR20][R20.64] ;  /* 0x0000001414030981 */ /* 0x000ea2000c1e1500 */
[----:B------:R-:W-:Y:S02]  /*c8b0*/  PRMT R62, RZ, 0x7610, R62 ;  /* 0x00007610ff3e7816 */ /* 0x000fe4000000003e */
[----:B------:R-:W-:Y:S01]  /*c8c0*/  PRMT R58, RZ, 0x7610, R58 ;  /* 0x00007610ff3a7816 */ /* 0x000fe2000000003a */
[----:B------:R0:W2:Y:S04]  /*c8d0*/  @P0 LDG.E.U16 R59, desc[UR20][R50.64] ;  /* 0x00000014323b0981 */ /* 0x0000a8000c1e1500 */
[----:B------:R-:W2:Y:S04]  /*c8e0*/  @P0 LDG.E.U16 R63, desc[UR20][R10.64] ;  /* 0x000000140a3f0981 */ /* 0x000ea8000c1e1500 */
[----:B------:R-:W2:Y:S04]  /*c8f0*/  @P0 LDG.E.U16 R62, desc[UR20][R14.64] ;  /* 0x000000140e3e0981 */ /* 0x000ea8000c1e1500 */
[----:B------:R1:W2:Y:S04]  /*c900*/  @P0 LDG.E.U16 R58, desc[UR20][R54.64] ;  /* 0x00000014363a0981 */ /* 0x0002a8000c1e1500 */
[----:B------:R-:W2:Y:S04]  /*c910*/  LDL.LU.64 R10, [R1+0x5d8] ;  /* 0x0005d800010a7983 */ /* 0x000ea80000300a00 */
[----:B------:R-:W2:Y:S04]  /*c920*/  LDL.LU.64 R14, [R1+0x5d0] ;  /* 0x0005d000010e7983 */ /* 0x000ea80000300a00 */
[----:B------:R-:W0:Y:S04]  /*c930*/  LDL.LU.64 R50, [R1+0x5c8] ;  /* 0x0005c80001327983 */ /* 0x000e280000300a00 */
[----:B------:R-:W1:Y:S01]  /*c940*/  LDL.LU.64 R54, [R1+0x5c0] ;  /* 0x0005c00001367983 */ /* 0x000e620000300a00 */
[----:B------:R-:W-:-:S02]  /*c950*/  PRMT R106, RZ, 0x7610, R106 ;  /* 0x00007610ff6a7816 */ /* 0x000fc4000000006a */
[----:B------:R-:W-:Y:S01]  /*c960*/  PRMT R103, RZ, 0x7610, R103 ;  /* 0x00007610ff677816 */ /* 0x000fe20000000067 */
[----:B------:R-:W2:Y:S01]  /*c970*/  @P0 LDG.E.U16 R119, desc[UR20][R84.64] ;  /* 0x0000001454770981 */ /* 0x000ea2000c1e1500 */
        /* <DEDUP_REMOVED lines=9> */
[----:B----4-:R-:W-:Y:S02]  /*ca10*/  PRMT R123, RZ, 0x7610, R123 ;  /* 0x00007610ff7b7816 */ /* 0x010fe4000000007b */
[----:B------:R-:W-:Y:S01]  /*ca20*/  PRMT R90, RZ, 0x7610, R90 ;  /* 0x00007610ff5a7816 */ /* 0x000fe2000000005a */
[----:B------:R-:W4:Y:S01]  /*ca30*/  @P0 LDG.E.U16 R111, desc[UR20][R68.64] ;  /* 0x00000014446f0981 */ /* 0x000f22000c1e1500 */
[----:B------:R-:W-:Y:S02]  /*ca40*/  PRMT R87, RZ, 0x7610, R87 ;  /* 0x00007610ff577816 */ /* 0x000fe40000000057 */
[----:B------:R-:W-:Y:S01]  /*ca50*/  PRMT R86, RZ, 0x7610, R86 ;  /* 0x00007610ff567816 */ /* 0x000fe20000000056 */
[----:B------:R-:W2:Y:S01]  /*ca60*/  @P0 LDG.E.U16 R110, desc[UR20][R64.64] ;  /* 0x00000014406e0981 */ /* 0x000ea2000c1e1500 */
[----:B------:R-:W-:-:S03]  /*ca70*/  PRMT R83, RZ, 0x7610, R83 ;  /* 0x00007610ff537816 */ /* 0x000fc60000000053 */
[----:B------:R-:W2:Y:S01]  /*ca80*/  @P0 LDG.E.U16 R107, desc[UR20][R60.64] ;  /* 0x000000143c6b0981 */ /* 0x000ea2000c1e1500 */
[----:B------:R-:W-:-:S03]  /*ca90*/  PRMT R82, RZ, 0x7610, R82 ;  /* 0x00007610ff527816 */ /* 0x000fc60000000052 */
[----:B------:R-:W2:Y:S04]  /*caa0*/  @P0 LDG.E.U16 R106, desc[UR20][R56.64] ;  /* 0x00000014386a0981 */ /* 0x000ea8000c1e1500 */
[----:B------:R-:W2:Y:S04]  /*cab0*/  @P0 LDG.E.U16 R103, desc[UR20][R52.64] ;  /* 0x0000001434670981 */ /* 0x000ea8000c1e1500 */
[----:B------:R-:W3:Y:S04]  /*cac0*/  @P0 LDG.E.U16 R102, desc[UR20][R48.64] ;  /* 0x0000001430660981 */ /* 0x000ee8000c1e1500 */
        /* <DEDUP_REMOVED lines=10> */
[----:B------:R-:W3:Y:S01]  /*cb70*/  @P0 LDG.E.U16 R82, desc[UR20][R120.64] ;  /* 0x0000001478520981 */ /* 0x000ee2000c1e1500 */
[----:B0-----:R-:W-:-:S02]  /*cb80*/  PRMT R51, RZ, 0x7610, R51 ;  /* 0x00007610ff337816 */ /* 0x001fc40000000033 */
[----:B------:R-:W-:Y:S02]  /*cb90*/  PRMT R50, RZ, 0x7610, R50 ;  /* 0x00007610ff327816 */ /* 0x000fe40000000032 */
[----:B-1----:R-:W-:Y:S02]  /*cba0*/  PRMT R55, RZ, 0x7610, R55 ;  /* 0x00007610ff377816 */ /* 0x002fe40000000037 */
[----:B------:R-:W-:Y:S01]  /*cbb0*/  PRMT R54, RZ, 0x7610, R54 ;  /* 0x00007610ff367816 */ /* 0x000fe20000000036 */
[----:B------:R-:W3:Y:S04]  /*cbc0*/  @P0 LDG.E.U16 R51, desc[UR20][R26.64] ;  /* 0x000000141a330981 */ /* 0x000ee8000c1e1500 */
[----:B------:R-:W3:Y:S04]  /*cbd0*/  @P0 LDG.E.U16 R50, desc[UR20][R30.64] ;  /* 0x000000141e320981 */ /* 0x000ee8000c1e1500 */
[----:B------:R-:W3:Y:S04]  /*cbe0*/  @P0 LDG.E.U16 R55, desc[UR20][R18.64] ;  /* 0x0000001412370981 */ /* 0x000ee8000c1e1500 */
[----:B------:R-:W3:Y:S04]  /*cbf0*/  @P0 LDG.E.U16 R54, desc[UR20][R22.64] ;  /* 0x0000001416360981 */ /* 0x000ee8000c1e1500 */
[----:B------:R-:W3:Y:S04]  /*cc00*/  LDL.LU.64 R18, [R1+0x5b8] ;  /* 0x0005b80001127983 */ /* 0x000ee80000300a00 */
[----:B------:R-:W3:Y:S04]  /*cc10*/  LDL.LU.64 R22, [R1+0x5b0] ;  /* 0x0005b00001167983 */ /* 0x000ee80000300a00 */
[----:B------:R-:W3:Y:S04]  /*cc20*/  LDL.LU.64 R26, [R1+0x5a8] ;  /* 0x0005a800011a7983 */ /* 0x000ee80000300a00 */
[----:B------:R-:W3:Y:S04]  /*cc30*/  LDL.LU.64 R30, [R1+0x5a0] ;  /* 0x0005a000011e7983 */ /* 0x000ee80000300a00 */
[----:B--2---:R0:W-:Y:S04]  /*cc40*/  STS.U16 [R2+UR9+0x8400], R34 ;  /* 0x0084002202007988 */ /* 0x0041e80008000409 */
[----:B------:R1:W-:Y:S04]  /*cc50*/  STS.U16 [R2+UR9+0x8800], R35 ;  /* 0x0088002302007988 */ /* 0x0003e80008000409 */
[----:B------:R2:W-:Y:S04]  /*cc60*/  STS.U16 [R2+UR9+0x8c00], R38 ;  /* 0x008c002602007988 */ /* 0x0005e80008000409 */
[----:B0-----:R-:W3:Y:S04]  /*cc70*/  LDL.LU R34, [R1+0x59c] ;  /* 0x00059c0001227983 */ /* 0x001ee80000300800 */
[----:B-1----:R-:W3:Y:S04]  /*cc80*/  LDL.LU R35, [R1+0x598] ;  /* 0x0005980001237983 */ /* 0x002ee80000300800 */
[----:B--2---:R-:W2:Y:S04]  /*cc90*/  LDL.LU R38, [R1+0x594] ;  /* 0x0005940001267983 */ /* 0x004ea80000300800 */
[----:B------:R0:W-:Y:S04]  /*cca0*/  STS.U16 [R2+UR9+0x9000], R39 ;  /* 0x0090002702007988 */ /* 0x0001e80008000409 */
[----:B------:R1:W-:Y:S04]  /*ccb0*/  STS.U16 [R2+UR9+0x9400], R42 ;  /* 0x0094002a02007988 */ /* 0x0003e80008000409 */
[----:B------:R4:W-:Y:S04]  /*ccc0*/  STS.U16 [R2+UR9+0x9800], R43 ;  /* 0x0098002b02007988 */ /* 0x0009e80008000409 */
[----:B0-----:R-:W2:Y:S04]  /*ccd0*/  LDL.LU R39, [R1+0x590] ;  /* 0x0005900001277983 */ /* 0x001ea80000300800 */
[----:B-1----:R-:W2:Y:S04]  /*cce0*/  LDL.LU R42, [R1+0x58c] ;  /* 0x00058c00012a7983 */ /* 0x002ea80000300800 */
[----:B----4-:R-:W4:Y:S04]  /*ccf0*/  LDL.LU R43, [R1+0x588] ;  /* 0x00058800012b7983 */ /* 0x010f280000300800 */
[----:B------:R0:W-:Y:S04]  /*cd00*/  STS.U16 [R2+UR9+0x9c00], R46 ;  /* 0x009c002e02007988 */ /* 0x0001e80008000409 */
[----:B------:R1:W-:Y:S04]  /*cd10*/  STS.U16 [R2+UR9+0xa000], R47 ;  /* 0x00a0002f02007988 */ /* 0x0003e80008000409 */
[----:B------:R1:W-:Y:S04]  /*cd20*/  STS.U16 [R2+UR9+0xa400], R124 ;  /* 0x00a4007c02007988 */ /* 0x0003e80008000409 */
[----:B0-----:R-:W2:Y:S04]  /*cd30*/  LDL.LU R46, [R1+0x584] ;  /* 0x00058400012e7983 */ /* 0x001ea80000300800 */
[----:B-1----:R-:W2:Y:S04]  /*cd40*/  LDL.LU R47, [R1+0x580] ;  /* 0x00058000012f7983 */ /* 0x002ea80000300800 */
[----:B------:R-:W2:Y:S04]  /*cd50*/  LDL.LU R124, [R1+0x57c] ;  /* 0x00057c00017c7983 */ /* 0x000ea80000300800 */
[----:B------:R0:W-:Y:S04]  /*cd60*/  STS.U16 [R2+UR9+0xa800], R125 ;  /* 0x00a8007d02007988 */ /* 0x0001e80008000409 */
[----:B------:R1:W-:Y:S04]  /*cd70*/  STS.U16 [R2+UR9+0xec00], R3 ;  /* 0x00ec000302007988 */ /* 0x0003e80008000409 */
[----:B0-----:R-:W2:Y:S01]  /*cd80*/  LDL.LU R125, [R1+0x578] ;  /* 0x00057800017d7983 */ /* 0x001ea20000300800 */
[----:B-1----:R-:W-:-:S03]  /*cd90*/  LOP3.LUT R3, R2, 0x40, RZ, 0x3c, !PT ;  /* 0x0000004002037812 */ /* 0x002fc600078e3cff */
        /* <DEDUP_REMOVED lines=9> */
[----:B---3--:R-:W-:Y:S04]  /*ce30*/  STS.U16 [R2+UR9+0xd000], R102 ;  /* 0x00d0006602007988 */ /* 0x008fe80008000409 */
        /* <DEDUP_REMOVED lines=12> */
[----:B------:R-:W-:Y:S04]  /*cf00*/  STS.U16 [R3+UR9+0x2200], R63 ;  /* 0x0022003f03007988 */ /* 0x000fe80008000409 */
[----:B------:R1:W-:Y:S04]  /*cf10*/  STS.U16 [R3+UR9+0x2600], R62 ;  /* 0x0026003e03007988 */ /* 0x0003e80008000409 */
[----:B0-----:R-:W3:Y:S04]  /*cf20*/  LDL.64 R58, [R1+0x110] ;  /* 0x00011000013a7983 */ /* 0x001ee80000100a00 */
[----:B------:R-:W-:Y:S04]  /*cf30*/  STS.U16 [R3+UR9+0x1a00], R67 ;  /* 0x001a004303007988 */ /* 0x000fe80008000409 */
[----:B------:R0:W-:Y:S04]  /*cf40*/  STS.U16 [R3+UR9+0x1e00], R66 ;  /* 0x001e004203007988 */ /* 0x0001e80008000409 */
[----:B-1----:R-:W4:Y:S04]  /*cf50*/  LDL.64 R62, [R1+0x100] ;  /* 0x00010000013e7983 */ /* 0x002f280000100a00 */
[----:B------:R-:W-:Y:S04]  /*cf60*/  STS.U16 [R3+UR9+0x1200], R71 ;  /* 0x0012004703007988 */ /* 0x000fe80008000409 */
[----:B------:R1:W-:Y:S04]  /*cf70*/  STS.U16 [R3+UR9+0x1600], R70 ;  /* 0x0016004603007988 */ /* 0x0003e80008000409 */
[----:B0-----:R-:W4:Y:S04]  /*cf80*/  LDL.64 R66, [R1+0xf0] ;  /* 0x0000f00001427983 */ /* 0x001f280000100a00 */
[----:B------:R-:W-:Y:S04]  /*cf90*/  STS.U16 [R3+UR9+0xa00], R75 ;  /* 0x000a004b03007988 */ /* 0x000fe80008000409 */
[----:B------:R0:W-:Y:S04]  /*cfa0*/  STS.U16 [R3+UR9+0xe00], R74 ;  /* 0x000e004a03007988 */ /* 0x0001e80008000409 */
[----:B-1----:R-:W4:Y:S04]  /*cfb0*/  LDL.64 R70, [R1+0xe0] ;  /* 0x0000e00001467983 */ /* 0x002f280000100a00 */
[----:B------:R-:W-:Y:S04]  /*cfc0*/  STS.U16 [R3+UR9+0x200], R79 ;  /* 0x0002004f03007988 */ /* 0x000fe80008000409 */
[----:B------:R1:W-:Y:S04]  /*cfd0*/  STS.U16 [R3+UR9+0x600], R78 ;  /* 0x0006004e03007988 */ /* 0x0003e80008000409 */
[----:B0-----:R-:W4:Y:S04]  /*cfe0*/  LDL.64 R74, [R1+0xd0] ;  /* 0x0000d000014a7983 */ /* 0x001f280000100a00 */
[----:B------:R0:W-:Y:S04]  /*cff0*/  STS.U16 [R3+UR9+0xfe00], R82 ;  /* 0x00fe005203007988 */ /* 0x0001e80008000409 */
[----:B-1----:R-:W4:Y:S04]  /*d000*/  LDL.64 R78, [R1+0xc0] ;  /* 0x0000c000014e7983 */ /* 0x002f280000100a00 */
[----:B------:R-:W4:Y:S04]  /*d010*/  LDL.64 R86, [R1+0xa0] ;  /* 0x0000a00001567983 */ /* 0x000f280000100a00 */
[----:B0-----:R-:W4:Y:S04]  /*d020*/  LDL.64 R82, [R1+0xb0] ;  /* 0x0000b00001527983 */ /* 0x001f280000100a00 */
[----:B------:R-:W4:Y:S04]  /*d030*/  LDL.64 R90, [R1+0x90] ;  /* 0x00009000015a7983 */ /* 0x000f280000100a00 */
[----:B------:R-:W4:Y:S04]  /*d040*/  LDL.64 R94, [R1+0x80] ;  /* 0x00008000015e7983 */ /* 0x000f280000100a00 */
[----:B------:R-:W4:Y:S04]  /*d050*/  LDL.64 R98, [R1+0x70] ;  /* 0x0000700001627983 */ /* 0x000f280000100a00 */
[----:B------:R-:W4:Y:S04]  /*d060*/  LDL.64 R102, [R1+0x60] ;  /* 0x0000600001667983 */ /* 0x000f280000100a00 */
[----:B------:R-:W-:Y:S04]  /*d070*/  STS.U16 [R3+UR9+0x3a00], R51 ;  /* 0x003a003303007988 */ /* 0x000fe80008000409 */
[----:B------:R0:W-:Y:S04]  /*d080*/  STS.U16 [R3+UR9+0x3e00], R50 ;  /* 0x003e003203007988 */ /* 0x0001e80008000409 */
[----:B------:R-:W-:Y:S04]  /*d090*/  STS.U16 [R3+UR9+0x3200], R55 ;  /* 0x0032003703007988 */ /* 0x000fe80008000409 */
[----:B------:R1:W-:Y:S04]  /*d0a0*/  STS.U16 [R3+UR9+0x3600], R54 ;  /* 0x0036003603007988 */ /* 0x0003e80008000409 */
[----:B0-----:R-:W4:Y:S04]  /*d0b0*/  LDL.64 R50, [R1+0x130] ;  /* 0x0001300001327983 */ /* 0x001f280000100a00 */
[----:B------:R-:W4:Y:S04]  /*d0c0*/  LDL.64 R106, [R1+0x50] ;  /* 0x00005000016a7983 */ /* 0x000f280000100a00 */
[----:B-1----:R-:W4:Y:S04]  /*d0d0*/  LDL.64 R54, [R1+0x120] ;  /* 0x0001200001367983 */ /* 0x002f280000100a00 */
[----:B------:R-:W4:Y:S04]  /*d0e0*/  LDL.64 R110, [R1+0x40] ;  /* 0x00004000016e7983 */ /* 0x000f280000100a00 */
[----:B------:R-:W4:Y:S01]  /*d0f0*/  LDL.64 R114, [R1+0x30] ;  /* 0x0000300001727983 */ /* 0x000f220000100a00 */
[----:B------:R-:W-:-:S02]  /*d100*/  PRMT R105, RZ, 0x7610, R105 ;  /* 0x00007610ff697816 */ /* 0x000fc40000000069 */
[----:B------:R-:W-:Y:S01]  /*d110*/  PRMT R117, RZ, 0x7610, R117 ;  /* 0x00007610ff757816 */ /* 0x000fe20000000075 */
[----:B------:R-:W4:Y:S01]  /*d120*/  LDL.64 R118, [R1+0x8] ;  /* 0x0000080001767983 */ /* 0x000f220000100a00 */
[----:B------:R-:W-:Y:S02]  /*d130*/  PRMT R113, RZ, 0x7610, R113 ;  /* 0x00007610ff717816 */ /* 0x000fe40000000071 */
[----:B------:R-:W-:Y:S02]  /*d140*/  PRMT R108, RZ, 0x7610, R108 ;  /* 0x00007610ff6c7816 */ /* 0x000fe4000000006c */
[----:B------:R-:W-:Y:S02]  /*d150*/  PRMT R116, RZ, 0x7610, R116 ;  /* 0x00007610ff747816 */ /* 0x000fe40000000074 */
[----:B------:R-:W-:Y:S02]  /*d160*/  PRMT R112, RZ, 0x7610, R112 ;  /* 0x00007610ff707816 */ /* 0x000fe40000000070 */
[----:B------:R-:W-:-:S02]  /*d170*/  PRMT R109, RZ, 0x7610, R109 ;  /* 0x00007610ff6d7816 */ /* 0x000fc4000000006d */
[----:B------:R-:W-:Y:S02]  /*d180*/  PRMT R104, RZ, 0x7610, R104 ;  /* 0x00007610ff687816 */ /* 0x000fe40000000068 */
[----:B------:R-:W-:Y:S02]  /*d190*/  PRMT R100, RZ, 0x7610, R100 ;  /* 0x00007610ff647816 */ /* 0x000fe40000000064 */
[----:B------:R-:W-:Y:S02]  /*d1a0*/  PRMT R97, RZ, 0x7610, R97 ;  /* 0x00007610ff617816 */ /* 0x000fe40000000061 */
[----:B------:R-:W-:Y:S02]  /*d1b0*/  PRMT R96, RZ, 0x7610, R96 ;  /* 0x00007610ff607816 */ /* 0x000fe40000000060 */
[----:B------:R-:W-:Y:S02]  /*d1c0*/  PRMT R93, RZ, 0x7610, R93 ;  /* 0x00007610ff5d7816 */ /* 0x000fe4000000005d */
[----:B------:R-:W-:-:S02]  /*d1d0*/  PRMT R89, RZ, 0x7610, R89 ;  /* 0x00007610ff597816 */ /* 0x000fc40000000059 */
[----:B--2---:R-:W-:Y:S01]  /*d1e0*/  PRMT R125, RZ, 0x7610, R125 ;  /* 0x00007610ff7d7816 */ /* 0x004fe2000000007d */
[----:B---3--:R-:W2:Y:S04]  /*d1f0*/  @P0 LDG.E.U16 R117, desc[UR20][R58.64] ;  /* 0x000000143a750981 */ /* 0x008ea8000c1e1500 */
[----:B----4-:R-:W3:Y:S04]  /*d200*/  @P0 LDG.E.U16 R113, desc[UR20][R62.64] ;  /* 0x000000143e710981 */ /* 0x010ee8000c1e1500 */
[----:B------:R-:W4:Y:S04]  /*d210*/  @P0 LDG.E.U16 R108, desc[UR20][R66.64] ;  /* 0x00000014426c0981 */ /* 0x000f28000c1e1500 */
[----:B------:R-:W2:Y:S04]  /*d220*/  @P0 LDG.E.U16 R116, desc[UR20][R70.64] ;  /* 0x0000001446740981 */ /* 0x000ea8000c1e1500 */
        /* <DEDUP_REMOVED lines=10> */
[----:B------:R-:W2:Y:S04]  /*d2d0*/  LDL.LU.64 R50, [R1+0x570] ;  /* 0x0005700001327983 */ /* 0x000ea80000300a00 */
        /* <DEDUP_REMOVED lines=12> */
[----:B------:R-:W2:Y:S01]  /*d3a0*/  LDL.LU.64 R102, [R1+0x508] ;  /* 0x0005080001667983 */ /* 0x000ea20000300a00 */
[----:B------:R-:W-:-:S02]  /*d3b0*/  PRMT R88, RZ, 0x7610, R88 ;  /* 0x00007610ff587816 */ /* 0x000fc40000000058 */
[----:B------:R-:W-:Y:S02]  /*d3c0*/  PRMT R85, RZ, 0x7610, R85 ;  /* 0x00007610ff557816 */ /* 0x000fe40000000055 */
[----:B------:R-:W-:Y:S02]  /*d3d0*/  PRMT R84, RZ, 0x7610, R84 ;  /* 0x00007610ff547816 */ /* 0x000fe40000000054 */
[----:B------:R-:W3:Y:S01]  /*d3e0*/  @P0 LDG.E.U16 R88, desc[UR20][R106.64] ;  /* 0x000000146a580981 */ /* 0x000ee2000c1e1500 */
[----:B------:R-:W-:-:S03]  /*d3f0*/  PRMT R81, RZ, 0x7610, R81 ;  /* 0x00007610ff517816 */ /* 0x000fc60000000051 */
[----:B------:R-:W3:Y:S04]  /*d400*/  @P0 LDG.E.U16 R85, desc[UR20][R110.64] ;  /* 0x000000146e550981 */ /* 0x000ee8000c1e1500 */
[----:B------:R-:W3:Y:S04]  /*d410*/  @P0 LDG.E.U16 R84, desc[UR20][R114.64] ;  /* 0x0000001472540981 */ /* 0x000ee8000c1e1500 */
[----:B------:R-:W3:Y:S04]  /*d420*/  LDL.LU.64 R106, [R1+0x500] ;  /* 0x00050000016a7983 */ /* 0x000ee80000300a00 */
[----:B------:R-:W3:Y:S04]  /*d430*/  LDL.LU.64 R110, [R1+0x4f8] ;  /* 0x0004f800016e7983 */ /* 0x000ee80000300a00 */
[----:B------:R-:W3:Y:S04]  /*d440*/  LDL.LU.64 R114, [R1+0x4f0] ;  /* 0x0004f00001727983 */ /* 0x000ee80000300a00 */
[----:B------:R-:W3:Y:S01]  /*d450*/  @P0 LDG.E.U16 R81, desc[UR20][R118.64] ;  /* 0x0000001476510981 */ /* 0x000ee2000c1e1500 */
[----:B------:R-:W-:-:S03]  /*d460*/  PRMT R0, RZ, 0x7610, R0 ;  /* 0x00007610ff007816 */ /* 0x000fc60000000000 */
[----:B------:R-:W3:Y:S01]  /*d470*/  LDL.LU.64 R118, [R1+0x4e8] ;  /* 0x0004e80001767983 */ /* 0x000ee20000300a00 */
[----:B------:R-:W-:Y:S02]  /*d480*/  PRMT R33, RZ, 0x7610, R33 ;  /* 0x00007610ff217816 */ /* 0x000fe40000000021 */
[----:B------:R-:W-:Y:S01]  /*d490*/  PRMT R28, RZ, 0x7610, R28 ;  /* 0x00007610ff1c7816 */ /* 0x000fe2000000001c */
[----:B------:R-:W3:Y:S01]  /*d4a0*/  LDL.LU R101, [R1+0x328] ;  /* 0x0003280001657983 */ /* 0x000ee20000300800 */
[----:B------:R-:W-:Y:S02]  /*d4b0*/  PRMT R37, RZ, 0x7610, R37 ;  /* 0x00007610ff257816 */ /* 0x000fe40000000025 */
[----:B------:R-:W-:Y:S01]  /*d4c0*/  PRMT R36, RZ, 0x7610, R36 ;  /* 0x00007610ff247816 */ /* 0x000fe20000000024 */
[----:B------:R-:W3:Y:S01]  /*d4d0*/  @P0 LDG.E.U16 R33, desc[UR20][R18.64] ;  /* 0x0000001412210981 */ /* 0x000ee2000c1e1500 */
[----:B------:R-:W-:-:S03]  /*d4e0*/  PRMT R32, RZ, 0x7610, R32 ;  /* 0x00007610ff207816 */ /* 0x000fc60000000020 */
[----:B------:R-:W3:Y:S01]  /*d4f0*/  @P0 LDG.E.U16 R28, desc[UR20][R6.64] ;  /* 0x00000014061c0981 */ /* 0x000ee2000c1e1500 */
[----:B------:R-:W-:-:S03]  /*d500*/  PRMT R29, RZ, 0x7610, R29 ;  /* 0x00007610ff1d7816 */ /* 0x000fc6000000001d */
[----:B------:R-:W3:Y:S04]  /*d510*/  @P0 LDG.E.U16 R37, desc[UR20][R26.64] ;  /* 0x000000141a250981 */ /* 0x000ee8000c1e1500 */
[----:B------:R-:W3:Y:S04]  /*d520*/  @P0 LDG.E.U16 R36, desc[UR20][R22.64] ;  /* 0x0000001416240981 */ /* 0x000ee8000c1e1500 */
[----:B------:R-:W3:Y:S01]  /*d530*/  @P0 LDG.E.U16 R32, desc[UR20][R14.64] ;  /* 0x000000140e200981 */ /* 0x000ee2000c1e1500 */
[----:B------:R-:W-:-:S03]  /*d540*/  PRMT R44, RZ, 0x7610, R44 ;  /* 0x00007610ff2c7816 */ /* 0x000fc6000000002c */
[----:B------:R-:W3:Y:S04]  /*d550*/  @P0 LDG.E.U16 R29, desc[UR20][R10.64] ;  /* 0x000000140a1d0981 */ /* 0x000ee8000c1e1500 */
[----:B------:R-:W3:Y:S04]  /*d560*/  @P0 LDG.E.U16 R44, desc[UR20][R38.64] ;  /* 0x00000014262c0981 */ /* 0x000ee8000c1e1500 */
[----:B--2---:R-:W2:Y:S01]  /*d570*/  @P0 LDG.E.U16 R0, desc[UR20][R102.64] ;  /* 0x0000001466000981 */ /* 0x004ea2000c1e1500 */
[----:B------:R-:W-:Y:S02]  /*d580*/  PRMT R77, RZ, 0x7610, R77 ;  /* 0x00007610ff4d7816 */ /* 0x000fe4000000004d */
[----:B------:R-:W-:-:S02]  /*d590*/  PRMT R123, RZ, 0x7610, R123 ;  /* 0x00007610ff7b7816 */ /* 0x000fc4000000007b */
[----:B------:R-:W-:Y:S02]  /*d5a0*/  PRMT R80, RZ, 0x7610, R80 ;  /* 0x00007610ff507816 */ /* 0x000fe40000000050 */
[----:B------:R-:W-:Y:S02]  /*d5b0*/  PRMT R72, RZ, 0x7610, R72 ;  /* 0x00007610ff487816 */ /* 0x000fe40000000048 */
[----:B------:R-:W-:Y:S01]  /*d5c0*/  PRMT R69, RZ, 0x7610, R69 ;  /* 0x00007610ff457816 */ /* 0x000fe20000000045 */
[----:B------:R-:W2:Y:S01]  /*d5d0*/  @P0 LDG.E.U16 R123, desc[UR20][R98.64] ;  /* 0x00000014627b0981 */ /* 0x000ea2000c1e1500 */
[----:B------:R-:W-:-:S03]  /*d5e0*/  PRMT R68, RZ, 0x7610, R68 ;  /* 0x00007610ff447816 */ /* 0x000fc60000000044 */
[----:B------:R0:W-:Y:S01]  /*d5f0*/  STS.U16 [R3+UR9+0x4600], R105 ;  /* 0x0046006903007988 */ /* 0x0001e20008000409 */
[----:B------:R-:W-:Y:S02]  /*d600*/  PRMT R65, RZ, 0x7610, R65 ;  /* 0x00007610ff417816 */ /* 0x000fe40000000041 */
[----:B------:R-:W-:Y:S01]  /*d610*/  PRMT R48, RZ, 0x7610, R48 ;  /* 0x00007610ff307816 */ /* 0x000fe20000000030 */
[----:B----4-:R1:W-:Y:S04]  /*d620*/  STS.U16 [R3+UR9+0x5200], R108 ;  /* 0x0052006c03007988 */ /* 0x0103e80008000409 */
[----:B------:R-:W4:Y:S04]  /*d630*/  @P0 LDG.E.U16 R72, desc[UR20][R94.64] ;  /* 0x000000145e480981 */ /* 0x000f28000c1e1500 */
[----:B0-----:R-:W4:Y:S04]  /*d640*/  LDL.LU R105, [R1+0x31c] ;  /* 0x00031c0001697983 */ /* 0x001f280000300800 */
[----:B---3--:R-:W3:Y:S04]  /*d650*/  @P0 LDG.E.U16 R77, desc[UR20][R114.64] ;  /* 0x00000014724d0981 */ /* 0x008ee8000c1e1500 */
[----:B------:R-:W3:Y:S04]  /*d660*/  @P0 LDG.E.U16 R69, desc[UR20][R90.64] ;  /* 0x000000145a450981 */ /* 0x000ee8000c1e1500 */
[----:B------:R0:W-:Y:S04]  /*d670*/  STS.U16 [R3+UR9+0x4e00], R113 ;  /* 0x004e007103007988 */ /* 0x0001e80008000409 */
[----:B------:R-:W3:Y:S04]  /*d680*/  @P0 LDG.E.U16 R80, desc[UR20][R118.64] ;  /* 0x0000001476500981 */ /* 0x000ee8000c1e1500 */
[----:B-1----:R-:W3:Y:S01]  /*d690*/  LDL.LU R108, [R1+0x394] ;  /* 0x00039400016c7983 */ /* 0x002ee20000300800 */
[----:B------:R-:W-:-:S03]  /*d6a0*/  PRMT R64, RZ, 0x7610, R64 ;  /* 0x00007610ff407816 */ /* 0x000fc60000000040 */
[----:B0-----:R-:W3:Y:S01]  /*d6b0*/  LDL.LU R113, [R1+0x318] ;  /* 0x0003180001717983 */ /* 0x001ee20000300800 */
[----:B------:R-:W-:-:S03]  /*d6c0*/  PRMT R61, RZ, 0x7610, R61 ;  /* 0x00007610ff3d7816 */ /* 0x000fc6000000003d */
[----:B------:R0:W-:Y:S04]  /*d6d0*/  STS.U16 [R3+UR9+0x4a00], R117 ;  /* 0x004a007503007988 */ /* 0x0001e80008000409 */
[----:B------:R-:W3:Y:S04]  /*d6e0*/  @P0 LDG.E.U16 R68, desc[UR20][R86.64] ;  /* 0x0000001456440981 */ /* 0x000ee8000c1e1500 */
[----:B------:R-:W3:Y:S04]  /*d6f0*/  @P0 LDG.E.U16 R65, desc[UR20][R82.64] ;  /* 0x0000001452410981 */ /* 0x000ee8000c1e1500 */
[----:B------:R-:W3:Y:S04]  /*d700*/  @P0 LDG.E.U16 R48, desc[UR20][R46.64] ;  /* 0x000000142e300981 */ /* 0x000ee8000c1e1500 */
[----:B------:R1:W-:Y:S04]  /*d710*/  STS.U16 [R3+UR9+0x5a00], R112 ;  /* 0x005a007003007988 */ /* 0x0003e80008000409 */
[----:B0-----:R-:W3:Y:S01]  /*d720*/  LDL.LU R117, [R1+0x314] ;  /* 0x0003140001757983 */ /* 0x001ee20000300800 */
[----:B------:R-:W-:-:S03]  /*d730*/  PRMT R57, RZ, 0x7610, R57 ;  /* 0x00007610ff397816 */ /* 0x000fc60000000039 */
[----:B------:R0:W-:Y:S04]  /*d740*/  STS.U16 [R3+UR9+0x5600], R116 ;  /* 0x0056007403007988 */ /* 0x0001e80008000409 */
[----:B-1----:R-:W3:Y:S04]  /*d750*/  LDL.LU R112, [R1+0x310] ;  /* 0x0003100001707983 */ /* 0x002ee80000300800 */
[----:B------:R-:W3:Y:S04]  /*d760*/  @P0 LDG.E.U16 R64, desc[UR20][R78.64] ;  /* 0x000000144e400981 */ /* 0x000ee8000c1e1500 */
[----:B------:R-:W3:Y:S04]  /*d770*/  @P0 LDG.E.U16 R61, desc[UR20][R74.64] ;  /* 0x000000144a3d0981 */ /* 0x000ee8000c1e1500 */
[----:B------:R1:W-:Y:S04]  /*d780*/  STS.U16 [R3+UR9+0x4200], R125 ;  /* 0x0042007d03007988 */ /* 0x0003e80008000409 */
[----:B0-----:R-:W3:Y:S04]  /*d790*/  LDL.LU R116, [R1+0x30c] ;  /* 0x00030c0001747983 */ /* 0x001ee80000300800 */
[----:B------:R0:W-:Y:S04]  /*d7a0*/  STS.U16 [R3+UR9+0x5e00], R109 ;  /* 0x005e006d03007988 */ /* 0x0001e80008000409 */
[----:B-1----:R-:W3:Y:S04]  /*d7b0*/  LDL.LU R125, [R1+0x308] ;  /* 0x00030800017d7983 */ /* 0x002ee80000300800 */
[----:B------:R-:W3:Y:S04]  /*d7c0*/  @P0 LDG.E.U16 R57, desc[UR20][R66.64] ;  /* 0x0000001442390981 */ /* 0x000ee8000c1e1500 */
[----:B0-----:R-:W3:Y:S01]  /*d7d0*/  LDL.LU R109, [R1+0x304] ;  /* 0x00030400016d7983 */ /* 0x001ee20000300800 */
[----:B------:R-:W-:-:S06]  /*d7e0*/  PRMT R53, RZ, 0x7610, R53 ;  /* 0x00007610ff357816 */ /* 0x000fcc0000000035 */
[----:B------:R-:W3:Y:S01]  /*d7f0*/  @P0 LDG.E.U16 R53, desc[UR20][R58.64] ;  /* 0x000000143a350981 */ /* 0x000ee2000c1e1500 */
[----:B------:R-:W-:Y:S02]  /*d800*/  PRMT R52, RZ, 0x7610, R52 ;  /* 0x00007610ff347816 */ /* 0x000fe40000000034 */
[----:B------:R-:W-:Y:S02]  /*d810*/  PRMT R76, RZ, 0x7610, R76 ;  /* 0x00007610ff4c7816 */ /* 0x000fe4000000004c */
[----:B------:R-:W-:Y:S02]  /*d820*/  PRMT R60, RZ, 0x7610, R60 ;  /* 0x00007610ff3c7816 */ /* 0x000fe4000000003c */
[----:B------:R-:W3:Y:S01]  /*d830*/  @P0 LDG.E.U16 R52, desc[UR20][R54.64] ;  /* 0x0000001436340981 */ /* 0x000ee2000c1e1500 */
[----:B------:R-:W-:-:S03]  /*d840*/  PRMT R56, RZ, 0x7610, R56 ;  /* 0x00007610ff387816 */ /* 0x000fc60000000038 */
[----:B------:R-:W3:Y:S01]  /*d850*/  @P0 LDG.E.U16 R76, desc[UR20][R110.64] ;  /* 0x000000146e4c0981 */ /* 0x000ee2000c1e1500 */
[----:B------:R-:W-:-:S03]  /*d860*/  PRMT R40, RZ, 0x7610, R40 ;  /* 0x00007610ff287816 */ /* 0x000fc60000000028 */
[----:B------:R-:W3:Y:S04]  /*d870*/  @P0 LDG.E.U16 R60, desc[UR20][R70.64] ;  /* 0x00000014463c0981 */ /* 0x000ee8000c1e1500 */
[----:B------:R-:W4:Y:S01]  /*d880*/  @P0 LDG.E.U16 R56, desc[UR20][R62.64] ;  /* 0x000000143e380981 */ /* 0x000f22000c1e1500 */
[----:B------:R-:W-:-:S03]  /*d890*/  PRMT R73, RZ, 0x7610, R73 ;  /* 0x00007610ff497816 */ /* 0x000fc60000000049 */
[----:B------:R-:W4:Y:S04]  /*d8a0*/  @P0 LDG.E.U16 R40, desc[UR20][R30.64] ;  /* 0x000000141e280981 */ /* 0x000f28000c1e1500 */
[----:B------:R-:W4:Y:S01]  /*d8b0*/  @P0 LDG.E.U16 R73, desc[UR20][R106.64] ;  /* 0x000000146a490981 */ /* 0x000f22000c1e1500 */
[----:B------:R-:W-:-:S06]  /*d8c0*/  PRMT R41, RZ, 0x7610, R41 ;  /* 0x00007610ff297816 */ /* 0x000fcc0000000029 */
[----:B------:R-:W4:Y:S04]  /*d8d0*/  @P0 LDG.E.U16 R41, desc[UR20][R34.64] ;  /* 0x0000001422290981 */ /* 0x000f28000c1e1500 */
[----:B--2---:R0:W-:Y:S04]  /*d8e0*/  STS.U16 [R3+UR9+0x9a00], R0 ;  /* 0x009a000003007988 */ /* 0x0041e80008000409 */
[----:B0-----:R-:W2:Y:S01]  /*d8f0*/  LDL.LU R0, [R1+0x300] ;  /* 0x0003000001007983 */ /* 0x001ea20000300800 */
[----:B------:R-:W-:Y:S02]  /*d900*/  PRMT R45, RZ, 0x7610, R45 ;  /* 0x00007610ff2d7816 */ /* 0x000fe4000000002d */
[----:B------:R-:W-:-:S04]  /*d910*/  PRMT R49, RZ, 0x7610, R49 ;  /* 0x00007610ff317816 */ /* 0x000fc80000000031 */
[----:B------:R-:W2:Y:S04]  /*d920*/  @P0 LDG.E.U16 R45, desc[UR20][R42.64] ;  /* 0x000000142a2d0981 */ /* 0x000ea8000c1e1500 */
[----:B------:R-:W2:Y:S04]  /*d930*/  @P0 LDG.E.U16 R49, desc[UR20][R50.64] ;  /* 0x0000001432310981 */ /* 0x000ea8000c1e1500 */
[----:B------:R0:W-:Y:S02]  /*d940*/  STS.U16 [R3+UR9+0x7600], R89 ;  /* 0x0076005903007988 */ /* 0x0001e40008000409 */
[----:B0-----:R-:W0:Y:S02]  /*d950*/  S2R R89, SR_TID.X ;  /* 0x0000000000597919 */ /* 0x001e240000002100 */
[----:B------:R1:W-:Y:S02]  /*d960*/  STS.U16 [R3+UR9+0x6a00], R97 ;  /* 0x006a006103007988 */ /* 0x0003e40008000409 */
[----:B-1----:R-:W1:Y:S02]  /*d970*/  S2R R97, SR_TID.X ;  /* 0x0000000000617919 */ /* 0x002e640000002100 */
[----:B------:R-:W-:Y:S04]  /*d980*/  STS.U16 [R3+UR9+0x7e00], R85 ;  /* 0x007e005503007988 */ /* 0x000fe80008000409 */
[----:B------:R0:W-:Y:S02]  /*d990*/  STS.U16 [R3+UR9+0x8600], R81 ;  /* 0x0086005103007988 */ /* 0x0001e40008000409 */
[----:B0-----:R-:W-:-:S04]  /*d9a0*/  SHF.R.U32.HI R89, RZ, 0x7, R89 ;  /* 0x00000007ff597819 */ /* 0x001fc80000011659 */
[----:B------:R-:W-:-:S04]  /*d9b0*/  SGXT.U32 R89, R89, 0x1 ;  /* 0x000000015959781a */ /* 0x000fc80000000000 */
[C---:B------:R-:W-:Y:S02]  /*d9c0*/  LOP3.LUT R81, R89.reuse, 0x18, RZ, 0xfc, !PT ;  /* 0x0000001859517812 */ /* 0x040fe400078efcff */
[----:B------:R-:W-:Y:S02]  /*d9d0*/  LOP3.LUT R85, R89, 0x1a, RZ, 0xfc, !PT ;  /* 0x0000001a59557812 */ /* 0x000fe400078efcff */
[--C-:B-1----:R-:W-:Y:S01]  /*d9e0*/  SHF.R.U32.HI R89, RZ, 0x7, R97.reuse ;  /* 0x00000007ff597819 */ /* 0x102fe20000011661 */
[----:B------:R0:W-:Y:S03]  /*d9f0*/  STS.U16 [R3+UR9+0xee00], R33 ;  /* 0x00ee002103007988 */ /* 0x0001e60008000409 */
[----:B------:R-:W-:Y:S01]  /*da00*/  SGXT.U32 R89, R89, 0x1 ;  /* 0x000000015959781a */ /* 0x000fe20000000000 */
[----:B------:R1:W-:Y:S01]  /*da10*/  STS.U16 [R3+UR9+0xfa00], R28 ;  /* 0x00fa001c03007988 */ /* 0x0003e20008000409 */
[----:B------:R-:W-:Y:S01]  /*da20*/  SHF.R.U32.HI R97, RZ, 0x7, R97 ;  /* 0x00000007ff617819 */ /* 0x000fe20000011661 */
[-C--:B0-----:R-:W-:Y:S01]  /*da30*/  IMAD R33, R85, R124.reuse, RZ ;  /* 0x0000007c55217224 */ /* 0x081fe200078e02ff */
[----:B------:R-:W-:Y:S01]  /*da40*/  LOP3.LUT R85, R89, 0x1e, RZ, 0xfc, !PT ;  /* 0x0000001e59557812 */ /* 0x000fe200078efcff */
[----:B-1----:R-:W-:Y:S01]  /*da50*/  IMAD R28, R81, R124, RZ ;  /* 0x0000007c511c7224 */ /* 0x002fe200078e02ff */
[----:B------:R-:W-:-:S02]  /*da60*/  LOP3.LUT R81, R89, 0x1c, RZ, 0xfc, !PT ;  /* 0x0000001c59517812 */ /* 0x000fc400078efcff */
[----:B------:R-:W-:Y:S02]  /*da70*/  LOP3.LUT R89, R89, 0x20, RZ, 0xfc, !PT ;  /* 0x0000002059597812 */ /* 0x000fe400078efcff */
[----:B------:R-:W-:Y:S01]  /*da80*/  SGXT.U32 R97, R97, 0x1 ;  /* 0x000000016161781a */ /* 0x000fe20000000000 */
[----:B------:R0:W-:Y:S04]  /*da90*/  STS.U16 [R3+UR9+0xe600], R37 ;  /* 0x00e6002503007988 */ /* 0x0001e80008000409 */
[----:B------:R1:W-:Y:S04]  /*daa0*/  STS.U16 [R3+UR9+0xea00], R36 ;  /* 0x00ea002403007988 */ /* 0x0003e80008000409 */
[----:B------:R1:W-:Y:S01]  /*dab0*/  STS.U16 [R3+UR9+0xf200], R32 ;  /* 0x00f2002003007988 */ /* 0x0003e20008000409 */
[-C--:B0-----:R-:W-:Y:S01]  /*dac0*/  IMAD R37, R85, R124.reuse, RZ ;  /* 0x0000007c55257224 */ /* 0x081fe200078e02ff */
[----:B------:R-:W-:Y:S01]  /*dad0*/  LOP3.LUT R85, R97, 0x24, RZ, 0xfc, !PT ;  /* 0x0000002461557812 */ /* 0x000fe200078efcff */
[-C--:B-1----:R-:W-:Y:S01]  /*dae0*/  IMAD R36, R89, R124.reuse, RZ ;  /* 0x0000007c59247224 */ /* 0x082fe200078e02ff */
[----:B------:R-:W-:Y:S01]  /*daf0*/  LOP3.LUT R89, R97, 0x26, RZ, 0xfc, !PT ;  /* 0x0000002661597812 */ /* 0x000fe200078efcff */
[----:B------:R-:W-:Y:S01]  /*db00*/  IMAD R32, R81, R124, RZ ;  /* 0x0000007c51207224 */ /* 0x000fe200078e02ff */
[----:B------:R-:W-:-:S02]  /*db10*/  LOP3.LUT R81, R97, 0x22, RZ, 0xfc, !PT ;  /* 0x0000002261517812 */ /* 0x000fc400078efcff */
[----:B------:R-:W-:Y:S01]  /*db20*/  LOP3.LUT R97, R97, 0x28, RZ, 0xfc, !PT ;  /* 0x0000002861617812 */ /* 0x000fe200078efcff */
[----:B------:R0:W-:Y:S04]  /*db30*/  STS.U16 [R3+UR9+0xf600], R29 ;  /* 0x00f6001d03007988 */ /* 0x0001e80008000409 */
[----:B------:R1:W-:Y:S01]  /*db40*/  STS.U16 [R3+UR9+0xda00], R44 ;  /* 0x00da002c03007988 */ /* 0x0003e20008000409 */
[-C--:B0-----:R-:W-:Y:S02]  /*db50*/  IMAD R29, R97, R124.reuse, RZ ;  /* 0x0000007c611d7224 */ /* 0x081fe400078e02ff */
[----:B------:R-:W0:Y:S01]  /*db60*/  S2R R97, SR_TID.X ;  /* 0x0000000000617919 */ /* 0x000e220000002100 */
[----:B-1----:R-:W-:Y:S02]  /*db70*/  IMAD R44, R89, R124, RZ ;  /* 0x0000007c592c7224 */ /* 0x002fe400078e02ff */
[----:B------:R-:W1:Y:S01]  /*db80*/  S2R R89, SR_TID.X ;  /* 0x0000000000597919 */ /* 0x000e620000002100 */
[----:B---3--:R-:W-:Y:S04]  /*db90*/  STS.U16 [R3+UR9+0x8e00], R77 ;  /* 0x008e004d03007988 */ /* 0x008fe80008000409 */
[----:B------:R4:W-:Y:S04]  /*dba0*/  STS.U16 [R3+UR9+0x9e00], R123 ;  /* 0x009e007b03007988 */ /* 0x0009e80008000409 */
[----:B------:R-:W-:Y:S01]  /*dbb0*/  STS.U16 [R3+UR9+0x8200], R84 ;  /* 0x0082005403007988 */ /* 0x000fe20008000409 */
[----:B----4-:R-:W-:-:S03]  /*dbc0*/  SHF.R.S32.HI R123, RZ, 0x1f, R105 ;  /* 0x0000001fff7b7819 */ /* 0x010fc60000011469 */
[----:B------:R3:W-:Y:S01]  /*dbd0*/  STS.U16 [R3+UR9+0x8a00], R80 ;  /* 0x008a005003007988 */ /* 0x0007e20008000409 */
[----:B0-----:R-:W-:-:S03]  /*dbe0*/  SHF.R.U32.HI R77, RZ, 0x7, R97 ;  /* 0x00000007ff4d7819 */ /* 0x001fc60000011661 */
[----:B------:R0:W-:Y:S01]  /*dbf0*/  STS.U16 [R3+UR9+0xa200], R72 ;  /* 0x00a2004803007988 */ /* 0x0001e20008000409 */
[----:B------:R-:W-:-:S03]  /*dc00*/  SGXT.U32 R77, R77, 0x1 ;  /* 0x000000014d4d781a */ /* 0x000fc60000000000 */
[----:B------:R4:W-:Y:S01]  /*dc10*/  STS.U16 [R3+UR9+0xa600], R69 ;  /* 0x00a6004503007988 */ /* 0x0009e20008000409 */
[----:B-1----:R-:W-:Y:S02]  /*dc20*/  SHF.R.U32.HI R89, RZ, 0x7, R89 ;  /* 0x00000007ff597819 */ /* 0x002fe40000011659 */
[----:B------:R-:W-:Y:S02]  /*dc30*/  SHF.L.U64.HI R123, R105, 0x1, R123 ;  /* 0x00000001697b7819 */ /* 0x000fe4000001027b */
[-C--:B---3--:R-:W-:Y:S02]  /*dc40*/  LEA R80, P0, R108, R101.reuse, 0x1 ;  /* 0x000000656c507211 */ /* 0x088fe400078008ff */
[----:B0-----:R-:W-:Y:S02]  /*dc50*/  SHF.R.S32.HI R72, RZ, 0x1f, R108 ;  /* 0x0000001fff487819 */ /* 0x001fe4000001146c */
[----:B------:R-:W-:Y:S02]  /*dc60*/  LEA R84, P3, R113, R101, 0x1 ;  /* 0x0000006571547211 */ /* 0x000fe400078608ff */
[----:B----4-:R-:W-:-:S02]  /*dc70*/  SHF.R.S32.HI R69, RZ, 0x1f, R113 ;  /* 0x0000001fff457819 */ /* 0x010fc40000011471 */
[----:B------:R-:W-:Y:S02]  /*dc80*/  LOP3.LUT R77, R77, 0x2a, RZ, 0xfc, !PT ;  /* 0x0000002a4d4d7812 */ /* 0x000fe400078efcff */
[----:B------:R-:W-:Y:S01]  /*dc90*/  SGXT.U32 R89, R89, 0x1 ;  /* 0x000000015959781a */ /* 0x000fe20000000000 */
[----:B------:R0:W-:Y:S01]  /*dca0*/  STS.U16 [R3+UR9+0x6e00], R96 ;  /* 0x006e006003007988 */ /* 0x0001e20008000409 */
[-C--:B------:R-:W-:Y:S02]  /*dcb0*/  LEA.HI.X R105, R108, R123.reuse, R72, 0x1, P0 ;  /* 0x0000007b6c697211 */ /* 0x080fe400000f0c48 */
[----:B------:R-:W-:Y:S01]  /*dcc0*/  LEA.HI.X R113, R113, R123, R69, 0x1, P3 ;  /* 0x0000007b71717211 */ /* 0x000fe200018f0c45 */
[----:B------:R1:W-:Y:S04]  /*dcd0*/  STS.U16 [R3+UR9+0x7a00], R88 ;  /* 0x007a005803007988 */ /* 0x0003e80008000409 */
[----:B------:R3:W-:Y:S01]  /*dce0*/  STS.U16 [R3+UR9+0xaa00], R68 ;  /* 0x00aa004403007988 */ /* 0x0007e20008000409 */
[----:B0-----:R-:W-:-:S03]  /*dcf0*/  LEA R96, P3, R112, R101, 0x1 ;  /* 0x0000006570607211 */ /* 0x001fc600078608ff */
[----:B------:R0:W-:Y:S01]  /*dd00*/  STS.U16 [R3+UR9+0xae00], R65 ;  /* 0x00ae004103007988 */ /* 0x0001e20008000409 */
[----:B-1----:R-:W-:-:S03]  /*dd10*/  LEA R88, P0, R117, R101, 0x1 ;  /* 0x0000006575587211 */ /* 0x002fc600078008ff */
[----:B------:R1:W-:Y:S01]  /*dd20*/  STS.U16 [R3+UR9+0xd200], R48 ;  /* 0x00d2003003007988 */ /* 0x0003e20008000409 */
[----:B---3--:R-:W-:Y:S02]  /*dd30*/  SHF.R.S32.HI R68, RZ, 0x1f, R117 ;  /* 0x0000001fff447819 */ /* 0x008fe40000011475 */
[----:B0-----:R-:W-:Y:S01]  /*dd40*/  SHF.R.S32.HI R65, RZ, 0x1f, R112 ;  /* 0x0000001fff417819 */ /* 0x001fe20000011470 */
[----:B------:R0:W-:Y:S01]  /*dd50*/  STS.U16 [R3+UR9+0x7200], R93 ;  /* 0x0072005d03007988 */ /* 0x0001e20008000409 */
[----:B-1----:R-:W-:Y:S01]  /*dd60*/  IMAD R48, R77, R124, RZ ;  /* 0x0000007c4d307224 */ /* 0x002fe200078e02ff */
[----:B------:R-:W-:Y:S02]  /*dd70*/  LOP3.LUT R77, R89, 0x2c, RZ, 0xfc, !PT ;  /* 0x0000002c594d7812 */ /* 0x000fe400078efcff */
[----:B------:R-:W-:Y:S01]  /*dd80*/  SHF.R.U32.HI R89, RZ, 0x7, R97 ;  /* 0x00000007ff597819 */ /* 0x000fe20000011661 */
[----:B------:R1:W-:Y:S01]  /*dd90*/  STS.U16 [R3+UR9+0x6200], R104 ;  /* 0x0062006803007988 */ /* 0x0003e20008000409 */
[----:B------:R-:W-:-:S02]  /*dda0*/  LEA.HI.X R117, R117, R123, R68, 0x1, P0 ;  /* 0x0000007b75757211 */ /* 0x000fc400000f0c44 */
[----:B0-----:R-:W-:Y:S01]  /*ddb0*/  LEA.HI.X R93, R112, R123, R65, 0x1, P3 ;  /* 0x0000007b705d7211 */ /* 0x001fe200018f0c41 */
[----:B------:R0:W-:Y:S01]  /*ddc0*/  STS.U16 [R3+UR9+0x6600], R100 ;  /* 0x0066006403007988 */ /* 0x0001e20008000409 */
[----:B------:R-:W-:-:S03]  /*ddd0*/  SGXT.U32 R89, R89, 0x1 ;  /* 0x000000015959781a */ /* 0x000fc60000000000 */
[----:B------:R3:W-:Y:S01]  /*dde0*/  STS.U16 [R3+UR9+0xb200], R64 ;  /* 0x00b2004003007988 */ /* 0x0007e20008000409 */
[----:B-1----:R-:W-:-:S03]  /*ddf0*/  LEA R104, P3, R125, R101, 0x1 ;  /* 0x000000657d687211 */ /* 0x002fc600078608ff */
[----:B------:R1:W-:Y:S01]  /*de00*/  STS.U16 [R3+UR9+0xb600], R61 ;  /* 0x00b6003d03007988 */ /* 0x0003e20008000409 */
[C---:B0-----:R-:W-:Y:S02]  /*de10*/  LEA R100, P0, R116.reuse, R101, 0x1 ;  /* 0x0000006574647211 */ /* 0x041fe400078008ff */
[----:B------:R-:W-:Y:S02]  /*de20*/  SHF.R.U32.HI R97, RZ, 0x7, R97 ;  /* 0x00000007ff617819 */ /* 0x000fe40000011661 */
[----:B---3--:R-:W-:Y:S02]  /*de30*/  SHF.R.S32.HI R64, RZ, 0x1f, R116 ;  /* 0x0000001fff407819 */ /* 0x008fe40000011474 */
[----:B-1----:R-:W-:Y:S01]  /*de40*/  SHF.R.S32.HI R61, RZ, 0x1f, R125 ;  /* 0x0000001fff3d7819 */ /* 0x002fe2000001147d */
[----:B------:R-:W-:Y:S01]  /*de50*/  STS.U16 [R3+UR9+0xbe00], R57 ;  /* 0x00be003903007988 */ /* 0x000fe20008000409 */
[-C--:B------:R-:W-:Y:S02]  /*de60*/  LEA.HI.X R108, R116, R123.reuse, R64, 0x1, P0 ;  /* 0x0000007b746c7211 */ /* 0x080fe400000f0c40 */
[----:B------:R-:W-:-:S02]  /*de70*/  LEA.HI.X R125, R125, R123, R61, 0x1, P3 ;  /* 0x0000007b7d7d7211 */ /* 0x000fc400018f0c3d */
[----:B------:R-:W-:Y:S02]  /*de80*/  LOP3.LUT R89, R89, 0x2e, RZ, 0xfc, !PT ;  /* 0x0000002e59597812 */ /* 0x000fe400078efcff */
[----:B------:R-:W-:Y:S01]  /*de90*/  SGXT.U32 R97, R97, 0x1 ;  /* 0x000000016161781a */ /* 0x000fe20000000000 */
[C---:B------:R-:W-:Y:S02]  /*dea0*/  IMAD.SHL.U32 R64, R29.reuse, 0x2, RZ ;  /* 0x000000021d407824 */ /* 0x040fe400078e00ff */
[----:B------:R-:W-:Y:S01]  /*deb0*/  IMAD.HI R72, R29, 0x2, RZ ;  /* 0x000000021d487827 */ /* 0x000fe200078e02ff */
[----:B------:R0:W-:Y:S03]  /*dec0*/  STS.U16 [R3+UR9+0xc600], R53 ;  /* 0x00c6003503007988 */ /* 0x0001e60008000409 */
[----:B------:R-:W-:-:S04]  /*ded0*/  IMAD R29, R77, R124, RZ ;  /* 0x0000007c4d1d7224 */ /* 0x000fc800078e02ff */
[C---:B------:R-:W-:Y:S02]  /*dee0*/  IMAD.SHL.U32 R68, R29.reuse, 0x2, RZ ;  /* 0x000000021d447824 */ /* 0x040fe400078e00ff */
[----:B0-----:R-:W-:Y:S01]  /*def0*/  IMAD.HI R53, R29, 0x2, RZ ;  /* 0x000000021d357827 */ /* 0x001fe200078e02ff */
[----:B--2---:R-:W-:Y:S02]  /*df00*/  SHF.R.S32.HI R57, RZ, 0x1f, R0 ;  /* 0x0000001fff397819 */ /* 0x004fe40000011400 */
[----:B------:R-:W-:-:S04]  /*df10*/  LEA R116, P3, R0, R101, 0x1 ;  /* 0x0000006500747211 */ /* 0x000fc800078608ff */
[----:B------:R-:W-:Y:S01]  /*df20*/  LEA.HI.X R0, R0, R123, R57, 0x1, P3 ;  /* 0x0000007b00007211 */ /* 0x000fe200018f0c39 */
[-C--:B------:R-:W-:Y:S01]  /*df30*/  IMAD R57, R89, R124.reuse, RZ ;  /* 0x0000007c59397224 */ /* 0x080fe200078e02ff */
[----:B------:R-:W-:Y:S02]  /*df40*/  LOP3.LUT R89, R97, 0x30, RZ, 0xfc, !PT ;  /* 0x0000003061597812 */ /* 0x000fe400078efcff */
[----:B------:R-:W0:Y:S03]  /*df50*/  S2R R97, SR_TID.X ;  /* 0x0000000000617919 */ /* 0x000e260000002100 */
[----:B------:R-:W-:Y:S01]  /*df60*/  IMAD R29, R89, R124, RZ ;  /* 0x0000007c591d7224 */ /* 0x000fe200078e02ff */
[----:B------:R1:W-:Y:S01]  /*df70*/  STS.U16 [R3+UR9+0xca00], R52 ;  /* 0x00ca003403007988 */ /* 0x0003e20008000409 */
[----:B0-----:R-:W-:-:S04]  /*df80*/  SHF.R.U32.HI R97, RZ, 0x7, R97 ;  /* 0x00000007ff617819 */ /* 0x001fc80000011661 */
[----:B------:R-:W-:-:S04]  /*df90*/  SGXT.U32 R97, R97, 0x1 ;  /* 0x000000016161781a */ /* 0x000fc80000000000 */
[----:B------:R-:W-:Y:S02]  /*dfa0*/  LOP3.LUT R89, R97, 0x32, RZ, 0xfc, !PT ;  /* 0x0000003261597812 */ /* 0x000fe400078efcff */
[----:B------:R-:W0:Y:S01]  /*dfb0*/  S2R R97, SR_TID.X ;  /* 0x0000000000617919 */ /* 0x000e220000002100 */
[C---:B-1----:R-:W-:Y:S02]  /*dfc0*/  IMAD.SHL.U32 R52, R28.reuse, 0x2, RZ ;  /* 0x000000021c347824 */ /* 0x042fe400078e00ff */
[----:B------:R-:W-:Y:S01]  /*dfd0*/  IMAD.HI R65, R28, 0x2, RZ ;  /* 0x000000021c417827 */ /* 0x000fe200078e02ff */
[----:B------:R1:W-:Y:S01]  /*dfe0*/  STS.U16 [R3+UR9+0x9200], R76 ;  /* 0x0092004c03007988 */ /* 0x0003e20008000409 */
[----:B------:R-:W-:Y:S02]  /*dff0*/  LEA R112, P0, R109, R101, 0x1 ;  /* 0x000000656d707211 */ /* 0x000fe400078008ff */
[----:B------:R-:W-:Y:S01]  /*e000*/  IMAD.SHL.U32 R28, R33, 0x2, RZ ;  /* 0x00000002211c7824 */ /* 0x000fe200078e00ff */
[----:B------:R2:W-:Y:S01]  /*e010*/  STS.U16 [R3+UR9+0xba00], R60 ;  /* 0x00ba003c03007988 */ /* 0x0005e20008000409 */
[----:B-1----:R-:W-:-:S03]  /*e020*/  IADD3 R76, P4, P5, R52, UR24, R101 ;  /* 0x00000018344c7c10 */ /* 0x002fc6000fd9e065 */
[----:B------:R1:W-:Y:S01]  /*e030*/  STS.U16 [R3+UR9+0xc200], R56 ;  /* 0x00c2003803007988 */ /* 0x0003e20008000409 */
[----:B--2---:R-:W-:Y:S02]  /*e040*/  SHF.R.S32.HI R60, RZ, 0x1f, R109 ;  /* 0x0000001fff3c7819 */ /* 0x004fe4000001146d */
[----:B------:R-:W-:Y:S01]  /*e050*/  IADD3.X R77, PT, PT, R65, UR25, R123, P4, P5 ;  /* 0x00000019414d7c10 */ /* 0x000fe2000a7ea47b */
[----:B------:R2:W-:Y:S01]  /*e060*/  STS.U16 [R3+UR9+0xe200], R40 ;  /* 0x00e2002803007988 */ /* 0x0005e20008000409 */
[----:B------:R-:W-:Y:S01]  /*e070*/  LEA.HI.X R109, R109, R123, R60, 0x1, P0 ;  /* 0x0000007b6d6d7211 */ /* 0x000fe200000f0c3c */
[----:B------:R-:W-:Y:S01]  /*e080*/  IMAD.HI R33, R33, 0x2, RZ ;  /* 0x0000000221217827 */ /* 0x000fe200078e02ff */
[----:B------:R-:W-:-:S03]  /*e090*/  IADD3 R28, P0, P3, R28, UR24, R101 ;  /* 0x000000181c1c7c10 */ /* 0x000fc6000fb1e065 */
[C---:B-1----:R-:W-:Y:S01]  /*e0a0*/  IMAD.SHL.U32 R56, R32.reuse, 0x2, RZ ;  /* 0x0000000220387824 */ /* 0x042fe200078e00ff */
[----:B------:R1:W-:Y:S01]  /*e0b0*/  STL.64 [R1+0x288], R76 ;  /* 0x0002884c01007387 */ /* 0x0003e20000100a00 */
[----:B--2---:R-:W-:Y:S01]  /*e0c0*/  IMAD R40, R85, R124, RZ ;  /* 0x0000007c55287224 */ /* 0x004fe200078e02ff */
[----:B0-----:R-:W-:Y:S01]  /*e0d0*/  SHF.R.U32.HI R97, RZ, 0x7, R97 ;  /* 0x00000007ff617819 */ /* 0x001fe20000011661 */
[----:B------:R-:W-:Y:S01]  /*e0e0*/  IMAD.HI R85, R32, 0x2, RZ ;  /* 0x0000000220557827 */ /* 0x000fe200078e02ff */
[----:B------:R0:W-:Y:S02]  /*e0f0*/  STS.U16 [R3+UR9+0x9600], R73 ;  /* 0x0096004903007988 */ /* 0x0001e40008000409 */
[----:B------:R-:W-:Y:S01]  /*e100*/  SGXT.U32 R97, R97, 0x1 ;  /* 0x000000016161781a */ /* 0x000fe20000000000 */
[C---:B------:R-:W-:Y:S02]  /*e110*/  IMAD.SHL.U32 R52, R29.reuse, 0x2, RZ ;  /* 0x000000021d347824 */ /* 0x040fe400078e00ff */
[----:B------:R-:W-:Y:S01]  /*e120*/  IMAD.HI R61, R29, 0x2, RZ ;  /* 0x000000021d3d7827 */ /* 0x000fe200078e02ff */
[----:B-1----:R-:W-:-:S02]  /*e130*/  IADD3 R76, P4, P5, R56, UR24, R101 ;  /* 0x00000018384c7c10 */ /* 0x002fc4000fd9e065 */
[--C-:B------:R-:W-:Y:S02]  /*e140*/  IADD3.X R29, PT, PT, R33, UR25, R123.reuse, P0, P3 ;  /* 0x00000019211d7c10 */ /* 0x100fe400087e647b */
[----:B------:R-:W-:Y:S01]  /*e150*/  IADD3.X R77, PT, PT, R85, UR25, R123, P4, P5 ;  /* 0x00000019554d7c10 */ /* 0x000fe2000a7ea47b */
[----:B0-----:R-:W-:Y:S01]  /*e160*/  IMAD.SHL.U32 R73, R36, 0x2, RZ ;  /* 0x0000000224497824 */ /* 0x001fe200078e00ff */
[----:B------:R-:W-:Y:S01]  /*e170*/  LOP3.LUT R97, R97, 0x34, RZ, 0xfc, !PT ;  /* 0x0000003461617812 */ /* 0x000fe200078efcff */
[----:B------:R0:W-:Y:S04]  /*e180*/  STL.64 [R1+0x290], R28 ;  /* 0x0002901c01007387 */ /* 0x0001e80000100a00 */
[----:B0-----:R0:W5:Y:S04]  /*e190*/  LDL.LU.64 R28, [R1+0x4e0] ;  /* 0x0004e000011c7983 */ /* 0x0011680000300a00 */
[----:B------:R1:W-:Y:S02]  /*e1a0*/  STL.64 [R1+0x298], R76 ;  /* 0x0002984c01007387 */ /* 0x0003e40000100a00 */
[----:B-1----:R-:W-:Y:S01]  /*e1b0*/  IADD3 R76, P4, P5, R73, UR24, R101 ;  /* 0x00000018494c7c10 */ /* 0x002fe2000fd9e065 */
[----:B------:R-:W-:-:S02]  /*e1c0*/  IMAD R73, R97, R124, RZ ;  /* 0x0000007c61497224 */ /* 0x000fc400078e02ff */
[----:B------:R-:W1:Y:S01]  /*e1d0*/  S2R R97, SR_TID.X ;  /* 0x0000000000617919 */ /* 0x000e620000002100 */
[----:B------:R-:W-:Y:S02]  /*e1e0*/  IMAD R65, R89, R124, RZ ;  /* 0x0000007c59417224 */ /* 0x000fe400078e02ff */
[C---:B------:R-:W-:Y:S01]  /*e1f0*/  IMAD.SHL.U32 R32, R37.reuse, 0x2, RZ ;  /* 0x0000000225207824 */ /* 0x040fe200078e00ff */
[----:B------:R2:W-:Y:S01]  /*e200*/  STS.U16 [R3+UR9+0xde00], R41 ;  /* 0x00de002903007988 */ /* 0x0005e20008000409 */
[----:B------:R-:W-:-:S03]  /*e210*/  IMAD.HI R37, R37, 0x2, RZ ;  /* 0x0000000225257827 */ /* 0x000fc600078e02ff */
[----:B------:R-:W-:Y:S02]  /*e220*/  IADD3 R32, P0, P3, R32, UR24, R101 ;  /* 0x0000001820207c10 */ /* 0x000fe4000fb1e065 */
[----:B-1----:R-:W-:-:S04]  /*e230*/  SHF.R.U32.HI R97, RZ, 0x7, R97 ;  /* 0x00000007ff617819 */ /* 0x002fc80000011661 */
[----:B------:R-:W-:-:S04]  /*e240*/  SGXT.U32 R97, R97, 0x1 ;  /* 0x000000016161781a */ /* 0x000fc80000000000 */
[----:B------:R-:W-:Y:S02]  /*e250*/  LOP3.LUT R89, R97, 0x36, RZ, 0xfc, !PT ;  /* 0x0000003661597812 */ /* 0x000fe400078efcff */
[----:B------:R-:W1:Y:S01]  /*e260*/  S2R R97, SR_TID.X ;  /* 0x0000000000617919 */ /* 0x000e620000002100 */
[----:B--2---:R-:W-:Y:S02]  /*e270*/  IMAD R41, R81, R124, RZ ;  /* 0x0000007c51297224 */ /* 0x004fe400078e02ff */
[----:B------:R-:W-:Y:S01]  /*e280*/  IMAD.HI R81, R36, 0x2, RZ ;  /* 0x0000000224517827 */ /* 0x000fe200078e02ff */
[----:B------:R-:W-:-:S03]  /*e290*/  IADD3.X R33, PT, PT, R37, UR25, R123, P0, P3 ;  /* 0x0000001925217c10 */ /* 0x000fc600087e647b */
[----:B------:R-:W-:Y:S01]  /*e2a0*/  IMAD.SHL.U32 R36, R41, 0x2, RZ ;  /* 0x0000000229247824 */ /* 0x000fe200078e00ff */
[----:B------:R-:W-:Y:S01]  /*e2b0*/  IADD3.X R77, PT, PT, R81, UR25, R123, P4, P5 ;  /* 0x00000019514d7c10 */ /* 0x000fe2000a7ea47b */
[----:B------:R-:W-:Y:S01]  /*e2c0*/  IMAD.SHL.U32 R60, R40, 0x2, RZ ;  /* 0x00000002283c7824 */ /* 0x000fe200078e00ff */
[----:B------:R2:W-:Y:S01]  /*e2d0*/  STL.64 [R1+0x2a0], R32 ;  /* 0x0002a02001007387 */ /* 0x0005e20000100a00 */
[----:B------:R-:W-:Y:S01]  /*e2e0*/  IMAD.HI R41, R41, 0x2, RZ ;  /* 0x0000000229297827 */ /* 0x000fe200078e02ff */
[----:B------:R-:W-:-:S03]  /*e2f0*/  IADD3 R36, P0, P3, R36, UR24, R101 ;  /* 0x0000001824247c10 */ /* 0x000fc6000fb1e065 */
[----:B------:R-:W-:Y:S01]  /*e300*/  IMAD.HI R69, R40, 0x2, RZ ;  /* 0x0000000228457827 */ /* 0x000fe200078e02ff */
[----:B------:R-:W-:Y:S01]  /*e310*/  IADD3.X R37, PT, PT, R41, UR25, R123, P0, P3 ;  /* 0x0000001929257c10 */ /* 0x000fe200087e647b */
[----:B--2---:R0:W5:Y:S04]  /*e320*/  LDL.LU.64 R32, [R1+0x4d8] ;  /* 0x0004d80001207983 */ /* 0x0041680000300a00 */
[----:B------:R2:W-:Y:S01]  /*e330*/  STL.64 [R1+0x2a8], R76 ;  /* 0x0002a84c01007387 */ /* 0x0005e20000100a00 */
[----:B------:R-:W-:-:S03]  /*e340*/  IMAD.SHL.U32 R40, R44, 0x2, RZ ;  /* 0x000000022c287824 */ /* 0x000fc600078e00ff */
[----:B------:R3:W-:Y:S01]  /*e350*/  STS.U16 [R3+UR9+0xd600], R45 ;  /* 0x00d6002d03007988 */ /* 0x0007e20008000409 */
[----:B--2---:R-:W-:-:S03]  /*e360*/  IADD3 R76, P4, P5, R60, UR24, R101 ;  /* 0x000000183c4c7c10 */ /* 0x004fc6000fd9e065 */
[----:B------:R2:W-:Y:S01]  /*e370*/  STL.64 [R1+0x2b0], R36 ;  /* 0x0002b02401007387 */ /* 0x0005e20000100a00 */
[----:B------:R-:W-:Y:S01]  /*e380*/  IADD3.X R77, PT, PT, R69, UR25, R123, P4, P5 ;  /* 0x00000019454d7c10 */ /* 0x000fe2000a7ea47b */
[----:B---3--:R-:W-:Y:S01]  /*e390*/  IMAD.HI R45, R44, 0x2, RZ ;  /* 0x000000022c2d7827 */ /* 0x008fe200078e02ff */
[----:B------:R-:W-:Y:S02]  /*e3a0*/  IADD3 R40, P0, P3, R40, UR24, R101 ;  /* 0x0000001828287c10 */ /* 0x000fe4000fb1e065 */
[----:B-1----:R-:W-:Y:S01]  /*e3b0*/  SHF.R.U32.HI R97, RZ, 0x7, R97 ;  /* 0x00000007ff617819 */ /* 0x002fe20000011661 */
[----:B--2---:R0:W5:Y:S01]  /*e3c0*/  LDL.LU.64 R36, [R1+0x4d0] ;  /* 0x0004d00001247983 */ /* 0x0041620000300a00 */
[----:B------:R-:W-:-:S03]  /*e3d0*/  IADD3.X R41, PT, PT, R45, UR25, R123, P0, P3 ;  /* 0x000000192d297c10 */ /* 0x000fc600087e647b */
[----:B------:R1:W-:Y:S01]  /*e3e0*/  STL.64 [R1+0x330], R76 ;  /* 0x0003304c01007387 */ /* 0x0003e20000100a00 */
[----:B------:R-:W-:Y:S01]  /*e3f0*/  IMAD.SHL.U32 R44, R48, 0x2, RZ ;  /* 0x00000002302c7824 */ /* 0x000fe200078e00ff */
[----:B------:R-:W-:Y:S02]  /*e400*/  SGXT.U32 R97, R97, 0x1 ;  /* 0x000000016161781a */ /* 0x000fe40000000000 */
[----:B------:R2:W-:Y:S01]  /*e410*/  STS.U16 [R3+UR9+0xce00], R49 ;  /* 0x00ce003103007988 */ /* 0x0005e20008000409 */
[----:B------:R-:W-:Y:S02]  /*e420*/  SHF.R.U32.HI R122, RZ, 0x7, R122 ;  /* 0x00000007ff7a7819 */ /* 0x000fe4000001167a */
[----:B-1----:R-:W-:Y:S01]  /*e430*/  IADD3 R76, P4, P5, R64, UR24, R101 ;  /* 0x00000018404c7c10 */ /* 0x002fe2000fd9e065 */
[----:B------:R1:W-:Y:S03]  /*e440*/  STL.64 [R1+0x338], R40 ;  /* 0x0003382801007387 */ /* 0x0003e60000100a00 */
[----:B------:R-:W-:Y:S01]  /*e450*/  IADD3.X R77, PT, PT, R72, UR25, R123, P4, P5 ;  /* 0x00000019484d7c10 */ /* 0x000fe2000a7ea47b */
[----:B--2---:R-:W-:Y:S01]  /*e460*/  IMAD.HI R49, R48, 0x2, RZ ;  /* 0x0000000230317827 */ /* 0x004fe200078e02ff */
[----:B------:R-:W-:Y:S01]  /*e470*/  IADD3 R44, P0, P3, R44, UR24, R101 ;  /* 0x000000182c2c7c10 */ /* 0x000fe2000fb1e065 */
[----:B------:R2:W-:Y:S06]  /*e480*/  MEMBAR.ALL.CTA ;  /* 0x0000000000007992 */ /* 0x0005ec0000008000 */
[----:B--2---:R-:W2:Y:S01]  /*e490*/  FENCE.VIEW.ASYNC.S ;  /* 0x00000000000073c6 */ /* 0x004ea20000000000 */
[----:B------:R-:W-:-:S02]  /*e4a0*/  LOP3.LUT R97, R97, 0x38, RZ, 0xfc, !PT ;  /* 0x0000003861617812 */ /* 0x000fc400078efcff */
[----:B------:R-:W-:Y:S01]  /*e4b0*/  SGXT.U32 R122, R122, 0x1 ;  /* 0x000000017a7a781a */ /* 0x000fe20000000000 */
[----:B-1----:R0:W5:Y:S01]  /*e4c0*/  LDL.LU.64 R40, [R1+0x4c8] ;  /* 0x0004c80001287983 */ /* 0x0021620000300a00 */
[----:B------:R-:W-:-:S03]  /*e4d0*/  IADD3.X R45, PT, PT, R49, UR25, R123, P0, P3 ;  /* 0x00000019312d7c10 */ /* 0x000fc600087e647b */
[----:B------:R1:W-:Y:S04]  /*e4e0*/  STL.64 [R1+0x340], R76 ;  /* 0x0003404c01007387 */ /* 0x0003e80000100a00 */
[----:B------:R3:W-:Y:S01]  /*e4f0*/  STL.64 [R1+0x348], R44 ;  /* 0x0003482c01007387 */ /* 0x0007e20000100a00 */
[----:B-1----:R-:W-:Y:S01]  /*e500*/  IADD3 R76, P5, P4, R68, UR24, R101 ;  /* 0x00000018444c7c10 */ /* 0x002fe2000fcbe065 */
[-C--:B------:R-:W-:Y:S01]  /*e510*/  IMAD R68, R97, R124.reuse, RZ ;  /* 0x0000007c61447224 */ /* 0x080fe200078e02ff */
[----:B------:R-:W-:Y:S02]  /*e520*/  LOP3.LUT R97, R122, 0x3a, RZ, 0xfc, !PT ;  /* 0x0000003a7a617812 */ /* 0x000fe400078efcff */
[----:B------:R-:W-:Y:S01]  /*e530*/  IADD3.X R77, PT, PT, R53, UR25, R123, P5, P4 ;  /* 0x00000019354d7c10 */ /* 0x000fe2000afe847b */
[----:B---3--:R0:W5:Y:S04]  /*e540*/  LDL.LU.64 R44, [R1+0x4c0] ;  /* 0x0004c000012c7983 */ /* 0x0081680000300a00 */
[----:B------:R1:W-:Y:S02]  /*e550*/  STL.64 [R1+0x350], R76 ;  /* 0x0003504c01007387 */ /* 0x0003e40000100a00 */
[----:B-1----:R-:W-:-:S02]  /*e560*/  IMAD R77, R97, R124, RZ ;  /* 0x0000007c614d7224 */ /* 0x002fc400078e02ff */
[----:B------:R-:W1:Y:S01]  /*e570*/  S2R R97, SR_TID.X ;  /* 0x0000000000617919 */ /* 0x000e620000002100 */
[C---:B------:R-:W-:Y:S02]  /*e580*/  IMAD.SHL.U32 R48, R57.reuse, 0x2, RZ ;  /* 0x0000000239307824 */ /* 0x040fe400078e00ff */
[----:B------:R-:W-:Y:S01]  /*e590*/  IMAD.HI R57, R57, 0x2, RZ ;  /* 0x0000000239397827 */ /* 0x000fe200078e02ff */
[--C-:B------:R-:W-:Y:S02]  /*e5a0*/  IADD3 R52, P5, P4, R52, UR24, R101.reuse ;  /* 0x0000001834347c10 */ /* 0x100fe4000fcbe065 */
[----:B------:R-:W-:Y:S01]  /*e5b0*/  IADD3 R48, P0, P3, R48, UR24, R101 ;  /* 0x0000001830307c10 */ /* 0x000fe2000fb1e065 */
[----:B------:R-:W-:Y:S02]  /*e5c0*/  IMAD.SHL.U32 R56, R65, 0x2, RZ ;  /* 0x0000000241387824 */ /* 0x000fe400078e00ff */
[----:B------:R-:W-:Y:S02]  /*e5d0*/  IMAD R69, R89, R124, RZ ;  /* 0x0000007c59457224 */ /* 0x000fe400078e02ff */
[----:B------:R-:W-:Y:S01]  /*e5e0*/  IMAD.SHL.U32 R60, R73, 0x2, RZ ;  /* 0x00000002493c7824 */ /* 0x000fe200078e00ff */
[----:B------:R-:W-:Y:S01]  /*e5f0*/  IADD3.X R49, PT, PT, R57, UR25, R123, P0, P3 ;  /* 0x0000001939317c10 */ /* 0x000fe200087e647b */
[----:B------:R-:W-:Y:S01]  /*e600*/  IMAD.HI R65, R65, 0x2, RZ ;  /* 0x0000000241417827 */ /* 0x000fe200078e02ff */
[----:B------:R-:W-:-:S02]  /*e610*/  IADD3 R56, P0, P3, R56, UR24, R101 ;  /* 0x0000001838387c10 */ /* 0x000fc4000fb1e065 */
[----:B------:R-:W-:Y:S01]  /*e620*/  IADD3.X R53, PT, PT, R61, UR25, R123, P5, P4 ;  /* 0x000000193d357c10 */ /* 0x000fe2000afe847b */
[----:B------:R-:W-:Y:S01]  /*e630*/  IMAD.SHL.U32 R64, R69, 0x2, RZ ;  /* 0x0000000245407824 */ /* 0x000fe200078e00ff */
[----:B------:R-:W-:Y:S01]  /*e640*/  IADD3 R60, P5, P4, R60, UR24, R101 ;  /* 0x000000183c3c7c10 */ /* 0x000fe2000fcbe065 */
[----:B------:R-:W-:Y:S01]  /*e650*/  IMAD.HI R73, R73, 0x2, RZ ;  /* 0x0000000249497827 */ /* 0x000fe200078e02ff */
[----:B------:R-:W-:-:S03]  /*e660*/  IADD3.X R57, PT, PT, R65, UR25, R123, P0, P3 ;  /* 0x0000001941397c10 */ /* 0x000fc600087e647b */
[----:B------:R-:W-:Y:S01]  /*e670*/  IMAD.SHL.U32 R72, R68, 0x2, RZ ;  /* 0x0000000244487824 */ /* 0x000fe200078e00ff */
[----:B-1----:R-:W-:-:S04]  /*e680*/  SHF.R.U32.HI R97, RZ, 0x7, R97 ;  /* 0x00000007ff617819 */ /* 0x002fc80000011661 */
[----:B------:R-:W-:Y:S01]  /*e690*/  SGXT.U32 R97, R97, 0x1 ;  /* 0x000000016161781a */ /* 0x000fe20000000000 */
[----:B------:R-:W-:Y:S01]  /*e6a0*/  IMAD.HI R69, R69, 0x2, RZ ;  /* 0x0000000245457827 */ /* 0x000fe200078e02ff */
[----:B------:R1:W-:Y:S02]  /*e6b0*/  STL.64 [R1+0x358], R48 ;  /* 0x0003583001007387 */ /* 0x0003e40000100a00 */
[----:B------:R-:W-:Y:S01]  /*e6c0*/  LOP3.LUT R89, R97, 0x3c, RZ, 0xfc, !PT ;  /* 0x0000003c61597812 */ /* 0x000fe200078efcff */
[----:B------:R-:W-:Y:S01]  /*e6d0*/  IMAD.HI R76, R68, 0x2, RZ ;  /* 0x00000002444c7827 */ /* 0x000fe200078e02ff */
[----:B------:R-:W-:Y:S02]  /*e6e0*/  IADD3 R64, P0, P3, R64, UR24, R101 ;  /* 0x0000001840407c10 */ /* 0x000fe4000fb1e065 */
[----:B------:R-:W-:Y:S02]  /*e6f0*/  IADD3.X R61, PT, PT, R73, UR25, R123, P5, P4 ;  /* 0x00000019493d7c10 */ /* 0x000fe4000afe847b */
[----:B------:R-:W-:Y:S01]  /*e700*/  LOP3.LUT R97, R97, 0x3e, RZ, 0xfc, !PT ;  /* 0x0000003e61617812 */ /* 0x000fe200078efcff */
[----:B------:R-:W-:Y:S01]  /*e710*/  IMAD R85, R89, R124, RZ ;  /* 0x0000007c59557224 */ /* 0x000fe200078e02ff */
[----:B------:R-:W-:Y:S01]  /*e720*/  IADD3 R72, P5, P4, R72, UR24, R101 ;  /* 0x0000001848487c10 */ /* 0x000fe2000fcbe065 */
[----:B-1----:R0:W5:Y:S01]  /*e730*/  LDL.LU.64 R48, [R1+0x4b8] ;  /* 0x0004b80001307983 */ /* 0x0021620000300a00 */
[----:B------:R-:W-:Y:S01]  /*e740*/  IMAD.SHL.U32 R68, R77, 0x2, RZ ;  /* 0x000000024d447824 */ /* 0x000fe200078e00ff */
[----:B------:R-:W-:-:S02]  /*e750*/  IADD3.X R65, PT, PT, R69, UR25, R123, P0, P3 ;  /* 0x0000001945417c10 */ /* 0x000fc400087e647b */
[----:B------:R-:W3:Y:S01]  /*e760*/  LDL R122, [R1+0x3a8] ;  /* 0x0003a800017a7983 */ /* 0x000ee20000100800 */
[----:B------:R-:W-:-:S03]  /*e770*/  IMAD R81, R97, R124, RZ ;  /* 0x0000007c61517224 */ /* 0x000fc600078e02ff */
[----:B------:R1:W-:Y:S01]  /*e780*/  STL.64 [R1+0x360], R52 ;  /* 0x0003603401007387 */ /* 0x0003e20000100a00 */
[----:B------:R-:W-:Y:S01]  /*e790*/  IADD3.X R73, PT, PT, R76, UR25, R123, P5, P4 ;  /* 0x000000194c497c10 */ /* 0x000fe2000afe847b */
[----:B------:R-:W-:Y:S01]  /*e7a0*/  IMAD.SHL.U32 R69, R85, 0x2, RZ ;  /* 0x0000000255457824 */ /* 0x000fe200078e00ff */
[----:B------:R-:W-:Y:S01]  /*e7b0*/  IADD3 R68, P0, P3, R68, UR24, R101 ;  /* 0x0000001844447c10 */ /* 0x000fe2000fb1e065 */
[----:B------:R-:W-:Y:S01]  /*e7c0*/  IMAD.HI R77, R77, 0x2, RZ ;  /* 0x000000024d4d7827 */ /* 0x000fe200078e02ff */
[----:B-1----:R0:W5:Y:S04]  /*e7d0*/  LDL.LU.64 R52, [R1+0x4b0] ;  /* 0x0004b00001347983 */ /* 0x0021680000300a00 */
[----:B------:R1:W-:Y:S01]  /*e7e0*/  STL.64 [R1+0x368], R56 ;  /* 0x0003683801007387 */ /* 0x0003e20000100a00 */
[----:B------:R-:W-:-:S03]  /*e7f0*/  IMAD.SHL.U32 R76, R81, 0x2, RZ ;  /* 0x00000002514c7824 */ /* 0x000fc600078e00ff */
[----:B-1----:R0:W5:Y:S04]  /*e800*/  LDL.LU.64 R56, [R1+0x4a8] ;  /* 0x0004a80001387983 */ /* 0x0021680000300a00 */
[----:B------:R1:W-:Y:S04]  /*e810*/  STL.64 [R1+0x370], R60 ;  /* 0x0003703c01007387 */ /* 0x0003e80000100a00 */
[----:B-1----:R0:W5:Y:S04]  /*e820*/  LDL.LU.64 R60, [R1+0x4a0] ;  /* 0x0004a000013c7983 */ /* 0x0021680000300a00 */
[----:B------:R1:W-:Y:S04]  /*e830*/  STL.64 [R1+0x378], R64 ;  /* 0x0003784001007387 */ /* 0x0003e80000100a00 */
[----:B-1----:R0:W5:Y:S04]  /*e840*/  LDL.LU.64 R64, [R1+0x498] ;  /* 0x0004980001407983 */ /* 0x0021680000300a00 */
[----:B------:R1:W-:Y:S01]  /*e850*/  STL.64 [R1+0x380], R72 ;  /* 0x0003804801007387 */ /* 0x0003e20000100a00 */
[----:B------:R-:W-:Y:S01]  /*e860*/  IADD3 R84, P6, PT, R84, UR24, RZ ;  /* 0x0000001854547c10 */ /* 0x000fe2000ffde0ff */
[----:B--2---:R-:W-:Y:S01]  /*e870*/  BAR.SYNC.DEFER_BLOCKING 0x0 ;  /* 0x0000000000007b1d */ /* 0x004fe20000010000 */
[----:B-1----:R-:W-:-:S02]  /*e880*/  IADD3 R72, P5, P4, R69, UR24, R101 ;  /* 0x0000001845487c10 */ /* 0x002fc4000fcbe065 */
[----:B------:R-:W-:Y:S01]  /*e890*/  IADD3.X R69, PT, PT, R77, UR25, R123, P0, P3 ;  /* 0x000000194d457c10 */ /* 0x000fe200087e647b */
[----:B------:R-:W-:Y:S01]  /*e8a0*/  IMAD.HI R77, R81, 0x2, RZ ;  /* 0x00000002514d7827 */ /* 0x000fe200078e02ff */
[----:B------:R-:W-:-:S03]  /*e8b0*/  IADD3 R76, P0, P3, R76, UR24, R101 ;  /* 0x000000184c4c7c10 */ /* 0x000fc6000fb1e065 */
[----:B------:R-:W-:Y:S01]  /*e8c0*/  IMAD.HI R73, R85, 0x2, RZ ;  /* 0x0000000255497827 */ /* 0x000fe200078e02ff */
[--C-:B------:R-:W-:Y:S02]  /*e8d0*/  IADD3.X R77, PT, PT, R77, UR25, R123.reuse, P0, P3 ;  /* 0x000000194d4d7c10 */ /* 0x100fe400087e647b */
[----:B------:R-:W-:Y:S02]  /*e8e0*/  IADD3 R80, P3, PT, R80, UR24, RZ ;  /* 0x0000001850507c10 */ /* 0x000fe4000ff7e0ff */
[----:B------:R-:W-:Y:S01]  /*e8f0*/  IADD3.X R73, PT, PT, R73, UR25, R123, P5, P4 ;  /* 0x0000001949497c10 */ /* 0x000fe2000afe847b */
[----:B------:R1:W-:Y:S01]  /*e900*/  STL.64 [R1+0x388], R68 ;  /* 0x0003884401007387 */ /* 0x0003e20000100a00 */
[----:B------:R-:W-:Y:S02]  /*e910*/  IADD3 R88, P5, PT, R88, UR24, RZ ;  /* 0x0000001858587c10 */ /* 0x000fe4000ffbe0ff */
[----:B------:R-:W-:Y:S02]  /*e920*/  IADD3.X R81, PT, PT, R105, UR25, RZ, P3, !PT ;  /* 0x0000001969517c10 */ /* 0x000fe40009ffe4ff */
[----:B------:R-:W-:-:S02]  /*e930*/  IADD3.X R85, PT, PT, R113, UR25, RZ, P6, !PT ;  /* 0x0000001971557c10 */ /* 0x000fc4000b7fe4ff */
[----:B------:R-:W-:Y:S01]  /*e940*/  IADD3 R96, P0, PT, R96, UR24, RZ ;  /* 0x0000001860607c10 */ /* 0x000fe2000ff1e0ff */
[----:B-1----:R0:W5:Y:S01]  /*e950*/  LDL.LU.64 R68, [R1+0x490] ;  /* 0x0004900001447983 */ /* 0x0021620000300a00 */
[----:B------:R-:W-:-:S03]  /*e960*/  IADD3.X R89, PT, PT, R117, UR25, RZ, P5, !PT ;  /* 0x0000001975597c10 */ /* 0x000fc6000affe4ff */
[----:B------:R1:W-:Y:S01]  /*e970*/  STL.64 [R1+0x390], R72 ;  /* 0x0003904801007387 */ /* 0x0003e20000100a00 */
[----:B------:R-:W-:Y:S02]  /*e980*/  IADD3 R100, P4, PT, R100, UR24, RZ ;  /* 0x0000001864647c10 */ /* 0x000fe4000ff9e0ff */
[----:B------:R-:W-:Y:S01]  /*e990*/  IADD3.X R97, PT, PT, R93, UR25, RZ, P0, !PT ;  /* 0x000000195d617c10 */ /* 0x000fe200087fe4ff */
[----:B-1----:R0:W5:Y:S04]  /*e9a0*/  LDL.LU.64 R72, [R1+0x488] ;  /* 0x0004880001487983 */ /* 0x0021680000300a00 */
[----:B------:R1:W-:Y:S01]  /*e9b0*/  STL.64 [R1+0x398], R76 ;  /* 0x0003984c01007387 */ /* 0x0003e20000100a00 */
[----:B------:R-:W-:Y:S02]  /*e9c0*/  IADD3.X R101, PT, PT, R108, UR25, RZ, P4, !PT ;  /* 0x000000196c657c10 */ /* 0x000fe4000a7fe4ff */
[----:B------:R-:W-:Y:S01]  /*e9d0*/  IADD3 R104, P3, PT, R104, UR24, RZ ;  /* 0x0000001868687c10 */ /* 0x000fe2000ff7e0ff */
[----:B-1----:R0:W5:Y:S04]  /*e9e0*/  LDL.LU.64 R76, [R1+0x480] ;  /* 0x00048000014c7983 */ /* 0x0021680000300a00 */
[----:B------:R1:W-:Y:S01]  /*e9f0*/  STL.64 [R1+0x248], R80 ;  /* 0x0002485001007387 */ /* 0x0003e20000100a00 */
[----:B------:R-:W-:-:S03]  /*ea00*/  IADD3.X R105, PT, PT, R125, UR25, RZ, P3, !PT ;  /* 0x000000197d697c10 */ /* 0x000fc60009ffe4ff */
[----:B-1----:R0:W5:Y:S04]  /*ea10*/  LDL.LU.64 R80, [R1+0x478] ;  /* 0x0004780001507983 */ /* 0x0021680000300a00 */
[----:B------:R1:W-:Y:S04]  /*ea20*/  STL.64 [R1+0x250], R84 ;  /* 0x0002505401007387 */ /* 0x0003e80000100a00 */
[----:B-1----:R0:W5:Y:S04]  /*ea30*/  LDL.LU.64 R84, [R1+0x470] ;  /* 0x0004700001547983 */ /* 0x0021680000300a00 */
[----:B------:R1:W-:Y:S04]  /*ea40*/  STL.64 [R1+0x258], R88 ;  /* 0x0002585801007387 */ /* 0x0003e80000100a00 */
[----:B-1----:R0:W5:Y:S04]  /*ea50*/  LDL.LU.64 R88, [R1+0x468] ;  /* 0x0004680001587983 */ /* 0x0021680000300a00 */
[----:B------:R0:W5:Y:S04]  /*ea60*/  LDL.LU R93, [R1+0x460] ;  /* 0x00046000015d7983 */ /* 0x0001680000300800 */
[----:B------:R1:W-:Y:S04]  /*ea70*/  STL.64 [R1+0x260], R96 ;  /* 0x0002606001007387 */ /* 0x0003e80000100a00 */
[----:B-1----:R0:W5:Y:S04]  /*ea80*/  LDL.LU.64 R96, [R1+0x458] ;  /* 0x0004580001607983 */ /* 0x0021680000300a00 */
[----:B------:R0:W5:Y:S04]  /*ea90*/  LDL.LU R108, [R1+0x450] ;  /* 0x00045000016c7983 */ /* 0x0001680000300800 */
[----:B------:R1:W-:Y:S04]  /*eaa0*/  STL.64 [R1+0x268], R100 ;  /* 0x0002686401007387 */ /* 0x0003e80000100a00 */
[----:B-1----:R0:W5:Y:S04]  /*eab0*/  LDL.LU.64 R100, [R1+0x448] ;  /* 0x0004480001647983 */ /* 0x0021680000300a00 */
[----:B------:R-:W2:Y:S01]  /*eac0*/  LDL.LU R125, [R1+0x440] ;  /* 0x00044000017d7983 */ /* 0x000ea20000300800 */
[----:B------:R-:W-:-:S02]  /*ead0*/  IADD3 R112, P6, PT, R112, UR24, RZ ;  /* 0x0000001870707c10 */ /* 0x000fc4000ffde0ff */
[----:B------:R-:W-:Y:S02]  /*eae0*/  IADD3 R116, P5, PT, R116, UR24, RZ ;  /* 0x0000001874747c10 */ /* 0x000fe4000ffbe0ff */
[----:B------:R-:W-:Y:S01]  /*eaf0*/  IADD3.X R113, PT, PT, R109, UR25, RZ, P6, !PT ;  /* 0x000000196d717c10 */ /* 0x000fe2000b7fe4ff */
[----:B------:R1:W-:Y:S01]  /*eb00*/  STL.64 [R1+0x270], R104 ;  /* 0x0002706801007387 */ /* 0x0003e20000100a00 */
[----:B------:R-:W-:-:S03]  /*eb10*/  IADD3.X R117, PT, PT, R0, UR25, RZ, P5, !PT ;  /* 0x0000001900757c10 */ /* 0x000fc6000affe4ff */
[----:B-1----:R0:W5:Y:S04]  /*eb20*/  LDL.LU.64 R104, [R1+0x438] ;  /* 0x0004380001687983 */ /* 0x0021680000300a00 */
[----:B------:R0:W5:Y:S04]  /*eb30*/  LDL.LU R109, [R1+0x430] ;  /* 0x00043000016d7983 */ /* 0x0001680000300800 */
[----:B------:R1:W-:Y:S04]  /*eb40*/  STL.64 [R1+0x278], R112 ;  /* 0x0002787001007387 */ /* 0x0003e80000100a00 */
[----:B-1----:R0:W5:Y:S04]  /*eb50*/  LDL.LU.64 R112, [R1+0x428] ;  /* 0x0004280001707983 */ /* 0x0021680000300a00 */
[----:B------:R0:W5:Y:S04]  /*eb60*/  LDL.LU R0, [R1+0x420] ;  /* 0x0004200001007983 */ /* 0x0001680000300800 */
[----:B------:R1:W-:Y:S04]  /*eb70*/  STL.64 [R1+0x280], R116 ;  /* 0x0002807401007387 */ /* 0x0003e80000100a00 */
[----:B-1----:R0:W5:Y:S01]  /*eb80*/  LDL.LU.64 R116, [R1+0x418] ;  /* 0x0004180001747983 */ /* 0x0021620000300a00 */
[----:B---3--:R-:W-:-:S04]  /*eb90*/  SHF.R.S32.HI R123, RZ, 0x1f, R122 ;  /* 0x0000001fff7b7819 */ /* 0x008fc8000001147a */
[----:B------:R-:W-:Y:S02]  /*eba0*/  LEA.HI R123, R123, R122, RZ, 0x6 ;  /* 0x0000007a7b7b7211 */ /* 0x000fe400078f30ff */
[----:B------:R-:W-:Y:S01]  /*ebb0*/  ISETP.LT.OR P0, PT, R122, 0x40, P2 ;  /* 0x000000407a00780c */ /* 0x000fe20001701670 */
[----:B--2---:R-:W-:Y:S01]  /*ebc0*/  IMAD.SHL.U32 R123, R125, 0x40, RZ ;  /* 0x000000407d7b7824 */ /* 0x004fe200078e00ff */
[----:B------:R-:W-:-:S04]  /*ebd0*/  SHF.R.S32.HI R125, RZ, 0x1f, R122 ;  /* 0x0000001fff7d7819 */ /* 0x000fc8000001147a */
[----:B------:R-:W-:Y:S02]  /*ebe0*/  LEA.HI R125, R125, R122, RZ, 0x6 ;  /* 0x0000007a7d7d7211 */ /* 0x000fe400078f30ff */
[----:B------:R0:W5:Y:S01]  /*ebf0*/  LDL.LU R122, [R1+0x414] ;  /* 0x00041400017a7983 */ /* 0x0001620000300800 */
[----:B------:R-:W-:Y:S02]  /*ec00*/  UIADD3 UR7, UPT, UPT, UR9, 0x10000, URZ ;  /* 0x0001000009077890 */ /* 0x000fe4000fffe0ff */
[----:B------:R-:W-:Y:S01]  /*ec10*/  UIADD3 UR6, UPT, UPT, UR9, 0x24000, URZ ;  /* 0x0002400009067890 */ /* 0x000fe2000fffe0ff */
[----:B------:R-:W-:Y:S01]  /*ec20*/  SHF.R.S32.HI R125, RZ, 0x6, R125 ;  /* 0x00000006ff7d7819 */ /* 0x000fe2000001147d */
[----:B------:R-:W-:Y:S02]  /*ec30*/  USHF.R.U32.HI UR7, URZ, 0x4, UR7 ;  /* 0x00000004ff077899 */ /* 0x000fe40008011607 */
[----:B------:R-:W-:Y:S01]  /*ec40*/  USHF.R.U32.HI UR6, URZ, 0x4, UR6 ;  /* 0x00000004ff067899 */ /* 0x000fe20008011606 */
[----:B------:R-:W-:Y:S01]  /*ec50*/  VIMNMX R125, PT, PT, R125, 0x1, !PT ;  /* 0x000000017d7d7848 */ /* 0x000fe20007fe0100 */
[----:B------:R-:W-:-:S02]  /*ec60*/  USGXT.U32 UR12, UR7, 0xe ;  /* 0x0000000e070c789a */ /* 0x000fc40008000000 */
[----:B------:R-:W-:Y:S02]  /*ec70*/  USGXT.U32 UR16, UR6, 0xe ;  /* 0x0000000e0610789a */ /* 0x000fe40008000000 */
[----:B------:R-:W-:Y:S02]  /*ec80*/  UIADD3 UR22, UP2, UPT, UR12, 0x2, URZ ;  /* 0x000000020c167890 */ /* 0x000fe4000ff5e0ff */
[----:B------:R-:W-:Y:S01]  /*ec90*/  UIADD3 UR24, UP1, UPT, UR16, 0x2000080, URZ ;  /* 0x0200008010187890 */ /* 0x000fe2000ff3e0ff */
[----:B------:R-:W-:Y:S01]  /*eca0*/  VIADD R125, R125, 0xffffffff ;  /* 0xffffffff7d7d7836 */ /* 0x000fe20000000000 */
[----:B------:R-:W-:Y:S01]  /*ecb0*/  UMOV UR4, URZ ;  /* 0x000000ff00047c82 */ /* 0x000fe20008000000 */
[----:B------:R-:W-:Y:S01]  /*ecc0*/  UMOV UR5, URZ ;  /* 0x000000ff00057c82 */ /* 0x000fe20008000000 */
[----:B------:R-:W-:Y:S02]  /*ecd0*/  UIADD3.X UR25, UPT, UPT, UR4, 0x40004040, URZ, UP1, !UPT ;  /* 0x4000404004197890 */ /* 0x000fe40008ffe4ff */
[----:B------:R-:W-:Y:S01]  /*ece0*/  UIADD3.X UR23, UPT, UPT, UR5, 0x40004040, URZ, UP2, !UPT ;  /* 0x4000404005177890 */ /* 0x000fe200097fe4ff */
[----:B------:R-:W-:Y:S01]  /*ecf0*/  IMAD.SHL.U32 R124, R124, 0x40, RZ ;  /* 0x000000407c7c7824 */ /* 0x000fe200078e00ff */
[----:B------:R-:W-:Y:S01]  /*ed00*/  ISETP.NE.U32.AND P3, PT, R125, RZ, PT ;  /* 0x000000ff7d00720c */ /* 0x000fe20003f65070 */
[----:B0-----:R-:W-:-:S12]  /*ed10*/  @P0 BRA `(.L_x_6) ;  /* 0x0000000000dc0947 */ /* 0x001fd80003800000 */
[----:B------:R-:W-:Y:S02]  /*ed20*/  USHF.R.U32.HI UR14, URZ, 0x4, UR9 ;  /* 0x00000004ff0e7899 */ /* 0x000fe40008011609 */
[----:B------:R-:W-:Y:S02]  /*ed30*/  UIADD3 UR7, UPT, UPT, UR9, 0x20000, URZ ;  /* 0x0002000009077890 */ /* 0x000fe4000fffe0ff */
[----:B------:R-:W-:Y:S02]  /*ed40*/  USGXT.U32 UR14, UR14, 0xe ;  /* 0x0000000e0e0e789a */ /* 0x000fe40008000000 */
[----:B------:R-:W-:Y:S02]  /*ed50*/  USHF.R.U32.HI UR7, URZ, 0x4, UR7 ;  /* 0x00000004ff077899 */ /* 0x000fe40008011607 */
[----:B------:R-:W-:Y:S02]  /*ed60*/  UIADD3 UR38, UP1, UPT, UR14, 0x2, URZ ;  /* 0x000000020e267890 */ /* 0x000fe4000ff3e0ff */
[----:B------:R-:W-:Y:S01]  /*ed70*/  USGXT.U32 UR13, UR7, 0xe ;  /* 0x0000000e070d789a */ /* 0x000fe20008000000 */
[----:B------:R-:W-:Y:S01]  /*ed80*/  UMOV UR6, URZ ;  /* 0x000000ff00067c82 */ /* 0x000fe20008000000 */
[----:B------:R-:W-:Y:S01]  /*ed90*/  UMOV UR5, URZ ;  /* 0x000000ff00057c82 */ /* 0x000fe20008000000 */
[----:B------:R-:W-:-:S02]  /*eda0*/  UIADD3.X UR39, UPT, UPT, UR6, 0x40004040, URZ, UP1, !UPT ;  /* 0x4000404006277890 */ /* 0x000fc40008ffe4ff */
[----:B------:R-:W-:Y:S01]  /*edb0*/  UIADD3 UR42, UP1, UPT, UR13, 0x2000080, URZ ;  /* 0x020000800d2a7890 */ /* 0x000fe2000ff3e0ff */
[----:B------:R-:W-:Y:S01]  /*edc0*/  UMOV UR6, UR11 ;  /* 0x0000000b00067c82 */ /* 0x000fe20008000000 */
[----:B------:R-:W-:Y:S02]  /*edd0*/  UMOV UR7, URZ ;  /* 0x000000ff00077c82 */ /* 0x000fe40008000000 */
[----:B------:R-:W-:Y:S01]  /*ede0*/  UIADD3.X UR43, UPT, UPT, UR5, 0x40004040, URZ, UP1, !UPT ;  /* 0x40004040052b7890 */ /* 0x000fe20008ffe4ff */
[----:B------:R-:W-:Y:S01]  /*edf0*/  UMOV UR17, UR6 ;  /* 0x0000000600117c82 */ /* 0x000fe20008000000 */
[----:B------:R-:W-:Y:S02]  /*ee00*/  ULOP3.LUT UR6, UR13, 0x2000000, URZ, 0xfc, !UPT ;  /* 0x020000000d067892 */ /* 0x000fe4000f8efcff */
[----:B------:R-:W-:Y:S02]  /*ee10*/  UIADD3.64 UR46, UPT, UPT, UR38, 0x2, URZ ;  /* 0x00000002262e7897 */ /* 0x000fe4000fffe0ff */
[----:B------:R-:W-:-:S02]  /*ee20*/  UIADD3.64 UR44, UPT, UPT, UR42, 0x80, URZ ;  /* 0x000000802a2c7897 */ /* 0x000fc4000fffe0ff */
[----:B------:R-:W-:Y:S02]  /*ee30*/  UIADD3.64 UR50, UPT, UPT, UR38, 0x4, URZ ;  /* 0x0000000426327897 */ /* 0x000fe4000fffe0ff */
[----:B------:R-:W-:Y:S02]  /*ee40*/  UIADD3.64 UR48, UPT, UPT, UR42, 0x100, URZ ;  /* 0x000001002a307897 */ /* 0x000fe4000fffe0ff */
[----:B------:R-:W-:Y:S02]  /*ee50*/  UIADD3 UR54, UPT, UPT, UR8, 0x100, URZ ;  /* 0x0000010008367890 */ /* 0x000fe4000fffe0ff */
[----:B------:R-:W-:Y:S02]  /*ee60*/  UIADD3.64 UR52, UPT, UPT, UR38, 0x7fe, URZ ;  /* 0x000007fe26347897 */ /* 0x000fe4000fffe0ff */
[----:B------:R-:W-:Y:S02]  /*ee70*/  UIADD3 UR55, UPT, UPT, UR8, 0x100, URZ ;  /* 0x0000010008377890 */ /* 0x000fe4000fffe0ff */
[----:B------:R-:W-:-:S02]  /*ee80*/  UIADD3.64 UR56, UPT, UPT, UR38, 0x800, URZ ;  /* 0x0000080026387897 */ /* 0x000fc4000fffe0ff */
[----:B------:R-:W-:Y:S02]  /*ee90*/  UIADD3 UR62, UPT, UPT, UR8, 0x100, URZ ;  /* 0x00000100083e7890 */ /* 0x000fe4000fffe0ff */
[----:B------:R-:W-:Y:S01]  /*eea0*/  UIADD3.64 UR58, UPT, UPT, UR38, 0x802, URZ ;  /* 0x00000802263a7897 */ /* 0x000fe2000fffe0ff */
[----:B------:R-:W-:Y:S01]  /*eeb0*/  UMOV UR28, 0x0 ;  /* 0x00000000001c7882 */ /* 0x000fe20000000000 */
[----:B------:R-:W-:Y:S01]  /*eec0*/  UMOV UR29, 0x8408490 ;  /* 0x08408490001d7882 */ /* 0x000fe20000000000 */
[----:B------:R-:W-:Y:S01]  /*eed0*/  UIADD3 UR63, UPT, UPT, UR8, 0x100, URZ ;  /* 0x00000100083f7890 */ /* 0x000fe2000fffe0ff */
[----:B------:R-:W-:Y:S01]  /*eee0*/  UMOV UR15, 0x40004040 ;  /* 0x40004040000f7882 */ /* 0x000fe20000000000 */
[----:B------:R-:W-:Y:S01]  /*eef0*/  UIADD3.64 UR60, UPT, UPT, UR38, 0x804, URZ ;  /* 0x00000804263c7897 */ /* 0x000fe2000fffe0ff */
[----:B------:R-:W-:Y:S01]  /*ef00*/  UMOV UR7, 0x40004040 ;  /* 0x4000404000077882 */ /* 0x000fe20000000000 */
[----:B------:R-:W-:Y:S01]  /*ef10*/  UMOV UR18, 0x0 ;  /* 0x0000000000127882 */ /* 0x000fe20000000000 */
[----:B------:R-:W-:Y:S01]  /*ef20*/  UMOV UR19, 0x8408490 ;  /* 0x0840849000137882 */ /* 0x000fe20000000000 */
[----:B------:R-:W-:Y:S01]  /*ef30*/  UMOV UR34, 0x0 ;  /* 0x0000000000227882 */ /* 0x000fe20000000000 */
[----:B------:R-:W-:Y:S01]  /*ef40*/  UMOV UR35, 0x8408490 ;  /* 0x0840849000237882 */ /* 0x000fe20000000000 */
[----:B------:R0:W-:Y:S01]  /*ef50*/  UTCHMMA gdesc[UR6], gdesc[UR14], tmem[UR8], tmem[UR28], idesc[UR29], !UPT ;  /* 0x00ff1c0e060075ea */ /* 0x0001e2000f800008 */
[----:B------:R-:W-:Y:S01]  /*ef60*/  UMOV UR32, 0x0 ;  /* 0x0000000000207882 */ /* 0x000fe20000000000 */
[----:B------:R-:W-:Y:S01]  /*ef70*/  UMOV UR33, 0x8408490 ;  /* 0x0840849000217882 */ /* 0x000fe20000000000 */
[----:B------:R0:W-:Y:S01]  /*ef80*/  UTCHMMA gdesc[UR42], gdesc[UR38], tmem[UR8], tmem[UR18], idesc[UR19], UPT ;  /* 0x00ff12262a0075ea */ /* 0x0001e2000b800008 */
        /* <DEDUP_REMOVED lines=8> */
[----:B------:R0:W-:Y:S01]  /*f010*/  UTCHMMA gdesc[UR6], gdesc[UR52], tmem[UR54], tmem[UR30], idesc[UR31], !UPT ;  /* 0x00ff1e34060075ea */ /* 0x0001e2000f800036 */
[----:B------:R-:W-:Y:S01]  /*f020*/  UMOV UR40, 0x0 ;  /* 0x0000000000287882 */ /* 0x000fe20000000000 */
[----:B------:R-:W-:Y:S01]  /*f030*/  UMOV UR41, 0x8408490 ;  /* 0x0840849000297882 */ /* 0x000fe20000000000 */
[----:B------:R0:W-:Y:S01]  /*f040*/  UTCHMMA gdesc[UR42], gdesc[UR56], tmem[UR55], tmem[UR26], idesc[UR27], UPT ;  /* 0x00ff1a382a0075ea */ /* 0x0001e2000b800037 */
[----:B------:R0:W-:Y:S01]  /*f050*/  UTCHMMA gdesc[UR44], gdesc[UR58], tmem[UR62], tmem[UR36], idesc[UR37], UPT ;  /* 0x00ff243a2c0075ea */ /* 0x0001e2000b80003e */
[----:B------:R0:W-:Y:S01]  /*f060*/  UTCHMMA gdesc[UR48], gdesc[UR60], tmem[UR63], tmem[UR40], idesc[UR41], UPT ;  /* 0x00ff283c300075ea */ /* 0x0001e2000b80003f */
[----:B------:R0:W-:Y:S01]  /*f070*/  UTCBAR [UR17], URZ ;  /* 0x000000ff110073e9 */ /* 0x0001e200080000ff */
[----:B------:R-:W-:Y:S01]  /*f080*/  NOP ;  /* 0x0000000000007918 */ /* 0x000fe20000000000 */
.L_x_6:
[----:B------:R-:W-:Y:S05]  /*f090*/  @!P3 BRA `(.L_x_7) ;  /* 0x000000580018b947 */ /* 0x000fea0003800000 */
[----:B------:R1:W-:Y:S01]  /*f0a0*/  STL.64 [R1+0x418], R2 ;  /* 0x0004180201007387 */ /* 0x0003e20000100a00 */
[----:B-----5:R-:W-:Y:S01]  /*f0b0*/  VIADD R122, R122, 0xffffffc0 ;  /* 0xffffffc07a7a7836 */ /* 0x020fe20000000000 */
[----:B0-----:R-:W-:Y:S02]  /*f0c0*/  ULOP3.LUT UR14, UR16, 0x2000000, URZ, 0xfc, !UPT ;  /* 0x02000000100e7892 */ /* 0x001fe4000f8efcff */
[----:B------:R-:W-:Y:S01]  /*f0d0*/  STL [R1+0x3a0], R125 ;  /* 0x0003a07d01007387 */ /* 0x000fe20000100800 */
[----:B------:R-:W-:Y:S02]  /*f0e0*/  UIADD3.64 UR26, UPT, UPT, UR24, 0x80, URZ ;  /* 0x00000080181a7897 */ /* 0x000fe4000fffe0ff */
[----:B------:R-:W-:Y:S02]  /*f0f0*/  UIADD3.64 UR28, UPT, UPT, UR22, 0x2, URZ ;  /* 0x00000002161c7897 */ /* 0x000fe4000fffe0ff */
[----:B------:R-:W-:Y:S02]  /*f100*/  UIADD3.64 UR30, UPT, UPT, UR24, 0x100, URZ ;  /* 0x00000100181e7897 */ /* 0x000fe4000fffe0ff */
[----:B------:R-:W-:Y:S01]  /*f110*/  UIADD3.64 UR32, UPT, UPT, UR22, 0x4, URZ ;  /* 0x0000000416207897 */ /* 0x000fe2000fffe0ff */
[----:B-1----:R-:W2:Y:S01]  /*f120*/  LDL.LU.64 R2, [R1+0x248] ;  /* 0x0002480001027983 */ /* 0x002ea20000300a00 */
[----:B------:R-:W-:-:S02]  /*f130*/  UIADD3.64 UR34, UPT, UPT, UR22, 0x7fe, URZ ;  /* 0x000007fe16227897 */ /* 0x000fc4000fffe0ff */
[----:B------:R-:W-:Y:S02]  /*f140*/  UIADD3.64 UR36, UPT, UPT, UR22, 0x800, URZ ;  /* 0x0000080016247897 */ /* 0x000fe4000fffe0ff */
[----:B------:R-:W-:Y:S02]  /*f150*/  UIADD3.64 UR38, UPT, UPT, UR22, 0x802, URZ ;  /* 0x0000080216267897 */ /* 0x000fe4000fffe0ff */
[----:B------:R-:W-:Y:S01]  /*f160*/  UIADD3.64 UR40, UPT, UPT, UR22, 0x804, URZ ;  /* 0x0000080416287897 */ /* 0x000fe2000fffe0ff */
[----:B--2---:R0:W-:Y:S04]  /*f170*/  STL.64 [R1+0x320], R2 ;  /* 0x0003200201007387 */ /* 0x0041e80000100a00 */
[----:B0-----:R-:W2:Y:S04]  /*f180*/  LDL.LU.64 R2, [R1+0x250] ;  /* 0x0002500001027983 */ /* 0x001ea80000300a00 */
        /* <DEDUP_REMOVED lines=53> */
[----:B0-----:R0:W5:Y:S01]  /*f4e0*/  LDL.LU.64 R2, [R1+0x418] ;  /* 0x0004180001027983 */ /* 0x0011620000300a00 */
[----:B------:R-:W-:Y:S01]  /*f4f0*/  UMOV UR18, 0x1 ;  /* 0x0000000100127882 */ /* 0x000fe20000000000 */
[----:B------:R-:W-:Y:S01]  /*f500*/  UMOV UR5, URZ ;  /* 0x000000ff00057c82 */ /* 0x000fe20008000000 */
[----:B------:R-:W-:-:S05]  /*f510*/  UMOV UR15, 0x40004040 ;  /* 0x40004040000f7882 */ /* 0x000fca0000000000 */
.L_x_10:
[----:B------:R1:W-:Y:S04]  /*f520*/  STL.64 [R1+0x440], R12 ;  /* 0x0004400c01007387 */ /* 0x0003e80000100a00 */
[----:B-1----:R-:W2:Y:S04]  /*f530*/  LDL.LU.64 R12, [R1+0x2e0] ;  /* 0x0002e000010c7983 */ /* 0x002ea80000300a00 */
[----:B------:R-:W-:Y:S04]  /*f540*/  STL [R1+0x43c], R11 ;  /* 0x00043c0b01007387 */ /* 0x000fe80000100800 */
[----:B------:R-:W-:Y:S04]  /*f550*/  STL [R1+0x438], R10 ;  /* 0x0004380a01007387 */ /* 0x000fe80000100800 */
[----:B------:R-:W-:Y:S04]  /*f560*/  STL [R1+0x434], R9 ;  /* 0x0004340901007387 */ /* 0x000fe80000100800 */
[----:B------:R1:W-:Y:S04]  /*f570*/  STL [R1+0x430], R8 ;  /* 0x0004300801007387 */ /* 0x0003e80000100800 */
[----:B-1----:R-:W3:Y:S04]  /*f580*/  LDL.LU.64 R8, [R1+0x300] ;  /* 0x0003000001087983 */ /* 0x002ee80000300a00 */
[----:B------:R1:W-:Y:S04]  /*f590*/  STL.64 [R1+0x428], R6 ;  /* 0x0004280601007387 */ /* 0x0003e80000100a00 */
[----:B-1----:R-:W4:Y:S04]  /*f5a0*/  LDL.LU.64 R6, [R1+0x320] ;  /* 0x0003200001067983 */ /* 0x002f280000300a00 */
[----:B------:R1:W-:Y:S04]  /*f5b0*/  STL.64 [R1+0x420], R4 ;  /* 0x0004200401007387 */ /* 0x0003e80000100a00 */
[----:B-1----:R-:W4:Y:S01]  /*f5c0*/  LDL.LU.64 R4, [R1+0x240] ;  /* 0x0002400001047983 */ /* 0x002f220000300a00 */
[----:B------:R-:W-:Y:S01]  /*f5d0*/  USHF.L.U32 UR4, UR4, 0x1f, URZ ;  /* 0x0000001f04047899 */ /* 0x000fe200080006ff */
[----:B------:R-:W1:Y:S05]  /*f5e0*/  S2R R11, SR_TID.X ;  /* 0x00000000000b7919 */ /* 0x000e6a0000002100 */
[----:B------:R-:W-:Y:S01]  /*f5f0*/  IMAD.U32 R10, RZ, RZ, UR4 ;  /* 0x00000004ff0a7e24 */ /* 0x000fe2000f8e00ff */
[----:B-----5:R-:W-:Y:S03]  /*f600*/  STL [R1+0x41c], R3 ;  /* 0x00041c0301007387 */ /* 0x020fe60000100800 */
[----:B------:R0:W2:Y:S01]  /*f610*/  SYNCS.PHASECHK.TRANS64.TRYWAIT P6, [UR11], R10 ;  /* 0x0000000aff0075a7 */ /* 0x0000a200080c110b */
[----:B------:R-:W-:Y:S04]  /*f620*/  STL [R1+0x418], R2 ;  /* 0x0004180201007387 */ /* 0x000fe80000100800 */
[----:B------:R-:W-:Y:S04]  /*f630*/  STL [R1+0x414], R0 ;  /* 0x0004140001007387 */ /* 0x000fe80000100800 */
[----:B------:R0:W-:Y:S01]  /*f640*/  STL [R1+0x338], R10 ;  /* 0x0003380a01007387 */ /* 0x0001e20000100800 */
[----:B-1----:R-:W-:-:S04]  /*f650*/  SHF.R.U32.HI R11, RZ, 0x7, R11 ;  /* 0x00000007ff0b7819 */ /* 0x002fc8000001160b */
[----:B------:R-:W-:-:S04]  /*f660*/  SGXT.U32 R11, R11, 0x1 ;  /* 0x000000010b0b781a */ /* 0x000fc80000000000 */
[C---:B0-----:R-:W-:Y:S02]  /*f670*/  LOP3.LUT R10, R11.reuse, 0x8, RZ, 0xfc, !PT ;  /* 0x000000080b0a7812 */ /* 0x041fe400078efcff */
[-C--:B------:R-:W-:Y:S02]  /*f680*/  ISETP.GE.AND P5, PT, R11, R122.reuse, PT ;  /* 0x0000007a0b00720c */ /* 0x080fe40003fa6270 */
[----:B------:R-:W-:Y:S02]  /*f690*/  ISETP.GE.AND P4, PT, R10, R122, PT ;  /* 0x0000007a0a00720c */ /* 0x000fe40003f86270 */
[----:B------:R-:W-:Y:S02]  /*f6a0*/  PRMT R3, RZ, 0x7610, R3 ;  /* 0x00007610ff037816 */ /* 0x000fe40000000003 */
[----:B------:R-:W-:Y:S02]  /*f6b0*/  PRMT R2, RZ, 0x7610, R2 ;  /* 0x00007610ff027816 */ /* 0x000fe40000000002 */
[----:B------:R-:W-:Y:S01]  /*f6c0*/  PRMT R0, RZ, 0x7610, R0 ;  /* 0x00007610ff007816 */ /* 0x000fe20000000000 */
[----:B--2---:R-:W-:-:S05]  /*f6d0*/  IMAD.WIDE R12, R124, 0x2, R12 ;  /* 0x000000027c0c7825 */ /* 0x004fca00078e020c */
[----:B------:R0:W-:Y:S04]  /*f6e0*/  STL.64 [R1+0x2e0], R12 ;  /* 0x0002e00c01007387 */ /* 0x0001e80000100a00 */
[----:B0-----:R0:W5:Y:S01]  /*f6f0*/  LDL.LU.64 R12, [R1+0x440] ;  /* 0x00044000010c7983 */ /* 0x0011620000300a00 */
[----:B---3--:R-:W-:-:S05]  /*f700*/  IMAD.WIDE R8, R124, 0x2, R8 ;  /* 0x000000027c087825 */ /* 0x008fca00078e0208 */
[----:B------:R1:W-:Y:S02]  /*f710*/  STL.64 [R1+0x300], R8 ;  /* 0x0003000801007387 */ /* 0x0003e40000100a00 */
[C---:B-1----:R-:W-:Y:S02]  /*f720*/  LOP3.LUT R9, R11.reuse, 0x10, RZ, 0xfc, !PT ;  /* 0x000000100b097812 */ /* 0x042fe400078efcff */
[----:B------:R-:W-:Y:S01]  /*f730*/  LOP3.LUT R8, R11, 0x18, RZ, 0xfc, !PT ;  /* 0x000000180b087812 */ /* 0x000fe200078efcff */
[----:B----4-:R-:W-:Y:S01]  /*f740*/  IMAD.WIDE R6, R124, 0x2, R6 ;  /* 0x000000027c067825 */ /* 0x010fe200078e0206 */
[----:B------:R0:W5:Y:S01]  /*f750*/  LDL.LU R11, [R1+0x43c] ;  /* 0x00043c00010b7983 */ /* 0x0001620000300800 */
[-C--:B------:R-:W-:Y:S02]  /*f760*/  ISETP.GE.AND P3, PT, R9, R122.reuse, PT ;  /* 0x0000007a0900720c */ /* 0x080fe40003f66270 */
[----:B------:R-:W-:Y:S01]  /*f770*/  ISETP.GE.AND P0, PT, R8, R122, PT ;  /* 0x0000007a0800720c */ /* 0x000fe20003f06270 */
[----:B------:R0:W5:Y:S04]  /*f780*/  LDL.LU R10, [R1+0x438] ;  /* 0x00043800010a7983 */ /* 0x0001680000300800 */
[----:B------:R0:W5:Y:S01]  /*f790*/  LDL.LU R9, [R1+0x434] ;  /* 0x0004340001097983 */ /* 0x0001620000300800 */
[----:B------:R-:W-:-:S03]  /*f7a0*/  IMAD.WIDE R4, R124, 0x2, R4 ;  /* 0x000000027c047825 */ /* 0x000fc600078e0204 */
[----:B------:R0:W5:Y:S04]  /*f7b0*/  LDL.LU R8, [R1+0x430] ;  /* 0x0004300001087983 */ /* 0x0001680000300800 */
[----:B------:R1:W-:Y:S04]  /*f7c0*/  STL.64 [R1+0x320], R6 ;  /* 0x0003200601007387 */ /* 0x0003e80000100a00 */
[----:B-1----:R0:W5:Y:S04]  /*f7d0*/  LDL.LU.64 R6, [R1+0x428] ;  /* 0x0004280001067983 */ /* 0x0021680000300a00 */
[----:B------:R1:W-:Y:S04]  /*f7e0*/  STL.64 [R1+0x240], R4 ;  /* 0x0002400401007387 */ /* 0x0003e80000100a00 */
[----:B-1----:R0:W5:Y:S04]  /*f7f0*/  LDL.LU.64 R4, [R1+0x420] ;  /* 0x0004200001047983 */ /* 0x0021680000300a00 */
[----:B------:R1:W-:Y:S04]  /*f800*/  STL.S16 [R1+0x334], R3 ;  /* 0x0003340301007387 */ /* 0x0003e80000100600 */
[----:B-1----:R0:W5:Y:S04]  /*f810*/  LDL.LU R3, [R1+0x41c] ;  /* 0x00041c0001037983 */ /* 0x0021680000300800 */
[----:B------:R1:W-:Y:S04]  /*f820*/  STL.S16 [R1+0x330], R2 ;  /* 0x0003300201007387 */ /* 0x0003e80000100600 */
[----:B-1----:R0:W5:Y:S04]  /*f830*/  LDL.LU R2, [R1+0x418] ;  /* 0x0004180001027983 */ /* 0x0021680000300800 */
[----:B------:R1:W-:Y:S04]  /*f840*/  STL.S16 [R1+0x328], R0 ;  /* 0x0003280001007387 */ /* 0x0003e80000100600 */
[----:B-1----:R0:W5:Y:S01]  /*f850*/  LDL.LU R0, [R1+0x414] ;  /* 0x0004140001007983 */ /* 0x0021620000300800 */
[----:B------:R-:W-:Y:S01]  /*f860*/  PRMT R125, RZ, 0x7610, R125 ;  /* 0x00007610ff7d7816 */ /* 0x000fe2000000007d */
[----:B------:R-:W-:Y:S06]  /*f870*/  @!P6 BRA `(.L_x_8) ;  /* 0x000000f400d0e947 */ /* 0x000fec0003800000 */
.L_x_16:
[----:B-----5:R1:W-:Y:S04]  /*f880*/  STL.64 [R1+0x730], R2 ;  /* 0x0007300201007387 */ /* 0x0203e80000100a00 */
[----:B-1----:R-:W2:Y:S04]  /*f890*/  LDL.64 R2, [R1+0x2e0] ;  /* 0x0002e00001027983 */ /* 0x002ea80000100a00 */
[----:B------:R1:W-:Y:S04]  /*f8a0*/  STL.64 [R1+0x728], R60 ;  /* 0x0007283c01007387 */ /* 0x0003e80000100a00 */
[----:B-1----:R-:W3:Y:S04]  /*f8b0*/  LDL.64 R60, [R1+0x300] ;  /* 0x00030000013c7983 */ /* 0x002ee80000100a00 */
[----:B------:R1:W-:Y:S04]  /*f8c0*/  STL.64 [R1+0x720], R64 ;  /* 0x0007204001007387 */ /* 0x0003e80000100a00 */
[----:B-1----:R-:W4:Y:S04]  /*f8d0*/  LDL.64 R64, [R1+0x320] ;  /* 0x0003200001407983 */ /* 0x002f280000100a00 */
[----:B------:R1:W-:Y:S04]  /*f8e0*/  STL.64 [R1+0x718], R68 ;  /* 0x0007184401007387 */ /* 0x0003e80000100a00 */
[----:B-1----:R-:W2:Y:S04]  /*f8f0*/  LDL.64 R68, [R1+0x240] ;  /* 0x0002400001447983 */ /* 0x002ea80000100a00 */
[----:B------:R-:W-:Y:S04]  /*f900*/  STL.64 [R1+0x710], R72 ;  /* 0x0007104801007387 */ /* 0x000fe80000100a00 */
[----:B------:R-:W-:Y:S04]  /*f910*/  STL.64 [R1+0x708], R76 ;  /* 0x0007084c01007387 */ /* 0x000fe80000100a00 */
[----:B------:R-:W-:Y:S04]  /*f920*/  STL.64 [R1+0x700], R80 ;  /* 0x0007005001007387 */ /* 0x000fe80000100a00 */
[----:B------:R-:W-:Y:S04]  /*f930*/  STL.64 [R1+0x6f8], R84 ;  /* 0x0006f85401007387 */ /* 0x000fe80000100a00 */
[----:B------:R-:W-:Y:S04]  /*f940*/  STL.64 [R1+0x6f0], R88 ;  /* 0x0006f05801007387 */ /* 0x000fe80000100a00 */
[----:B------:R1:W-:Y:S04]  /*f950*/  STL.64 [R1+0x6e8], R92 ;  /* 0x0006e85c01007387 */ /* 0x0003e80000100a00 */
[----:B-1----:R-:W3:Y:S04]  /*f960*/  LDL.LU R93, [R1+0x334] ;  /* 0x00033400015d7983 */ /* 0x002ee80000300800 */
[----:B------:R1:W-:Y:S04]  /*f970*/  STL.64 [R1+0x6e0], R96 ;  /* 0x0006e06001007387 */ /* 0x0003e80000100a00 */
[----:B-1----:R-:W4:Y:S04]  /*f980*/  LDL.LU R96, [R1+0x330] ;  /* 0x0003300001607983 */ /* 0x002f280000300800 */
[----:B------:R-:W3:Y:S04]  /*f990*/  LDL.LU R97, [R1+0x328] ;  /* 0x0003280001617983 */ /* 0x000ee80000300800 */
[----:B------:R1:W-:Y:S04]  /*f9a0*/  STL.64 [R1+0x6d8], R100 ;  /* 0x0006d86401007387 */ /* 0x0003e80000100a00 */
[----:B-1----:R-:W3:Y:S04]  /*f9b0*/  LDL.LU.64 R100, [R1+0x248] ;  /* 0x0002480001647983 */ /* 0x002ee80000300a00 */
[----:B------:R1:W-:Y:S04]  /*f9c0*/  STL.64 [R1+0x6d0], R104 ;  /* 0x0006d06801007387 */ /* 0x0003e80000100a00 */
[----:B-1----:R-:W3:Y:S04]  /*f9d0*/  LDL.LU.64 R104, [R1+0x298] ;  /* 0x0002980001687983 */ /* 0x002ee80000300a00 */
[----:B------:R1:W-:Y:S04]  /*f9e0*/  STL.64 [R1+0x6c8], R108 ;  /* 0x0006c86c01007387 */ /* 0x0003e80000100a00 */
[----:B-1----:R-:W3:Y:S04]  /*f9f0*/  LDL.LU.64 R108, [R1+0x290] ;  /* 0x00029000016c7983 */ /* 0x002ee80000300a00 */
[----:B------:R-:W-:Y:S04]  /*fa00*/  STL.64 [R1+0x6c0], R112 ;  /* 0x0006c07001007387 */ /* 0x000fe80000100a00 */
[----:B------:R1:W-:Y:S04]  /*fa10*/  STL.64 [R1+0x6b8], R116 ;  /* 0x0006b87401007387 */ /* 0x0003e80000100a00 */
[----:B-1----:R-:W4:Y:S04]  /*fa20*/  LDL.LU.64 R116, [R1+0x268] ;  /* 0x0002680001747983 */ /* 0x002f280000300a00 */
        /* <DEDUP_REMOVED lines=48> */
[----:B--2---:R-:W2:Y:S04]  /*fd30*/  @!P0 LDG.E.U16 R125, desc[UR20][R2.64] ;  /* 0x00000014027d8981 */ /* 0x004ea8000c1e1500 */
[----:B-1----:R-:W2:Y:S04]  /*fd40*/  LDL.LU.64 R82, [R1+0x278] ;  /* 0x0002780001527983 */ /* 0x002ea80000300a00 */
[----:B------:R-:W-:Y:S04]  /*fd50*/  STL [R1+0x544], R86 ;  /* 0x0005445601007387 */ /* 0x000fe80000100800 */
        /* <DEDUP_REMOVED lines=15> */
[----:B------:R1:W-:Y:S04]  /*fe50*/  STL.64 [R1+0x608], R114 ;  /* 0x0006087201007387 */ /* 0x0003e80000100a00 */
[----:B---3--:R3:W3:Y:S04]  /*fe60*/  @!P3 LDG.E.U16 R97, desc[UR20][R60.64] ;  /* 0x000000143c61b981 */ /* 0x0086e8000c1e1500 */
[----:B------:R-:W3:Y:S04]  /*fe70*/  @!P5 LDG.E.U16 R93, desc[UR20][R68.64] ;  /* 0x00000014445dd981 */ /* 0x000ee8000c1e1500 */
[----:B-1----:R-:W3:Y:S04]  /*fe80*/  LDL.LU.64 R114, [R1+0x280] ;  /* 0x0002800001727983 */ /* 0x002ee80000300a00 */
[----:B------:R-:W-:Y:S04]  /*fe90*/  STL [R1+0x504], R118 ;  /* 0x0005047601007387 */ /* 0x000fe80000100800 */
[----:B------:R-:W-:Y:S04]  /*fea0*/  STL [R1+0x500], R119 ;  /* 0x0005007701007387 */ /* 0x000fe80000100800 */
[----:B------:R-:W-:Y:S04]  /*feb0*/  STL [R1+0x4fc], R120 ;  /* 0x0004fc7801007387 */ /* 0x000fe80000100800 */
[----:B------:R-:W-:Y:S04]  /*fec0*/  STL [R1+0x4f8], R121 ;  /* 0x0004f87901007387 */ /* 0x000fe80000100800 */
[----:B------:R1:W-:Y:S04]  /*fed0*/  STL.64 [R1+0x5e8], R120 ;  /* 0x0005e87801007387 */ /* 0x0003e80000100a00 */
[----:B----4-:R4:W4:Y:S04]  /*fee0*/  @!P4 LDG.E.U16 R96, desc[UR20][R64.64] ;  /* 0x000000144060c981 */ /* 0x010928000c1e1500 */
[----:B-1----:R-:W4:Y:S04]  /*fef0*/  LDL.LU.64 R120, [R1+0x288] ;  /* 0x0002880001787983 */ /* 0x002f280000300a00 */
[----:B------:R-:W4:Y:S04]  /*ff00*/  LDL.LU.64 R24, [R1+0x20] ;  /* 0x0000200001187983 */ /* 0x000f280000300a00 */
        /* <DEDUP_REMOVED lines=8> */
[----:B------:R-:W4:Y:S01]  /*ff90*/  LDL.LU.64 R112, [R1+0x2a0] ;  /* 0x0002a00001707983 */ /* 0x000f220000300a00 */
[----:B------:R-:W-:-:S04]  /*ffa0*/  IMAD.WIDE R100, R124, 0x2, R100 ;  /* 0x000000027c647825 */ /* 0x000fc800078e0264 */
[C---:B------:R-:W-:Y:S01]  /*ffb0*/  IMAD.WIDE R116, R124.reuse, 0x2, R116 ;  /* 0x000000027c747825 */ /* 0x040fe200078e0274 */
[----:B------:R-:W-:Y:S03]  /*ffc0*/  STL.64 [R1+0x248], R100 ;  /* 0x0002486401007387 */ /* 0x000fe60000100a00 */
[C---:B------:R-:W-:Y:S01]  /*ffd0*/  IMAD.WIDE R108, R124.reuse, 0x2, R108 ;  /* 0x000000027c6c7825 */ /* 0x040fe200078e026c */
[----:B------:R-:W-:Y:S03]  /*ffe0*/  STL.64 [R1+0x268], R116 ;  /* 0x0002687401007387 */ /* 0x000fe60000100a00 */
[----:B------:R-:W-:-:S04]  /*fff0*/  IMAD.WIDE R104, R124, 0x2, R104 ;  /* 0x000000027c687825 */ /* 0x000fc800078e0268 */
[----:B------:R-:W-:-:S05]  /*10000*/  IMAD.WIDE R56, R124, 0x2, R56 ;  /* 0x000000027c387825 */ /* 0x000fca00078e0238 */
[----:B------:R-:W-:Y:S01]  /*10010*/  STL.64 [R1+0x270], R56 ;  /* 0x0002703801007387 */ /* 0x000fe20000100a00 */
[----:B--2---:R-:W-:-:S05]  /*10020*/  IMAD.WIDE R82, R124, 0x2, R82 ;  /* 0x000000027c527825 */ /* 0x004fca00078e0252 */
[----:B------:R-:W-:Y:S01]  /*10030*/  STL.64 [R1+0x278], R82 ;  /* 0x0002785201007387 */ /* 0x000fe20000100a00 */
[----:B---3--:R-:W-:-:S05]  /*10040*/  IMAD.WIDE R114, R124, 0x2, R114 ;  /* 0x000000027c727825 */ /* 0x008fca00078e0272 */
[----:B------:R-:W-:Y:S01]  /*10050*/  STL.64 [R1+0x280], R114 ;  /* 0x0002807201007387 */ /* 0x000fe20000100a00 */
[----:B----4-:R-:W-:-:S05]  /*10060*/  IMAD.WIDE R120, R124, 0x2, R120 ;  /* 0x000000027c787825 */ /* 0x010fca00078e0278 */
[----:B------:R-:W-:Y:S04]  /*10070*/  STL.64 [R1+0x288], R120 ;  /* 0x0002887801007387 */ /* 0x000fe80000100a00 */
[----:B------:R-:W-:Y:S04]  /*10080*/  STL.64 [R1+0x290], R108 ;  /* 0x0002906c01007387 */ /* 0x000fe80000100a00 */
[----:B------:R-:W-:Y:S01]  /*10090*/  STL.64 [R1+0x298], R104 ;  /* 0x0002986801007387 */ /* 0x000fe20000100a00 */
[----:B------:R-:W-:-:S04]  /*100a0*/  IMAD.WIDE R80, R124, 0x2, R80 ;  /* 0x000000027c507825 */ /* 0x000fc800078e0250 */
[----:B------:R-:W-:-:S04]  /*100b0*/  IMAD.WIDE R84, R124, 0x2, R84 ;  /* 0x000000027c547825 */ /* 0x000fc800078e0254 */
[----:B------:R-:W-:-:S04]  /*100c0*/  IMAD.WIDE R88, R124, 0x2, R88 ;  /* 0x000000027c587825 */ /* 0x000fc800078e0258 */
[----:B------:R-:W-:-:S05]  /*100d0*/  IMAD.WIDE R112, R124, 0x2, R112 ;  /* 0x000000027c707825 */ /* 0x000fca00078e0270 */
[----:B------:R-:W-:Y:S04]  /*100e0*/  STL.64 [R1+0x2a0], R112 ;  /* 0x0002a07001007387 */ /* 0x000fe80000100a00 */
[----:B------:R-:W-:Y:S04]  /*100f0*/  STL.64 [R1+0x2a8], R88 ;  /* 0x0002a85801007387 */ /* 0x000fe80000100a00 */
[----:B------:R-:W-:Y:S04]  /*10100*/  STL.64 [R1+0x2b0], R84 ;  /* 0x0002b05401007387 */ /* 0x000fe80000100a00 */
[----:B------:R-:W-:Y:S04]  /*10110*/  STL.64 [R1+0x2b8], R80 ;  /* 0x0002b85001007387 */ /* 0x000fe80000100a00 */
[----:B------:R-:W2:Y:S04]  /*10120*/  LDL.LU.64 R20, [R1+0x18] ;  /* 0x0000180001147983 */ /* 0x000ea80000300a00 */
[----:B------:R-:W3:Y:S01]  /*10130*/  LDL.LU.64 R68, [R1+0x10] ;  /* 0x0000100001447983 */ /* 0x000ee20000300a00 */
[----:B------:R-:W-:-:S04]  /*10140*/  IMAD.WIDE R76, R124, 0x2, R76 ;  /* 0x000000027c4c7825 */ /* 0x000fc800078e024c */
[C---:B------:R-:W-:Y:S01]  /*10150*/  IMAD.WIDE R72, R124.reuse, 0x2, R72 ;  /* 0x000000027c487825 */ /* 0x040fe200078e0248 */
[----:B------:R-:W-:Y:S03]  /*10160*/  STL.64 [R1+0x2c0], R76 ;  /* 0x0002c04c01007387 */ /* 0x000fe60000100a00 */
[----:B------:R-:W-:Y:S01]  /*10170*/  IMAD.WIDE R60, R124, 0x2, R60 ;  /* 0x000000027c3c7825 */ /* 0x000fe200078e023c */
[----:B------:R-:W-:Y:S04]  /*10180*/  STL.64 [R1+0x2c8], R72 ;  /* 0x0002c84801007387 */ /* 0x000fe80000100a00 */
[----:B------:R-:W-:Y:S04]  /*10190*/  STL.64 [R1+0x2e8], R60 ;  /* 0x0002e83c01007387 */ /* 0x000fe80000100a00 */
[----:B------:R-:W4:Y:S01]  /*101a0*/  LDL.LU.64 R16, [R1+0x318] ;  /* 0x0003180001107983 */ /* 0x000f220000300a00 */
[----:B------:R-:W1:Y:S02]  /*101b0*/  S2R R3, SR_TID.X ;  /* 0x0000000000037919 */ /* 0x000e640000002100 */
[----:B-1----:R-:W-:-:S04]  /*101c0*/  SHF.R.U32.HI R3, RZ, 0x7, R3 ;  /* 0x00000007ff037819 */ /* 0x002fc80000011603 */
[----:B------:R-:W-:-:S04]  /*101d0*/  SGXT.U32 R3, R3, 0x1 ;  /* 0x000000010303781a */ /* 0x000fc80000000000 */
[----:B------:R-:W-:Y:S02]  /*101e0*/  LOP3.LUT R2, R3, 0x2, RZ, 0xfc, !PT ;  /* 0x0000000203027812 */ /* 0x000fe400078efcff */
[----:B------:R-:W1:Y:S02]  /*101f0*/  S2R R3, SR_TID.X ;  /* 0x0000000000037919 */ /* 0x000e640000002100 */
[----:B------:R-:W-:Y:S02]  /*10200*/  ISETP.GE.AND P3, PT, R2, R122, PT ;  /* 0x0000007a0200720c */ /* 0x000fe40003f66270 */
[--C-:B-1----:R-:W-:Y:S02]  /*10210*/  SHF.R.U32.HI R2, RZ, 0x7, R3.reuse ;  /* 0x00000007ff027819 */ /* 0x102fe40000011603 */
[----:B------:R-:W-:Y:S02]  /*10220*/  SHF.R.U32.HI R3, RZ, 0x7, R3 ;  /* 0x00000007ff037819 */ /* 0x000fe40000011603 */
[----:B------:R-:W-:-:S02]  /*10230*/  SGXT.U32 R2, R2, 0x1 ;  /* 0x000000010202781a */ /* 0x000fc40000000000 */
[----:B------:R-:W-:Y:S02]  /*10240*/  SGXT.U32 R3, R3, 0x1 ;  /* 0x000000010303781a */ /* 0x000fe40000000000 */
[----:B------:R-:W-:-:S04]  /*10250*/  LOP3.LUT R2, R2, 0x4, RZ, 0xfc, !PT ;  /* 0x0000000402027812 */ /* 0x000fc800078efcff */
[-C--:B------:R-:W-:Y:S02]  /*10260*/  ISETP.GE.AND P5, PT, R2, R122.reuse, PT ;  /* 0x0000007a0200720c */ /* 0x080fe40003fa6270 */
[----:B------:R-:W-:Y:S02]  /*10270*/  LOP3.LUT R2, R3, 0x6, RZ, 0xfc, !PT ;  /* 0x0000000603027812 */ /* 0x000fe400078efcff */
[----:B------:R-:W1:Y:S02]  /*10280*/  S2R R3, SR_TID.X ;  /* 0x0000000000037919 */ /* 0x000e640000002100 */
[----:B------:R-:W-:Y:S01]  /*10290*/  ISETP.GE.AND P0, PT, R2, R122, PT ;  /* 0x0000007a0200720c */ /* 0x000fe20003f06270 */
[----:B------:R-:W-:Y:S01]  /*102a0*/  IMAD.WIDE R4, R124, 0x2, R4 ;  /* 0x000000027c047825 */ /* 0x000fe200078e0204 */
[----:B------:R-:W-:-:S03]  /*102b0*/  PRMT R48, RZ, 0x7610, R48 ;  /* 0x00007610ff307816 */ /* 0x000fc60000000030 */
[C---:B------:R-:W-:Y:S01]  /*102c0*/  IMAD.WIDE R12, R124.reuse, 0x2, R12 ;  /* 0x000000027c0c7825 */ /* 0x040fe200078e020c */
[----:B------:R-:W-:Y:S03]  /*102d0*/  STL.64 [R1+0x2f8], R4 ;  /* 0x0002f80401007387 */ /* 0x000fe60000100a00 */
[----:B------:R-:W-:Y:S01]  /*102e0*/  IMAD.WIDE R24, R124, 0x2, R24 ;  /* 0x000000027c187825 */ /* 0x000fe200078e0218 */
[----:B------:R-:W4:Y:S01]  /*102f0*/  LDL.LU.64 R8, [R1+0x308] ;  /* 0x0003080001087983 */ /* 0x000f220000300a00 */
[----:B------:R-:W-:-:S03]  /*10300*/  PRMT R33, RZ, 0x7610, R33 ;  /* 0x00007610ff217816 */ /* 0x000fc60000000021 */
[----:B------:R-:W-:Y:S01]  /*10310*/  STL.64 [R1+0x310], R12 ;  /* 0x0003100c01007387 */ /* 0x000fe20000100a00 */
[----:B-1----:R-:W-:-:S03]  /*10320*/  SHF.R.U32.HI R2, RZ, 0x7, R3 ;  /* 0x00000007ff027819 */ /* 0x002fc60000011603 */
[----:B------:R-:W4:Y:S01]  /*10330*/  @!P3 LDG.E.U16 R48, desc[UR20][R24.64] ;  /* 0x000000141830b981 */ /* 0x000f22000c1e1500 */
[----:B------:R-:W-:Y:S02]  /*10340*/  SHF.R.U32.HI R3, RZ, 0x7, R3 ;  /* 0x00000007ff037819 */ /* 0x000fe40000011603 */
[----:B------:R-:W-:Y:S02]  /*10350*/  SGXT.U32 R2, R2, 0x1 ;  /* 0x000000010202781a */ /* 0x000fe40000000000 */
[----:B------:R-:W-:Y:S02]  /*10360*/  SGXT.U32 R3, R3, 0x1 ;  /* 0x000000010303781a */ /* 0x000fe40000000000 */
[----:B------:R-:W-:Y:S01]  /*10370*/  LOP3.LUT R2, R2, 0xa, RZ, 0xfc, !PT ;  /* 0x0000000a02027812 */ /* 0x000fe200078efcff */
[----:B------:R1:W-:Y:S03]  /*10380*/  STL.64 [R1+0x20], R24 ;  /* 0x0000201801007387 */ /* 0x0003e60000100a00 */
[----:B------:R-:W-:-:S02]  /*10390*/  ISETP.GE.AND P4, PT, R2, R122, PT ;  /* 0x0000007a0200720c */ /* 0x000fc40003f86270 */
[----:B------:R-:W-:-:S04]  /*103a0*/  LOP3.LUT R2, R3, 0xc, RZ, 0xfc, !PT ;  /* 0x0000000c03027812 */ /* 0x000fc800078efcff */
[----:B------:R-:W-:Y:S01]  /*103b0*/  ISETP.GE.AND P3, PT, R2, R122, PT ;  /* 0x0000007a0200720c */ /* 0x000fe20003f66270 */
[----:B------:R-:W0:Y:S02]  /*103c0*/  S2R R65, SR_TID.X ;  /* 0x0000000000417919 */ /* 0x000e240000002100 */
[--C-:B0-----:R-:W-:Y:S02]  /*103d0*/  SHF.R.U32.HI R64, RZ, 0x7, R65.reuse ;  /* 0x00000007ff407819 */ /* 0x101fe40000011641 */
[----:B------:R-:W-:Y:S02]  /*103e0*/  SHF.R.U32.HI R65, RZ, 0x7, R65 ;  /* 0x00000007ff417819 */ /* 0x000fe40000011641 */
[----:B------:R-:W-:Y:S02]  /*103f0*/  SGXT.U32 R64, R64, 0x1 ;  /* 0x000000014040781a */ /* 0x000fe40000000000 */
[----:B------:R-:W-:Y:S02]  /*10400*/  SGXT.U32 R65, R65, 0x1 ;  /* 0x000000014141781a */ /* 0x000fe40000000000 */
[----:B------:R-:W-:Y:S01]  /*10410*/  LOP3.LUT R15, R64, 0xe, RZ, 0xfc, !PT ;  /* 0x0000000e400f7812 */ /* 0x000fe200078efcff */
[----:B--2---:R-:W-:-:S04]  /*10420*/  IMAD.WIDE R20, R124, 0x2, R20 ;  /* 0x000000027c147825 */ /* 0x004fc800078e0214 */
[----:B---3--:R-:W-:Y:S01]  /*10430*/  IMAD.WIDE R68, R124, 0x2, R68 ;  /* 0x000000027c447825 */ /* 0x008fe200078e0244 */
[----:B------:R0:W2:Y:S04]  /*10440*/  @!P5 LDG.E.U16 R33, desc[UR20][R20.64] ;  /* 0x000000141421d981 */ /* 0x0000a8000c1e1500 */
[----:B------:R-:W-:Y:S04]  /*10450*/  STL.64 [R1+0x10], R68 ;  /* 0x0000104401007387 */ /* 0x000fe80000100a00 */
[----:B------:R3:W-:Y:S04]  /*10460*/  STL.64 [R1+0x18], R20 ;  /* 0x0000181401007387 */ /* 0x0007e80000100a00 */
[----:B-1----:R-:W2:Y:S04]  /*10470*/  LDL.LU.64 R24, [R1+0x760] ;  /* 0x0007600001187983 */ /* 0x002ea80000300a00 */
[----:B------:R-:W2:Y:S04]  /*10480*/  LDL.LU.64 R2, [R1+0x2f0] ;  /* 0x0002f00001027983 */ /* 0x000ea80000300a00 */
[----:B---3--:R-:W0:Y:S01]  /*10490*/  LDL.LU.64 R20, [R1+0x758] ;  /* 0x0007580001147983 */ /* 0x008e220000300a00 */
[----:B------:R-:W-:-:S02]  /*104a0*/  ISETP.GE.AND P5, PT, R15, R122, PT ;  /* 0x0000007a0f00720c */ /* 0x000fc40003fa6270 */
[----:B------:R-:W-:Y:S02]  /*104b0*/  LOP3.LUT R15, R65, 0x12, RZ, 0xfc, !PT ;  /* 0x00000012410f7812 */ /* 0x000fe400078efcff */
[----:B------:R-:W1:Y:S01]  /*104c0*/  S2R R65, SR_TID.X ;  /* 0x0000000000417919 */ /* 0x000e620000002100 */
[----:B----4-:R-:W-:-:S05]  /*104d0*/  IMAD.WIDE R16, R124, 0x2, R16 ;  /* 0x000000027c107825 */ /* 0x010fca00078e0210 */
[----:B------:R3:W-:Y:S01]  /*104e0*/  STL.64 [R1+0x318], R16 ;  /* 0x0003181001007387 */ /* 0x0007e20000100a00 */
[----:B-1----:R-:W-:-:S03]  /*104f0*/  SHF.R.U32.HI R92, RZ, 0x7, R65 ;  /* 0x00000007ff5c7819 */ /* 0x002fc60000011641 */
[----:B------:R-:W4:Y:S01]  /*10500*/  LDL.LU.64 R64, [R1+0x2d8] ;  /* 0x0002d80001407983 */ /* 0x000f220000300a00 */
[----:B------:R-:W-:-:S06]  /*10510*/  PRMT R22, RZ, 0x7610, R22 ;  /* 0x00007610ff167816 */ /* 0x000fcc0000000016 */
[----:B------:R1:W4:Y:S04]  /*10520*/  @!P0 LDG.E.U16 R22, desc[UR20][R68.64] ;  /* 0x0000001444168981 */ /* 0x000328000c1e1500 */
[----:B------:R-:W1:Y:S01]  /*10530*/  LDL.LU.64 R68, [R1+0x2d0] ;  /* 0x0002d00001447983 */ /* 0x000e620000300a00 */
[----:B------:R-:W-:Y:S02]  /*10540*/  SGXT.U32 R92, R92, 0x1 ;  /* 0x000000015c5c781a */ /* 0x000fe40000000000 */
[----:B------:R-:W-:Y:S02]  /*10550*/  ISETP.GE.AND P0, PT, R15, R122, PT ;  /* 0x0000007a0f00720c */ /* 0x000fe40003f06270 */
[----:B------:R-:W-:Y:S02]  /*10560*/  LOP3.LUT R15, R92, 0x14, RZ, 0xfc, !PT ;  /* 0x000000145c0f7812 */ /* 0x000fe400078efcff */
[----:B------:R-:W3:Y:S01]  /*10570*/  S2R R92, SR_TID.X ;  /* 0x00000000005c7919 */ /* 0x000ee20000002100 */
[----:B------:R-:W-:-:S02]  /*10580*/  PRMT R45, RZ, 0x7610, R45 ;  /* 0x00007610ff2d7816 */ /* 0x000fc4000000002d */
[----:B------:R-:W-:-:S04]  /*10590*/  PRMT R32, RZ, 0x7610, R32 ;  /* 0x00007610ff207816 */ /* 0x000fc80000000020 */
[----:B------:R0:W4:Y:S01]  /*105a0*/  @!P4 LDG.E.U16 R45, desc[UR20][R16.64] ;  /* 0x00000014102dc981 */ /* 0x000122000c1e1500 */
[----:B------:R-:W-:-:S03]  /*105b0*/  ISETP.GE.AND P4, PT, R15, R122, PT ;  /* 0x0000007a0f00720c */ /* 0x000fc60003f86270 */
[----:B------:R-:W4:Y:S01]  /*105c0*/  @!P3 LDG.E.U16 R32, desc[UR20][R12.64] ;  /* 0x000000140c20b981 */ /* 0x000f22000c1e1500 */
[----:B------:R-:W-:Y:S02]  /*105d0*/  PRMT R44, RZ, 0x7610, R44 ;  /* 0x00007610ff2c7816 */ /* 0x000fe4000000002c */
[----:B------:R-:W-:Y:S02]  /*105e0*/  PRMT R31, RZ, 0x7610, R31 ;  /* 0x00007610ff1f7816 */ /* 0x000fe4000000001f */
[----:B------:R-:W-:Y:S01]  /*105f0*/  PRMT R28, RZ, 0x7610, R28 ;  /* 0x00007610ff1c7816 */ /* 0x000fe2000000001c */
[----:B---3--:R-:W3:Y:S04]  /*10600*/  LDL.LU.64 R16, [R1+0x750] ;  /* 0x0007500001107983 */ /* 0x008ee80000300a00 */
[----:B------:R-:W3:Y:S01]  /*10610*/  @!P0 LDG.E.U16 R44, desc[UR20][R4.64] ;  /* 0x00000014042c8981 */ /* 0x000ee2000c1e1500 */
[----:B------:R-:W-:-:S02]  /*10620*/  SHF.R.U32.HI R29, RZ, 0x7, R92 ;  /* 0x00000007ff1d7819 */ /* 0x000fc4000001165c */
[----:B------:R-:W-:Y:S02]  /*10630*/  SHF.R.U32.HI R92, RZ, 0x7, R92 ;  /* 0x00000007ff5c7819 */ /* 0x000fe4000001165c */
[----:B------:R-:W-:Y:S02]  /*10640*/  SGXT.U32 R29, R29, 0x1 ;  /* 0x000000011d1d781a */ /* 0x000fe40000000000 */
[----:B------:R-:W-:Y:S02]  /*10650*/  SGXT.U32 R92, R92, 0x1 ;  /* 0x000000015c5c781a */ /* 0x000fe40000000000 */
[----:B------:R-:W-:-:S04]  /*10660*/  LOP3.LUT R15, R29, 0x16, RZ, 0xfc, !PT ;  /* 0x000000161d0f7812 */ /* 0x000fc800078efcff */
[----:B------:R-:W-:Y:S02]  /*10670*/  ISETP.GE.AND P3, PT, R15, R122, PT ;  /* 0x0000007a0f00720c */ /* 0x000fe40003f66270 */
[----:B------:R-:W-:Y:S02]  /*10680*/  LOP3.LUT R15, R92, 0x1a, RZ, 0xfc, !PT ;  /* 0x0000001a5c0f7812 */ /* 0x000fe400078efcff */
[----:B------:R-:W2:Y:S01]  /*10690*/  S2R R92, SR_TID.X ;  /* 0x00000000005c7919 */ /* 0x000ea20000002100 */
[----:B------:R-:W-:Y:S01]  /*106a0*/  IMAD.WIDE R8, R124, 0x2, R8 ;  /* 0x000000027c087825 */ /* 0x000fe200078e0208 */
[----:B--2---:R-:W-:-:S04]  /*106b0*/  SHF.R.U32.HI R29, RZ, 0x7, R92 ;  /* 0x00000007ff1d7819 */ /* 0x004fc8000001165c */
[----:B------:R-:W-:Y:S02]  /*106c0*/  SGXT.U32 R29, R29, 0x1 ;  /* 0x000000011d1d781a */ /* 0x000fe40000000000 */
[----:B------:R-:W-:-:S04]  /*106d0*/  SHF.R.U32.HI R92, RZ, 0x7, R92 ;  /* 0x00000007ff5c7819 */ /* 0x000fc8000001165c */
[----:B------:R-:W-:Y:S02]  /*106e0*/  SGXT.U32 R92, R92, 0x1 ;  /* 0x000000015c5c781a */ /* 0x000fe40000000000 */
[----:B------:R-:W-:Y:S02]  /*106f0*/  PRMT R30, RZ, 0x7610, R30 ;  /* 0x00007610ff1e7816 */ /* 0x000fe4000000001e */
[----:B------:R-:W-:Y:S02]  /*10700*/  PRMT R19, RZ, 0x7610, R19 ;  /* 0x00007610ff137816 */ /* 0x000fe40000000013 */
[----:B------:R-:W-:Y:S01]  /*10710*/  PRMT R53, RZ, 0x7610, R53 ;  /* 0x00007610ff357816 */ /* 0x000fe20000000035 */
[----:B------:R2:W-:Y:S04]  /*10720*/  STL.64 [R1+0x308], R8 ;  /* 0x0003080801007387 */ /* 0x0005e80000100a00 */
[----:B------:R-:W3:Y:S01]  /*10730*/  LDL.LU.64 R12, [R1+0x748] ;  /* 0x00074800010c7983 */ /* 0x000ee20000300a00 */
[----:B0-----:R-:W-:-:S06]  /*10740*/  PRMT R21, RZ, 0x7610, R21 ;  /* 0x00007610ff157816 */ /* 0x001fcc0000000015 */
[----:B------:R-:W3:Y:S01]  /*10750*/  @!P5 LDG.E.U16 R21, desc[UR20][R8.64] ;  /* 0x000000140815d981 */ /* 0x000ee2000c1e1500 */
[-C--:B------:R-:W-:Y:S02]  /*10760*/  ISETP.GE.AND P5, PT, R15, R122.reuse, PT ;  /* 0x0000007a0f00720c */ /* 0x080fe40003fa6270 */
[----:B------:R-:W-:Y:S02]  /*10770*/  LOP3.LUT R15, R29, 0x1c, RZ, 0xfc, !PT ;  /* 0x0000001c1d0f7812 */ /* 0x000fe400078efcff */
[----:B------:R-:W0:Y:S02]  /*10780*/  S2R R29, SR_TID.X ;  /* 0x00000000001d7919 */ /* 0x000e240000002100 */
[-C--:B------:R-:W-:Y:S02]  /*10790*/  ISETP.GE.AND P0, PT, R15, R122.reuse, PT ;  /* 0x0000007a0f00720c */ /* 0x080fe40003f06270 */
[----:B------:R-:W-:Y:S01]  /*107a0*/  LOP3.LUT R15, R92, 0x1e, RZ, 0xfc, !PT ;  /* 0x0000001e5c0f7812 */ /* 0x000fe200078efcff */
[----:B------:R-:W-:Y:S01]  /*107b0*/  IMAD.WIDE R2, R124, 0x2, R2 ;  /* 0x000000027c027825 */ /* 0x000fe200078e0202 */
[----:B------:R-:W-:Y:S01]  /*107c0*/  PRMT R20, RZ, 0x7610, R20 ;  /* 0x00007610ff147816 */ /* 0x000fe20000000014 */
[----:B--2---:R-:W2:Y:S04]  /*107d0*/  LDL.LU.64 R8, [R1+0x740] ;  /* 0x0007400001087983 */ /* 0x004ea80000300a00 */
[----:B------:R-:W2:Y:S01]  /*107e0*/  @!P4 LDG.E.U16 R31, desc[UR20][R2.64] ;  /* 0x00000014021fc981 */ /* 0x000ea2000c1e1500 */
[----:B------:R-:W-:-:S03]  /*107f0*/  ISETP.GE.AND P4, PT, R15, R122, PT ;  /* 0x0000007a0f00720c */ /* 0x000fc60003f86270 */
[----:B------:R-:W2:Y:S01]  /*10800*/  @!P3 LDG.E.U16 R20, desc[UR20][R60.64] ;  /* 0x000000143c14b981 */ /* 0x000ea2000c1e1500 */
[----:B0-----:R-:W-:Y:S01]  /*10810*/  SHF.R.U32.HI R92, RZ, 0x7, R29 ;  /* 0x00000007ff5c7819 */ /* 0x001fe2000001161d */
[----:B----4-:R-:W-:Y:S01]  /*10820*/  IMAD.WIDE R64, R124, 0x2, R64 ;  /* 0x000000027c407825 */ /* 0x010fe200078e0240 */
[----:B------:R-:W-:-:S07]  /*10830*/  SHF.R.U32.HI R29, RZ, 0x7, R29 ;  /* 0x00000007ff1d7819 */ /* 0x000fce000001161d */
[----:B------:R-:W4:Y:S01]  /*10840*/  @!P4 LDG.E.U16 R19, desc[UR20][R72.64] ;  /* 0x000000144813c981 */ /* 0x000f22000c1e1500 */
[----:B------:R-:W-:Y:S02]  /*10850*/  SGXT.U32 R92, R92, 0x1 ;  /* 0x000000015c5c781a */ /* 0x000fe40000000000 */
[----:B------:R-:W-:Y:S01]  /*10860*/  SGXT.U32 R29, R29, 0x1 ;  /* 0x000000011d1d781a */ /* 0x000fe20000000000 */
[----:B------:R-:W2:Y:S01]  /*10870*/  @!P5 LDG.E.U16 R28, desc[UR20][R64.64] ;  /* 0x00000014401cd981 */ /* 0x000ea2000c1e1500 */
[----:B------:R-:W-:Y:S02]  /*10880*/  LOP3.LUT R15, R92, 0x20, RZ, 0xfc, !PT ;  /* 0x000000205c0f7812 */ /* 0x000fe400078efcff */
[----:B------:R-:W-:Y:S02]  /*10890*/  LOP3.LUT R92, R29, 0x22, RZ, 0xfc, !PT ;  /* 0x000000221d5c7812 */ /* 0x000fe400078efcff */
[----:B------:R-:W-:Y:S02]  /*108a0*/  ISETP.GE.AND P3, PT, R15, R122, PT ;  /* 0x0000007a0f00720c */ /* 0x000fe40003f66270 */
[----:B------:R-:W-:-:S02]  /*108b0*/  LOP3.LUT R15, R29, 0x24, RZ, 0xfc, !PT ;  /* 0x000000241d0f7812 */ /* 0x000fc400078efcff */
[----:B------:R-:W0:Y:S01]  /*108c0*/  S2R R29, SR_TID.X ;  /* 0x00000000001d7919 */ /* 0x000e220000002100 */
[-C--:B------:R-:W-:Y:S02]  /*108d0*/  ISETP.GE.AND P6, PT, R92, R122.reuse, PT ;  /* 0x0000007a5c00720c */ /* 0x080fe40003fc6270 */
[----:B------:R-:W-:Y:S01]  /*108e0*/  ISETP.GE.AND P5, PT, R15, R122, PT ;  /* 0x0000007a0f00720c */ /* 0x000fe20003fa6270 */
[----:B-1----:R-:W-:-:S05]  /*108f0*/  IMAD.WIDE R68, R124, 0x2, R68 ;  /* 0x000000027c447825 */ /* 0x002fca00078e0244 */
[----:B------:R-:W2:Y:S01]  /*10900*/  @!P0 LDG.E.U16 R30, desc[UR20][R68.64] ;  /* 0x00000014441e8981 */ /* 0x000ea2000c1e1500 */
[----:B------:R-:W-:-:S03]  /*10910*/  PRMT R24, RZ, 0x7610, R24 ;  /* 0x00007610ff187816 */ /* 0x000fc60000000018 */
[----:B------:R-:W2:Y:S04]  /*10920*/  @!P3 LDG.E.U16 R53, desc[UR20][R76.64] ;  /* 0x000000144c35b981 */ /* 0x000ea8000c1e1500 */
[----:B------:R1:W-:Y:S04]  /*10930*/  STL.64 [R1+0x2f0], R2 ;  /* 0x0002f00201007387 */ /* 0x0003e80000100a00 */
[----:B------:R-:W2:Y:S01]  /*10940*/  @!P6 LDG.E.U16 R24, desc[UR20][R80.64] ;  /* 0x000000145018e981 */ /* 0x000ea2000c1e1500 */
[----:B------:R-:W-:-:S03]  /*10950*/  PRMT R27, RZ, 0x7610, R27 ;  /* 0x00007610ff1b7816 */ /* 0x000fc6000000001b */
[----:B------:R-:W2:Y:S01]  /*10960*/  LDL.LU.64 R4, [R1+0x738] ;  /* 0x0007380001047983 */ /* 0x000ea20000300a00 */
[----:B------:R-:W-:-:S03]  /*10970*/  PRMT R18, RZ, 0x7610, R18 ;  /* 0x00007610ff127816 */ /* 0x000fc60000000012 */
[----:B-1----:R-:W2:Y:S01]  /*10980*/  LDL.LU.64 R2, [R1+0x730] ;  /* 0x0007300001027983 */ /* 0x002ea20000300a00 */
[----:B0-----:R-:W-:-:S03]  /*10990*/  SHF.R.U32.HI R92, RZ, 0x7, R29 ;  /* 0x00000007ff5c7819 */ /* 0x001fc6000001161d */
[----:B------:R-:W2:Y:S01]  /*109a0*/  @!P5 LDG.E.U16 R27, desc[UR20][R84.64] ;  /* 0x00000014541bd981 */ /* 0x000ea2000c1e1500 */
[----:B------:R-:W-:-:S04]  /*109b0*/  SGXT.U32 R92, R92, 0x1 ;  /* 0x000000015c5c781a */ /* 0x000fc80000000000 */
[----:B------:R-:W-:Y:S02]  /*109c0*/  LOP3.LUT R15, R92, 0x26, RZ, 0xfc, !PT ;  /* 0x000000265c0f7812 */ /* 0x000fe400078efcff */
[----:B------:R-:W0:Y:S01]  /*109d0*/  S2R R92, SR_TID.X ;  /* 0x00000000005c7919 */ /* 0x000e220000002100 */
[----:B------:R-:W-:-:S04]  /*109e0*/  SHF.R.U32.HI R29, RZ, 0x7, R29 ;  /* 0x00000007ff1d7819 */ /* 0x000fc8000001161d */
[----:B------:R-:W-:Y:S02]  /*109f0*/  SGXT.U32 R29, R29, 0x1 ;  /* 0x000000011d1d781a */ /* 0x000fe40000000000 */
[----:B------:R-:W-:Y:S02]  /*10a00*/  ISETP.GE.AND P0, PT, R15, R122, PT ;  /* 0x0000007a0f00720c */ /* 0x000fe40003f06270 */
[----:B------:R-:W-:-:S04]  /*10a10*/  LOP3.LUT R15, R29, 0x28, RZ, 0xfc, !PT ;  /* 0x000000281d0f7812 */ /* 0x000fc800078efcff */
[----:B------:R-:W-:Y:S01]  /*10a20*/  ISETP.GE.AND P4, PT, R15, R122, PT ;  /* 0x0000007a0f00720c */ /* 0x000fe20003f86270 */
[----:B------:R-:W-:Y:S01]  /*10a30*/  STL.64 [R1+0x2d0], R68 ;  /* 0x0002d04401007387 */ /* 0x000fe20000100a00 */
[----:B------:R-:W-:Y:S02]  /*10a40*/  PRMT R41, RZ, 0x7610, R41 ;  /* 0x00007610ff297816 */ /* 0x000fe40000000029 */
[----:B------:R-:W-:Y:S02]  /*10a50*/  PRMT R37, RZ, 0x7610, R37 ;  /* 0x00007610ff257816 */ /* 0x000fe40000000025 */
[----:B------:R-:W-:Y:S01]  /*10a60*/  PRMT R26, RZ, 0x7610, R26 ;  /* 0x00007610ff1a7816 */ /* 0x000fe2000000001a */
[----:B------:R-:W2:Y:S01]  /*10a70*/  @!P0 LDG.E.U16 R18, desc[UR20][R88.64] ;  /* 0x0000001458128981 */ /* 0x000ea2000c1e1500 */
[----:B0-----:R-:W-:-:S03]  /*10a80*/  SHF.R.U32.HI R29, RZ, 0x7, R92 ;  /* 0x00000007ff1d7819 */ /* 0x001fc6000001165c */
[----:B------:R0:W-:Y:S01]  /*10a90*/  STL.64 [R1+0x2d8], R64 ;  /* 0x0002d84001007387 */ /* 0x0001e20000100a00 */
[----:B------:R-:W-:-:S03]  /*10aa0*/  SGXT.U32 R29, R29, 0x1 ;  /* 0x000000011d1d781a */ /* 0x000fc60000000000 */
[----:B------:R-:W2:Y:S01]  /*10ab0*/  LDL.LU.64 R60, [R1+0x728] ;  /* 0x00072800013c7983 */ /* 0x000ea20000300a00 */
[----:B------:R-:W-:-:S03]  /*10ac0*/  LOP3.LUT R92, R29, 0x2a, RZ, 0xfc, !PT ;  /* 0x0000002a1d5c7812 */ /* 0x000fc600078efcff */
[----:B------:R-:W2:Y:S01]  /*10ad0*/  @!P4 LDG.E.U16 R37, desc[UR20][R112.64] ;  /* 0x000000147025c981 */ /* 0x000ea2000c1e1500 */
[----:B------:R-:W-:Y:S02]  /*10ae0*/  LOP3.LUT R15, R29, 0x2c, RZ, 0xfc, !PT ;  /* 0x0000002c1d0f7812 */ /* 0x000fe400078efcff */
[-C--:B------:R-:W-:Y:S01]  /*10af0*/  ISETP.GE.AND P3, PT, R92, R122.reuse, PT ;  /* 0x0000007a5c00720c */ /* 0x080fe20003f66270 */
[----:B0-----:R-:W2:Y:S01]  /*10b00*/  LDL.LU.64 R64, [R1+0x720] ;  /* 0x0007200001407983 */ /* 0x001ea20000300a00 */
[----:B------:R-:W-:-:S03]  /*10b10*/  ISETP.GE.AND P6, PT, R15, R122, PT ;  /* 0x0000007a0f00720c */ /* 0x000fc60003fc6270 */
[----:B------:R-:W2:Y:S04]  /*10b20*/  LDL.LU.64 R68, [R1+0x718] ;  /* 0x0007180001447983 */ /* 0x000ea80000300a00 */
[----:B------:R-:W2:Y:S04]  /*10b30*/  LDL.LU.64 R72, [R1+0x710] ;  /* 0x0007100001487983 */ /* 0x000ea80000300a00 */
[----:B------:R-:W2:Y:S04]  /*10b40*/  LDL.LU.64 R76, [R1+0x708] ;  /* 0x00070800014c7983 */ /* 0x000ea80000300a00 */
[----:B------:R-:W2:Y:S04]  /*10b50*/  LDL.LU.64 R80, [R1+0x700] ;  /* 0x0007000001507983 */ /* 0x000ea80000300a00 */
[----:B------:R-:W2:Y:S04]  /*10b60*/  LDL.LU.64 R84, [R1+0x6f8] ;  /* 0x0006f80001547983 */ /* 0x000ea80000300a00 */
[----:B------:R-:W2:Y:S04]  /*10b70*/  LDL.LU.64 R88, [R1+0x6f0] ;  /* 0x0006f00001587983 */ /* 0x000ea80000300a00 */
[----:B------:R0:W2:Y:S04]  /*10b80*/  @!P3 LDG.E.U16 R41, desc[UR20][R104.64] ;  /* 0x000000146829b981 */ /* 0x0000a8000c1e1500 */
[----:B------:R1:W2:Y:S04]  /*10b90*/  @!P6 LDG.E.U16 R26, desc[UR20][R108.64] ;  /* 0x000000146c1ae981 */ /* 0x0002a8000c1e1500 */
[----:B------:R-:W0:Y:S04]  /*10ba0*/  LDL.LU.64 R104, [R1+0x250] ;  /* 0x0002500001687983 */ /* 0x000e280000300a00 */
[----:B------:R-:W2:Y:S04]  /*10bb0*/  LDL.LU.64 R112, [R1+0x260] ;  /* 0x0002600001707983 */ /* 0x000ea80000300a00 */
[----:B------:R-:W1:Y:S01]  /*10bc0*/  LDL.LU.64 R108, [R1+0x258] ;  /* 0x00025800016c7983 */ /* 0x000e620000300a00 */
[----:B------:R-:W3:Y:S02]  /*10bd0*/  S2R R29, SR_TID.X ;  /* 0x00000000001d7919 */ /* 0x000ee40000002100 */
[----:B---3--:R-:W-:-:S04]  /*10be0*/  SHF.R.U32.HI R92, RZ, 0x7, R29 ;  /* 0x00000007ff5c7819 */ /* 0x008fc8000001161d */
[----:B------:R-:W-:-:S04]  /*10bf0*/  SGXT.U32 R92, R92, 0x1 ;  /* 0x000000015c5c781a */ /* 0x000fc80000000000 */
[----:B------:R-:W-:Y:S02]  /*10c00*/  LOP3.LUT R15, R92, 0x2e, RZ, 0xfc, !PT ;  /* 0x0000002e5c0f7812 */ /* 0x000fe400078efcff */
[----:B------:R-:W3:Y:S01]  /*10c10*/  S2R R92, SR_TID.X ;  /* 0x00000000005c7919 */ /* 0x000ee20000002100 */
[----:B------:R-:W-:-:S04]  /*10c20*/  SHF.R.U32.HI R29, RZ, 0x7, R29 ;  /* 0x00000007ff1d7819 */ /* 0x000fc8000001161d */
[----:B------:R-:W-:Y:S02]  /*10c30*/  SGXT.U32 R29, R29, 0x1 ;  /* 0x000000011d1d781a */ /* 0x000fe40000000000 */
[----:B------:R-:W-:Y:S02]  /*10c40*/  ISETP.GE.AND P5, PT, R15, R122, PT ;  /* 0x0000007a0f00720c */ /* 0x000fe40003fa6270 */
[----:B------:R-:W-:-:S04]  /*10c50*/  LOP3.LUT R15, R29, 0x30, RZ, 0xfc, !PT ;  /* 0x000000301d0f7812 */ /* 0x000fc800078efcff */
[----:B------:R-:W-:Y:S02]  /*10c60*/  ISETP.GE.AND P0, PT, R15, R122, PT ;  /* 0x0000007a0f00720c */ /* 0x000fe40003f06270 */
[----:B---3--:R-:W-:-:S04]  /*10c70*/  SHF.R.U32.HI R92, RZ, 0x7, R92 ;  /* 0x00000007ff5c7819 */ /* 0x008fc8000001165c */
[----:B------:R-:W-:-:S04]  /*10c80*/  SGXT.U32 R92, R92, 0x1 ;  /* 0x000000015c5c781a */ /* 0x000fc80000000000 */
[C---:B------:R-:W-:Y:S02]  /*10c90*/  LOP3.LUT R29, R92.reuse, 0x32, RZ, 0xfc, !PT ;  /* 0x000000325c1d7812 */ /* 0x040fe400078efcff */
[----:B------:R-:W-:Y:S02]  /*10ca0*/  LOP3.LUT R15, R92, 0x34, RZ, 0xfc, !PT ;  /* 0x000000345c0f7812 */ /* 0x000fe400078efcff */
[----:B------:R-:W3:Y:S01]  /*10cb0*/  S2R R92, SR_TID.X ;  /* 0x00000000005c7919 */ /* 0x000ee20000002100 */
[-C--:B------:R-:W-:Y:S02]  /*10cc0*/  ISETP.GE.AND P4, PT, R29, R122.reuse, PT ;  /* 0x0000007a1d00720c */ /* 0x080fe40003f86270 */
[----:B------:R-:W-:Y:S02]  /*10cd0*/  ISETP.GE.AND P3, PT, R15, R122, PT ;  /* 0x0000007a0f00720c */ /* 0x000fe40003f66270 */
[----:B---3--:R-:W-:-:S04]  /*10ce0*/  SHF.R.U32.HI R92, RZ, 0x7, R92 ;  /* 0x00000007ff5c7819 */ /* 0x008fc8000001165c */
[----:B------:R-:W-:-:S04]  /*10cf0*/  SGXT.U32 R92, R92, 0x1 ;  /* 0x000000015c5c781a */ /* 0x000fc80000000000 */
[C---:B------:R-:W-:Y:S02]  /*10d00*/  LOP3.LUT R29, R92.reuse, 0x36, RZ, 0xfc, !PT ;  /* 0x000000365c1d7812 */ /* 0x040fe400078efcff */
[----:B------:R-:W-:Y:S02]  /*10d10*/  LOP3.LUT R15, R92, 0x38, RZ, 0xfc, !PT ;  /* 0x000000385c0f7812 */ /* 0x000fe400078efcff */
[----:B------:R-:W3:Y:S01]  /*10d20*/  S2R R92, SR_TID.X ;  /* 0x00000000005c7919 */ /* 0x000ee20000002100 */
[----:B------:R-:W-:Y:S02]  /*10d30*/  ISETP.GE.AND P6, PT, R29, R122, PT ;  /* 0x0000007a1d00720c */ /* 0x000fe40003fc6270 */
[----:B------:R-:W-:Y:S02]  /*10d40*/  PRMT R17, RZ, 0x7610, R17 ;  /* 0x00007610ff117816 */ /* 0x000fe40000000011 */
[----:B------:R-:W-:-:S04]  /*10d50*/  PRMT R52, RZ, 0x7610, R52 ;  /* 0x00007610ff347816 */ /* 0x000fc80000000034 */
[----:B------:R-:W4:Y:S01]  /*10d60*/  @!P5 LDG.E.U16 R17, desc[UR20][R120.64] ;  /* 0x000000147811d981 */ /* 0x000f22000c1e1500 */
[----:B------:R-:W-:Y:S02]  /*10d70*/  ISETP.GE.AND P5, PT, R15, R122, PT ;  /* 0x0000007a0f00720c */ /* 0x000fe40003fa6270 */
[----:B------:R-:W-:Y:S01]  /*10d80*/  PRMT R40, RZ, 0x7610, R40 ;  /* 0x00007610ff287816 */ /* 0x000fe20000000028 */
[----:B------:R0:W4:Y:S01]  /*10d90*/  @!P0 LDG.E.U16 R52, desc[UR20][R114.64] ;  /* 0x0000001472348981 */ /* 0x000122000c1e1500 */
[----:B------:R-:W-:-:S04]  /*10da0*/  PRMT R25, RZ, 0x7610, R25 ;  /* 0x00007610ff197816 */ /* 0x000fc80000000019 */
[----:B------:R0:W4:Y:S04]  /*10db0*/  @!P4 LDG.E.U16 R40, desc[UR20][R82.64] ;  /* 0x000000145228c981 */ /* 0x000128000c1e1500 */
[----:B------:R-:W4:Y:S01]  /*10dc0*/  @!P3 LDG.E.U16 R25, desc[UR20][R56.64] ;  /* 0x000000143819b981 */ /* 0x000f22000c1e1500 */
[--C-:B---3--:R-:W-:Y:S02]  /*10dd0*/  SHF.R.U32.HI R29, RZ, 0x7, R92.reuse ;  /* 0x00000007ff1d7819 */ /* 0x108fe4000001165c */
[----:B------:R-:W-:Y:S02]  /*10de0*/  SHF.R.U32.HI R92, RZ, 0x7, R92 ;  /* 0x00000007ff5c7819 */ /* 0x000fe4000001165c */
[----:B------:R-:W-:Y:S02]  /*10df0*/  SGXT.U32 R29, R29, 0x1 ;  /* 0x000000011d1d781a */ /* 0x000fe40000000000 */
[----:B------:R-:W-:-:S02]  /*10e00*/  SGXT.U32 R92, R92, 0x1 ;  /* 0x000000015c5c781a */ /* 0x000fc40000000000 */
[----:B------:R-:W-:Y:S02]  /*10e10*/  LOP3.LUT R15, R29, 0x3a, RZ, 0xfc, !PT ;  /* 0x0000003a1d0f7812 */ /* 0x000fe400078efcff */
[C---:B------:R-:W-:Y:S02]  /*10e20*/  LOP3.LUT R29, R92.reuse, 0x3c, RZ, 0xfc, !PT ;  /* 0x0000003c5c1d7812 */ /* 0x040fe400078efcff */
[-C--:B------:R-:W-:Y:S02]  /*10e30*/  ISETP.GE.AND P0, PT, R15, R122.reuse, PT ;  /* 0x0000007a0f00720c */ /* 0x080fe40003f06270 */
[----:B------:R-:W-:Y:S02]  /*10e40*/  LOP3.LUT R15, R92, 0x3e, RZ, 0xfc, !PT ;  /* 0x0000003e5c0f7812 */ /* 0x000fe400078efcff */
[-C--:B------:R-:W-:Y:S02]  /*10e50*/  ISETP.GE.AND P4, PT, R29, R122.reuse, PT ;  /* 0x0000007a1d00720c */ /* 0x080fe40003f86270 */
[----:B------:R-:W-:-:S02]  /*10e60*/  ISETP.GE.AND P3, PT, R15, R122, PT ;  /* 0x0000007a0f00720c */ /* 0x000fc40003f66270 */
[----:B------:R-:W-:Y:S02]  /*10e70*/  PRMT R16, RZ, 0x7610, R16 ;  /* 0x00007610ff107816 */ /* 0x000fe40000000010 */
[----:B------:R-:W-:Y:S02]  /*10e80*/  PRMT R49, RZ, 0x7610, R49 ;  /* 0x00007610ff317816 */ /* 0x000fe40000000031 */
[----:B------:R-:W-:Y:S02]  /*10e90*/  PRMT R36, RZ, 0x7610, R36 ;  /* 0x00007610ff247816 */ /* 0x000fe40000000024 */
[----:B------:R-:W-:Y:S01]  /*10ea0*/  PRMT R23, RZ, 0x7610, R23 ;  /* 0x00007610ff177816 */ /* 0x000fe20000000017 */
[----:B------:R3:W3:Y:S01]  /*10eb0*/  @!P6 LDG.E.U16 R16, desc[UR20][R116.64] ;  /* 0x000000147410e981 */ /* 0x0006e2000c1e1500 */
[----:B------:R-:W-:-:S06]  /*10ec0*/  PRMT R14, RZ, 0x7610, R14 ;  /* 0x00007610ff0e7816 */ /* 0x000fcc000000000e */
[----:B------:R-:W3:Y:S04]  /*10ed0*/  @!P3 LDG.E.U16 R14, desc[UR20][R100.64] ;  /* 0x00000014640eb981 */ /* 0x000ee8000c1e1500 */
[----:B------:R-:W-:Y:S01]  /*10ee0*/  STL [R1+0x414], R124 ;  /* 0x0004147c01007387 */ /* 0x000fe20000100800 */
[----:B0-----:R-:W-:-:S04]  /*10ef0*/  IMAD.WIDE R104, R124, 0x2, R104 ;  /* 0x000000027c687825 */ /* 0x001fc800078e0268 */
[C---:B--2---:R-:W-:Y:S01]  /*10f00*/  IMAD.WIDE R112, R124.reuse, 0x2, R112 ;  /* 0x000000027c707825 */ /* 0x044fe200078e0270 */
[----:B------:R-:W2:Y:S03]  /*10f10*/  @!P4 LDG.E.U16 R23, desc[UR20][R104.64] ;  /* 0x000000146817c981 */ /* 0x000ea6000c1e1500 */
[----:B-1----:R-:W-:Y:S01]  /*10f20*/  IMAD.WIDE R108, R124, 0x2, R108 ;  /* 0x000000027c6c7825 */ /* 0x002fe200078e026c */
[----:B------:R-:W2:Y:S04]  /*10f30*/  @!P5 LDG.E.U16 R49, desc[UR20][R112.64] ;  /* 0x000000147031d981 */ /* 0x000ea8000c1e1500 */
[----:B------:R0:W2:Y:S01]  /*10f40*/  @!P0 LDG.E.U16 R36, desc[UR20][R108.64] ;  /* 0x000000146c248981 */ /* 0x0000a2000c1e1500 */
[----:B------:R-:W-:Y:S06]  /*10f50*/  BAR.SYNC.DEFER_BLOCKING 0x0 ;  /* 0x0000000000007b1d */ /* 0x000fec0000010000 */
[----:B------:R-:W-:Y:S04]  /*10f60*/  STL.64 [R1+0x250], R104 ;  /* 0x0002506801007387 */ /* 0x000fe80000100a00 */
[----:B------:R-:W-:Y:S04]  /*10f70*/  STL.64 [R1+0x258], R108 ;  /* 0x0002586c01007387 */ /* 0x000fe80000100a00 */
[----:B------:R-:W-:Y:S04]  /*10f80*/  STL.64 [R1+0x260], R112 ;  /* 0x0002607001007387 */ /* 0x000fe80000100a00 */
[----:B------:R-:W2:Y:S04]  /*10f90*/  LDL.LU.64 R114, [R1+0x1b8] ;  /* 0x0001b80001727983 */ /* 0x000ea80000300a00 */
[----:B------:R-:W3:Y:S04]  /*10fa0*/  LDL.LU.64 R82, [R1+0x1a8] ;  /* 0x0001a80001527983 */ /* 0x000ee80000300a00 */
[----:B------:R-:W4:Y:S04]  /*10fb0*/  LDL.LU.64 R56, [R1+0x198] ;  /* 0x0001980001387983 */ /* 0x000f280000300a00 */
[----:B------:R-:W4:Y:S04]  /*10fc0*/  LDL.LU.64 R116, [R1+0x1d8] ;  /* 0x0001d80001747983 */ /* 0x000f280000300a00 */
[----:B------:R-:W4:Y:S04]  /*10fd0*/  LDL.LU.64 R120, [R1+0x1c8] ;  /* 0x0001c80001787983 */ /* 0x000f280000300a00 */
[----:B------:R1:W-:Y:S04]  /*10fe0*/  STS.U16 [R0+UR9+0x24000], R93 ;  /* 0x0240005d00007988 */ /* 0x0003e80008000409 */
[----:B------:R-:W-:Y:S04]  /*10ff0*/  STS.U16 [R0+UR9+0x24400], R96 ;  /* 0x0244006000007988 */ /* 0x000fe80008000409 */
[----:B------:R0:W-:Y:S04]  /*11000*/  STS.U16 [R0+UR9+0x24800], R97 ;  /* 0x0248006100007988 */ /* 0x0001e80008000409 */
[----:B-1----:R-:W4:Y:S04]  /*11010*/  LDL.LU.64 R92, [R1+0x238] ;  /* 0x00023800015c7983 */ /* 0x002f280000300a00 */
[----:B------:R-:W4:Y:S04]  /*11020*/  LDL.LU.64 R108, [R1+0x1f8] ;  /* 0x0001f800016c7983 */ /* 0x000f280000300a00 */
[----:B------:R-:W4:Y:S04]  /*11030*/  LDL.LU.64 R112, [R1+0x1e8] ;  /* 0x0001e80001707983 */ /* 0x000f280000300a00 */
[----:B0-----:R-:W4:Y:S04]  /*11040*/  LDL.LU.64 R96, [R1+0x228] ;  /* 0x0002280001607983 */ /* 0x001f280000300a00 */
[----:B------:R-:W4:Y:S04]  /*11050*/  LDL.LU.64 R100, [R1+0x218] ;  /* 0x0002180001647983 */ /* 0x000f280000300a00 */
[----:B------:R-:W4:Y:S01]  /*11060*/  LDL.LU.64 R104, [R1+0x208] ;  /* 0x0002080001687983 */ /* 0x000f220000300a00 */
[----:B------:R-:W0:Y:S01]  /*11070*/  S2R R29, SR_TID.X ;  /* 0x00000000001d7919 */ /* 0x000e220000002100 */
[----:B------:R-:W-:-:S02]  /*11080*/  PRMT R11, RZ, 0x7610, R11 ;  /* 0x00007610ff0b7816 */ /* 0x000fc4000000000b */
[----:B------:R-:W-:Y:S02]  /*11090*/  PRMT R10, RZ, 0x7610, R10 ;  /* 0x00007610ff0a7816 */ /* 0x000fe4000000000a */
[----:B------:R-:W-:Y:S02]  /*110a0*/  PRMT R7, RZ, 0x7610, R7 ;  /* 0x00007610ff077816 */ /* 0x000fe40000000007 */
[----:B------:R-:W-:Y:S02]  /*110b0*/  PRMT R6, RZ, 0x7610, R6 ;  /* 0x00007610ff067816 */ /* 0x000fe40000000006 */
[----:B------:R-:W-:Y:S02]  /*110c0*/  PRMT R5, RZ, 0x7610, R5 ;  /* 0x00007610ff057816 */ /* 0x000fe40000000005 */
[----:B------:R-:W-:Y:S02]  /*110d0*/  PRMT R4, RZ, 0x7610, R4 ;  /* 0x00007610ff047816 */ /* 0x000fe40000000004 */
[----:B------:R-:W-:-:S02]  /*110e0*/  PRMT R9, RZ, 0x7610, R9 ;  /* 0x00007610ff097816 */ /* 0x000fc40000000009 */
[----:B------:R-:W-:Y:S02]  /*110f0*/  PRMT R8, RZ, 0x7610, R8 ;  /* 0x00007610ff087816 */ /* 0x000fe40000000008 */
[----:B------:R-:W-:Y:S02]  /*11100*/  PRMT R13, RZ, 0x7610, R13 ;  /* 0x00007610ff0d7816 */ /* 0x000fe4000000000d */
[----:B0-----:R-:W-:-:S04]  /*11110*/  LOP3.LUT R15, R29, 0x3f, RZ, 0xc0, !PT ;  /* 0x0000003f1d0f7812 */ /* 0x001fc800078ec0ff */
[----:B------:R-:W-:Y:S02]  /*11120*/  ISETP.GE.AND P0, PT, R15, R122, PT ;  /* 0x0000007a0f00720c */ /* 0x000fe40003f06270 */
[----:B------:R-:W-:Y:S01]  /*11130*/  PRMT R12, RZ, 0x7610, R12 ;  /* 0x00007610ff0c7816 */ /* 0x000fe2000000000c */
[----:B--2---:R-:W-:-:S04]  /*11140*/  IMAD.WIDE R114, R123, 0x2, R114 ;  /* 0x000000027b727825 */ /* 0x004fc800078e0272 */
[----:B---3--:R-:W-:-:S06]  /*11150*/  IMAD.WIDE R82, R123, 0x2, R82 ;  /* 0x000000027b527825 */ /* 0x008fcc00078e0252 */
[----:B------:R-:W2:Y:S04]  /*11160*/  @!P0 LDG.E.U16 R5, desc[UR20][R114.64] ;  /* 0x0000001472058981 */ /* 0x000ea8000c1e1500 */
[----:B------:R-:W3:Y:S01]  /*11170*/  @!P0 LDG.E.U16 R4, desc[UR20][R82.64] ;  /* 0x0000001452048981 */ /* 0x000ee2000c1e1500 */
[----:B----4-:R-:W-:-:S04]  /*11180*/  IMAD.WIDE R116, R123, 0x2, R116 ;  /* 0x000000027b747825 */ /* 0x010fc800078e0274 */
[C---:B------:R-:W-:Y:S01]  /*11190*/  IMAD.WIDE R120, R123.reuse, 0x2, R120 ;  /* 0x000000027b787825 */ /* 0x040fe200078e0278 */
[----:B------:R-:W4:Y:S04]  /*111a0*/  @!P0 LDG.E.U16 R7, desc[UR20][R116.64] ;  /* 0x0000001474078981 */ /* 0x000f28000c1e1500 */
[----:B------:R-:W4:Y:S01]  /*111b0*/  @!P0 LDG.E.U16 R6, desc[UR20][R120.64] ;  /* 0x0000001478068981 */ /* 0x000f22000c1e1500 */
[----:B------:R-:W-:-:S04]  /*111c0*/  IMAD.WIDE R92, R123, 0x2, R92 ;  /* 0x000000027b5c7825 */ /* 0x000fc800078e025c */
[C---:B------:R-:W-:Y:S01]  /*111d0*/  IMAD.WIDE R108, R123.reuse, 0x2, R108 ;  /* 0x000000027b6c7825 */ /* 0x040fe200078e026c */
[----:B------:R-:W4:Y:S03]  /*111e0*/  @!P0 LDG.E.U16 R13, desc[UR20][R92.64] ;  /* 0x000000145c0d8981 */ /* 0x000f26000c1e1500 */
[C---:B------:R-:W-:Y:S01]  /*111f0*/  IMAD.WIDE R112, R123.reuse, 0x2, R112 ;  /* 0x000000027b707825 */ /* 0x040fe200078e0270 */
[----:B------:R-:W4:Y:S03]  /*11200*/  @!P0 LDG.E.U16 R9, desc[UR20][R108.64] ;  /* 0x000000146c098981 */ /* 0x000f26000c1e1500 */
[C---:B------:R-:W-:Y:S01]  /*11210*/  IMAD.WIDE R96, R123.reuse, 0x2, R96 ;  /* 0x000000027b607825 */ /* 0x040fe200078e0260 */
[----:B------:R-:W4:Y:S03]  /*11220*/  @!P0 LDG.E.U16 R8, desc[UR20][R112.64] ;  /* 0x0000001470088981 */ /* 0x000f26000c1e1500 */
[C---:B------:R-:W-:Y:S01]  /*11230*/  IMAD.WIDE R100, R123.reuse, 0x2, R100 ;  /* 0x000000027b647825 */ /* 0x040fe200078e0264 */
[----:B------:R-:W4:Y:S03]  /*11240*/  @!P0 LDG.E.U16 R12, desc[UR20][R96.64] ;  /* 0x00000014600c8981 */ /* 0x000f26000c1e1500 */
[----:B------:R-:W-:Y:S01]  /*11250*/  IMAD.WIDE R104, R123, 0x2, R104 ;  /* 0x000000027b687825 */ /* 0x000fe200078e0268 */
[----:B------:R-:W4:Y:S04]  /*11260*/  @!P0 LDG.E.U16 R11, desc[UR20][R100.64] ;  /* 0x00000014640b8981 */ /* 0x000f28000c1e1500 */
[----:B------:R-:W4:Y:S04]  /*11270*/  @!P0 LDG.E.U16 R10, desc[UR20][R104.64] ;  /* 0x00000014680a8981 */ /* 0x000f28000c1e1500 */
[----:B------:R0:W-:Y:S04]  /*11280*/  STS.U16 [R0+UR9+0x25400], R37 ;  /* 0x0254002500007988 */ /* 0x0001e80008000409 */
[----:B------:R-:W-:Y:S01]  /*11290*/  STS.U16 [R0+UR9+0x24c00], R125 ;  /* 0x024c007d00007988 */ /* 0x000fe20008000409 */
[----:B0-----:R-:W-:-:S03]  /*112a0*/  LOP3.LUT R37, R0, 0x20, RZ, 0x3c, !PT ;  /* 0x0000002000257812 */ /* 0x001fc600078e3cff */
[----:B------:R-:W-:Y:S04]  /*112b0*/  STS.U16 [R0+UR9+0x25000], R53 ;  /* 0x0250003500007988 */ /* 0x000fe80008000409 */
[----:B------:R-:W-:Y:S04]  /*112c0*/  STS.U16 [R0+UR9+0x25800], R52 ;  /* 0x0258003400007988 */ /* 0x000fe80008000409 */
[----:B------:R-:W-:Y:S04]  /*112d0*/  STS.U16 [R0+UR9+0x25c00], R49 ;  /* 0x025c003100007988 */ /* 0x000fe80008000409 */
[----:B------:R-:W-:Y:S04]  /*112e0*/  STS.U16 [R37+UR9+0x24100], R48 ;  /* 0x0241003025007988 */ /* 0x000fe80008000409 */
[----:B------:R-:W-:Y:S04]  /*112f0*/  STS.U16 [R37+UR9+0x24500], R45 ;  /* 0x0245002d25007988 */ /* 0x000fe80008000409 */
[----:B------:R-:W-:Y:S04]  /*11300*/  STS.U16 [R37+UR9+0x24900], R44 ;  /* 0x0249002c25007988 */ /* 0x000fe80008000409 */
[----:B------:R0:W-:Y:S04]  /*11310*/  STS.U16 [R37+UR9+0x24d00], R28 ;  /* 0x024d001c25007988 */ /* 0x0001e80008000409 */
[----:B------:R1:W-:Y:S01]  /*11320*/  STS.U16 [R37+UR9+0x25100], R24 ;  /* 0x0251001825007988 */ /* 0x0003e20008000409 */
[----:B0-----:R-:W-:Y:S01]  /*11330*/  SHF.R.S32.HI R28, RZ, 0x7, R29 ;  /* 0x00000007ff1c7819 */ /* 0x001fe2000001141d */
[----:B-1----:R-:W-:-:S03]  /*11340*/  IMAD.SHL.U32 R24, R15, 0x2, RZ ;  /* 0x000000020f187824 */ /* 0x002fc600078e00ff */
[----:B------:R-:W-:Y:S01]  /*11350*/  SGXT R28, R28, 0x1 ;  /* 0x000000011c1c781a */ /* 0x000fe20000000200 */
[----:B------:R-:W-:Y:S02]  /*11360*/  IMAD.SHL.U32 R29, R29, 0x80, RZ ;  /* 0x000000801d1d7824 */ /* 0x000fe400078e00ff */
[----:B------:R-:W-:Y:S01]  /*11370*/  IMAD.WIDE R56, R123, 0x2, R56 ;  /* 0x000000027b387825 */ /* 0x000fe200078e0238 */
[----:B------:R-:W-:-:S03]  /*11380*/  LOP3.LUT R24, R24, 0x90, R28, 0x78, !PT ;  /* 0x0000009018187812 */ /* 0x000fc600078e781c */
[----:B------:R-:W-:Y:S01]  /*11390*/  IMAD.SHL.U32 R15, R15, 0x2, RZ ;  /* 0x000000020f0f7824 */ /* 0x000fe200078e00ff */
[--C-:B------:R-:W-:Y:S01]  /*113a0*/  LOP3.LUT R24, R24, 0x2000, R29.reuse, 0xf8, !PT ;  /* 0x0000200018187812 */ /* 0x100fe200078ef81d */
[----:B------:R-:W-:Y:S04]  /*113b0*/  STL.64 [R1+0x198], R56 ;  /* 0x0001983801007387 */ /* 0x000fe80000100a00 */
[----:B------:R-:W-:Y:S01]  /*113c0*/  STL.64 [R1+0x1a8], R82 ;  /* 0x0001a85201007387 */ /* 0x000fe20000100a00 */
[----:B------:R-:W-:Y:S02]  /*113d0*/  LOP3.LUT R24, R24, 0x40, RZ, 0x3c, !PT ;  /* 0x0000004018187812 */ /* 0x000fe400078e3cff */
[----:B------:R-:W-:Y:S01]  /*113e0*/  LOP3.LUT R15, R15, 0x90, R28, 0x78, !PT ;  /* 0x000000900f0f7812 */ /* 0x000fe200078e781c */
[----:B------:R-:W-:Y:S04]  /*113f0*/  STL.64 [R1+0x1b8], R114 ;  /* 0x0001b87201007387 */ /* 0x000fe80000100a00 */
[----:B------:R-:W-:Y:S01]  /*11400*/  STL [R1+0x418], R122 ;  /* 0x0004187a01007387 */ /* 0x000fe20000100800 */
[----:B------:R-:W-:-:S03]  /*11410*/  LOP3.LUT R15, R15, 0x2000, R29, 0xf8, !PT ;  /* 0x000020000f0f7812 */ /* 0x000fc600078ef81d */
[----:B------:R-:W-:Y:S04]  /*11420*/  STL.64 [R1+0x1c8], R120 ;  /* 0x0001c87801007387 */ /* 0x000fe80000100a00 */
[----:B------:R-:W-:Y:S04]  /*11430*/  STL.64 [R1+0x1d8], R116 ;  /* 0x0001d87401007387 */ /* 0x000fe80000100a00 */
[----:B------:R-:W-:Y:S04]  /*11440*/  STS.U16 [R37+UR9+0x25500], R41 ;  /* 0x0255002925007988 */ /* 0x000fe80008000409 */
[----:B------:R-:W-:Y:S04]  /*11450*/  STL.64 [R1+0x1e8], R112 ;  /* 0x0001e87001007387 */ /* 0x000fe80000100a00 */
[----:B------:R-:W-:Y:S04]  /*11460*/  STS.U16 [R37+UR9+0x25900], R40 ;  /* 0x0259002825007988 */ /* 0x000fe80008000409 */
[----:B------:R-:W-:Y:S04]  /*11470*/  STL.64 [R1+0x1f8], R108 ;  /* 0x0001f86c01007387 */ /* 0x000fe80000100a00 */
[----:B------:R-:W-:Y:S01]  /*11480*/  STS.U16 [R37+UR9+0x25d00], R36 ;  /* 0x025d002425007988 */ /* 0x000fe20008000409 */
[----:B------:R-:W-:-:S03]  /*11490*/  LOP3.LUT R15, R15, 0x60, RZ, 0x3c, !PT ;  /* 0x000000600f0f7812 */ /* 0x000fc600078e3cff */
[----:B------:R-:W-:Y:S04]  /*114a0*/  STL.64 [R1+0x218], R100 ;  /* 0x0002186401007387 */ /* 0x000fe80000100a00 */
[----:B------:R-:W-:Y:S04]  /*114b0*/  STS.U16 [R24+UR9+0x24200], R33 ;  /* 0x0242002118007988 */ /* 0x000fe80008000409 */
[----:B------:R-:W-:Y:S04]  /*114c0*/  STL.64 [R1+0x228], R96 ;  /* 0x0002286001007387 */ /* 0x000fe80000100a00 */
[----:B------:R-:W-:Y:S04]  /*114d0*/  STS.U16 [R24+UR9+0x24600], R32 ;  /* 0x0246002018007988 */ /* 0x000fe80008000409 */
[----:B------:R0:W-:Y:S04]  /*114e0*/  STL.64 [R1+0x238], R92 ;  /* 0x0002385c01007387 */ /* 0x0001e80000100a00 */
[----:B------:R-:W-:Y:S04]  /*114f0*/  STS.U16 [R24+UR9+0x24a00], R31 ;  /* 0x024a001f18007988 */ /* 0x000fe80008000409 */
[----:B------:R-:W-:Y:S04]  /*11500*/  STS.U16 [R24+UR9+0x24e00], R30 ;  /* 0x024e001e18007988 */ /* 0x000fe80008000409 */
[----:B0-----:R-:W4:Y:S04]  /*11510*/  LDL.LU.64 R92, [R1+0x6e8] ;  /* 0x0006e800015c7983 */ /* 0x001f280000300a00 */
[----:B------:R-:W4:Y:S04]  /*11520*/  LDL.LU.64 R96, [R1+0x6e0] ;  /* 0x0006e00001607983 */ /* 0x000f280000300a00 */
[----:B------:R-:W-:Y:S04]  /*11530*/  STS.U16 [R24+UR9+0x25200], R27 ;  /* 0x0252001b18007988 */ /* 0x000fe80008000409 */
[----:B------:R-:W4:Y:S04]  /*11540*/  LDL.LU.64 R100, [R1+0x6d8] ;  /* 0x0006d80001647983 */ /* 0x000f280000300a00 */
[----:B------:R-:W-:Y:S04]  /*11550*/  STS.U16 [R24+UR9+0x25600], R26 ;  /* 0x0256001a18007988 */ /* 0x000fe80008000409 */
[----:B------:R0:W-:Y:S04]  /*11560*/  STL.64 [R1+0x208], R104 ;  /* 0x0002086801007387 */ /* 0x0001e80000100a00 */
[----:B------:R-:W-:Y:S04]  /*11570*/  STS.U16 [R24+UR9+0x25a00], R25 ;  /* 0x025a001918007988 */ /* 0x000fe80008000409 */
[----:B------:R-:W-:Y:S04]  /*11580*/  STS.U16 [R24+UR9+0x25e00], R23 ;  /* 0x025e001718007988 */ /* 0x000fe80008000409 */
[----:B0-----:R-:W4:Y:S04]  /*11590*/  LDL.LU.64 R104, [R1+0x6d0] ;  /* 0x0006d00001687983 */ /* 0x001f280000300a00 */
[----:B------:R-:W4:Y:S04]  /*115a0*/  LDL.LU.64 R108, [R1+0x6c8] ;  /* 0x0006c800016c7983 */ /* 0x000f280000300a00 */
[----:B------:R0:W-:Y:S04]  /*115b0*/  STS.U16 [R15+UR9+0x24300], R22 ;  /* 0x024300160f007988 */ /* 0x0001e80008000409 */
[----:B------:R-:W4:Y:S04]  /*115c0*/  LDL.LU.64 R112, [R1+0x6c0] ;  /* 0x0006c00001707983 */ /* 0x000f280000300a00 */
[----:B------:R-:W-:Y:S04]  /*115d0*/  STS.U16 [R15+UR9+0x24700], R21 ;  /* 0x024700150f007988 */ /* 0x000fe80008000409 */
[----:B------:R-:W4:Y:S04]  /*115e0*/  LDL.LU.64 R116, [R1+0x6b8] ;  /* 0x0006b80001747983 */ /* 0x000f280000300a00 */
[----:B------:R-:W-:Y:S04]  /*115f0*/  STS.U16 [R15+UR9+0x24b00], R20 ;  /* 0x024b00140f007988 */ /* 0x000fe80008000409 */
[----:B------:R-:W-:Y:S04]  /*11600*/  STL [R1+0x41c], R0 ;  /* 0x00041c0001007387 */ /* 0x000fe80000100800 */
[----:B------:R-:W-:Y:S04]  /*11610*/  STS.U16 [R15+UR9+0x24f00], R19 ;  /* 0x024f00130f007988 */ /* 0x000fe80008000409 */
[----:B------:R1:W-:Y:S04]  /*11620*/  STS.U16 [R15+UR9+0x25300], R18 ;  /* 0x025300120f007988 */ /* 0x0003e80008000409 */
[----:B------:R-:W4:Y:S04]  /*11630*/  LDL.LU.64 R30, [R1+0x188] ;  /* 0x00018800011e7983 */ /* 0x000f280000300a00 */
[----:B------:R-:W-:Y:S04]  /*11640*/  STS.U16 [R15+UR9+0x25700], R17 ;  /* 0x025700110f007988 */ /* 0x000fe80008000409 */
[----:B------:R-:W4:Y:S04]  /*11650*/  LDL.LU.64 R26, [R1+0x178] ;  /* 0x00017800011a7983 */ /* 0x000f280000300a00 */
[----:B------:R-:W-:Y:S04]  /*11660*/  STS.U16 [R15+UR9+0x25b00], R16 ;  /* 0x025b00100f007988 */ /* 0x000fe80008000409 */
[----:B0-----:R-:W4:Y:S04]  /*11670*/  LDL.LU.64 R22, [R1+0x168] ;  /* 0x0001680001167983 */ /* 0x001f280000300a00 */
[----:B------:R0:W-:Y:S04]  /*11680*/  STS.U16 [R15+UR9+0x25f00], R14 ;  /* 0x025f000e0f007988 */ /* 0x0001e80008000409 */
[----:B-1----:R-:W4:Y:S04]  /*11690*/  LDL.LU.64 R18, [R1+0x158] ;  /* 0x0001580001127983 */ /* 0x002f280000300a00 */
[----:B0-----:R-:W4:Y:S01]  /*116a0*/  LDL.LU.64 R14, [R1+0x148] ;  /* 0x00014800010e7983 */ /* 0x001f220000300a00 */
[----:B------:R-:W-:-:S06]  /*116b0*/  PRMT R125, RZ, 0x7610, R125 ;  /* 0x00007610ff7d7816 */ /* 0x000fcc000000007d */
[----:B------:R0:W4:Y:S04]  /*116c0*/  @!P0 LDG.E.U16 R125, desc[UR20][R56.64] ;  /* 0x00000014387d8981 */ /* 0x000128000c1e1500 */
[----:B--2---:R-:W-:Y:S04]  /*116d0*/  STS.U16 [R2+UR9+0x12000], R5 ;  /* 0x0120000502007988 */ /* 0x004fe80008000409 */
[----:B---3--:R-:W-:Y:S04]  /*116e0*/  STS.U16 [R2+UR9+0x12400], R4 ;  /* 0x0124000402007988 */ /* 0x008fe80008000409 */
[----:B----4-:R-:W-:Y:S04]  /*116f0*/  STS.U16 [R2+UR9+0x11800], R7 ;  /* 0x0118000702007988 */ /* 0x010fe80008000409 */
[----:B------:R-:W-:Y:S04]  /*11700*/  STS.U16 [R2+UR9+0x11c00], R6 ;  /* 0x011c000602007988 */ /* 0x000fe80008000409 */
[----:B------:R-:W-:Y:S04]  /*11710*/  STS.U16 [R2+UR9+0x10000], R13 ;  /* 0x0100000d02007988 */ /* 0x000fe80008000409 */
[----:B------:R-:W-:Y:S04]  /*11720*/  STS.U16 [R2+UR9+0x11000], R9 ;  /* 0x0110000902007988 */ /* 0x000fe80008000409 */
[----:B------:R-:W-:Y:S04]  /*11730*/  STS.U16 [R2+UR9+0x11400], R8 ;  /* 0x0114000802007988 */ /* 0x000fe80008000409 */
[----:B------:R-:W-:Y:S04]  /*11740*/  STS.U16 [R2+UR9+0x10400], R12 ;  /* 0x0104000c02007988 */ /* 0x000fe80008000409 */
[----:B------:R-:W-:Y:S04]  /*11750*/  STS.U16 [R2+UR9+0x10800], R11 ;  /* 0x0108000b02007988 */ /* 0x000fe80008000409 */
[----:B------:R1:W-:Y:S04]  /*11760*/  STS.U16 [R2+UR9+0x10c00], R10 ;  /* 0x010c000a02007988 */ /* 0x0003e80008000409 */
[----:B-1----:R-:W2:Y:S04]  /*11770*/  LDL.LU.64 R10, [R1+0x138] ;  /* 0x00013800010a7983 */ /* 0x002ea80000300a00 */
[----:B------:R-:W3:Y:S04]  /*11780*/  LDL.LU.64 R6, [R1+0x128] ;  /* 0x0001280001067983 */ /* 0x000ee80000300a00 */
        /* <DEDUP_REMOVED lines=13> */
[----:B------:R-:W0:Y:S04]  /*11860*/  LDL.LU.64 R56, [R1+0x48] ;  /* 0x0000480001387983 */ /* 0x000e280000300a00 */
[----:B------:R-:W4:Y:S04]  /*11870*/  LDL.LU.64 R120, [R1+0x38] ;  /* 0x0000380001787983 */ /* 0x000f280000300a00 */
[----:B------:R-:W4:Y:S04]  /*11880*/  LDL.LU.64 R114, [R1+0x28] ;  /* 0x0000280001727983 */ /* 0x000f280000300a00 */
[----:B------:R-:W4:Y:S01]  /*11890*/  LDL.LU.64 R82, [R1] ;  /* 0x0000000001527983 */ /* 0x000f220000300a00 */
[----:B------:R-:W-:-:S02]  /*118a0*/  PRMT R79, RZ, 0x7610, R79 ;  /* 0x00007610ff4f7816 */ /* 0x000fc4000000004f */
[----:B------:R-:W-:Y:S02]  /*118b0*/  PRMT R78, RZ, 0x7610, R78 ;  /* 0x00007610ff4e7816 */ /* 0x000fe4000000004e */
[----:B------:R-:W-:Y:S02]  /*118c0*/  PRMT R75, RZ, 0x7610, R75 ;  /* 0x00007610ff4b7816 */ /* 0x000fe4000000004b */
[----:B------:R-:W-:Y:S02]  /*118d0*/  PRMT R74, RZ, 0x7610, R74 ;  /* 0x00007610ff4a7816 */ /* 0x000fe4000000004a */
[----:B------:R-:W-:Y:S02]  /*118e0*/  PRMT R71, RZ, 0x7610, R71 ;  /* 0x00007610ff477816 */ /* 0x000fe40000000047 */
[----:B------:R-:W-:Y:S02]  /*118f0*/  PRMT R70, RZ, 0x7610, R70 ;  /* 0x00007610ff467816 */ /* 0x000fe40000000046 */
[----:B------:R-:W-:Y:S01]  /*11900*/  PRMT R67, RZ, 0x7610, R67 ;  /* 0x00007610ff437816 */ /* 0x000fe20000000043 */
[----:B------:R-:W-:-:S05]  /*11910*/  IMAD.WIDE R30, R123, 0x2, R30 ;  /* 0x000000027b1e7825 */ /* 0x000fca00078e021e */
[----:B------:R1:W4:Y:S01]  /*11920*/  @!P0 LDG.E.U16 R79, desc[UR20][R30.64] ;  /* 0x000000141e4f8981 */ /* 0x000322000c1e1500 */
        /* <DEDUP_REMOVED lines=8> */
[----:B--2---:R-:W-:-:S04]  /*119b0*/  IMAD.WIDE R10, R123, 0x2, R10 ;  /* 0x000000027b0a7825 */ /* 0x004fc800078e020a */
[C---:B---3--:R-:W-:Y:S01]  /*119c0*/  IMAD.WIDE R6, R123.reuse, 0x2, R6 ;  /* 0x000000027b067825 */ /* 0x048fe200078e0206 */
[----:B------:R2:W3:Y:S03]  /*119d0*/  @!P0 LDG.E.U16 R70, desc[UR20][R10.64] ;  /* 0x000000140a468981 */ /* 0x0004e6000c1e1500 */
[C---:B----4-:R-:W-:Y:S01]  /*119e0*/  IMAD.WIDE R4, R123.reuse, 0x2, R4 ;  /* 0x000000027b047825 */ /* 0x050fe200078e0204 */
[----:B------:R4:W2:Y:S03]  /*119f0*/  @!P0 LDG.E.U16 R67, desc[UR20][R6.64] ;  /* 0x0000001406438981 */ /* 0x0008a6000c1e1500 */
[----:B------:R-:W-:-:S04]  /*11a00*/  IMAD.WIDE R8, R123, 0x2, R8 ;  /* 0x000000027b087825 */ /* 0x000fc800078e0208 */
        /* <DEDUP_REMOVED lines=11> */
[----:B0-----:R-:W-:-:S04]  /*11ac0*/  IMAD.WIDE R56, R123, 0x2, R56 ;  /* 0x000000027b387825 */ /* 0x001fc800078e0238 */
[----:B------:R-:W-:-:S04]  /*11ad0*/  IMAD.WIDE R120, R123, 0x2, R120 ;  /* 0x000000027b787825 */ /* 0x000fc800078e0278 */
[----:B------:R-:W-:-:S04]  /*11ae0*/  IMAD.WIDE R114, R123, 0x2, R114 ;  /* 0x000000027b727825 */ /* 0x000fc800078e0272 */
[----:B------:R-:W-:-:S05]  /*11af0*/  IMAD.WIDE R82, R123, 0x2, R82 ;  /* 0x000000027b527825 */ /* 0x000fca00078e0252 */
[----:B------:R-:W-:Y:S04]  /*11b00*/  STL.64 [R1], R82 ;  /* 0x0000005201007387 */ /* 0x000fe80000100a00 */
        /* <DEDUP_REMOVED lines=23> */
[----:B0-----:R-:W1:Y:S04]  /*11c80*/  LDL.LU.64 R30, [R1+0x6b0] ;  /* 0x0006b000011e7983 */ /* 0x001e680000300a00 */
[----:B------:R-:W2:Y:S04]  /*11c90*/  LDL.LU.64 R26, [R1+0x6a8] ;  /* 0x0006a800011a7983 */ /* 0x000ea80000300a00 */
[----:B------:R-:W3:Y:S04]  /*11ca0*/  LDL.LU.64 R22, [R1+0x6a0] ;  /* 0x0006a00001167983 */ /* 0x000ee80000300a00 */
[----:B------:R-:W4:Y:S04]  /*11cb0*/  LDL.LU.64 R18, [R1+0x698] ;  /* 0x0006980001127983 */ /* 0x000f280000300a00 */
[----:B------:R-:W4:Y:S04]  /*11cc0*/  LDL.LU.64 R14, [R1+0x690] ;  /* 0x00069000010e7983 */ /* 0x000f280000300a00 */
[----:B------:R-:W4:Y:S04]  /*11cd0*/  LDL.LU.64 R10, [R1+0x688] ;  /* 0x00068800010a7983 */ /* 0x000f280000300a00 */
[----:B------:R-:W4:Y:S01]  /*11ce0*/  LDL.LU.64 R6, [R1+0x680] ;  /* 0x0006800001067983 */ /* 0x000f220000300a00 */
[----:B------:R-:W-:-:S04]  /*11cf0*/  IMAD.WIDE R64, R123, 0x2, R64 ;  /* 0x000000027b407825 */ /* 0x000fc800078e0240 */
[----:B------:R-:W-:-:S04]  /*11d00*/  IMAD.WIDE R68, R123, 0x2, R68 ;  /* 0x000000027b447825 */ /* 0x000fc800078e0244 */
[----:B------:R-:W-:-:S04]  /*11d10*/  IMAD.WIDE R72, R123, 0x2, R72 ;  /* 0x000000027b487825 */ /* 0x000fc800078e0248 */
[----:B------:R-:W-:-:S04]  /*11d20*/  IMAD.WIDE R76, R123, 0x2, R76 ;  /* 0x000000027b4c7825 */ /* 0x000fc800078e024c */
[----:B------:R-:W-:-:S04]  /*11d30*/  IMAD.WIDE R80, R123, 0x2, R80 ;  /* 0x000000027b507825 */ /* 0x000fc800078e0250 */
[----:B------:R-:W-:Y:S01]  /*11d40*/  IMAD.WIDE R84, R123, 0x2, R84 ;  /* 0x000000027b547825 */ /* 0x000fe200078e0254 */
[----:B------:R-:W-:-:S03]  /*11d50*/  PRMT R35, RZ, 0x7610, R35 ;  /* 0x00007610ff237816 */ /* 0x000fc60000000023 */
[C---:B------:R-:W-:Y:S01]  /*11d60*/  IMAD.WIDE R88, R123.reuse, 0x2, R88 ;  /* 0x000000027b587825 */ /* 0x040fe200078e0258 */
[----:B------:R-:W-:Y:S02]  /*11d70*/  PRMT R34, RZ, 0x7610, R34 ;  /* 0x00007610ff227816 */ /* 0x000fe40000000022 */
[----:B------:R-:W-:Y:S01]  /*11d80*/  PRMT R39, RZ, 0x7610, R39 ;  /* 0x00007610ff277816 */ /* 0x000fe20000000027 */
[C---:B------:R-:W-:Y:S01]  /*11d90*/  IMAD.WIDE R92, R123.reuse, 0x2, R92 ;  /* 0x000000027b5c7825 */ /* 0x040fe200078e025c */
[----:B------:R-:W-:Y:S01]  /*11da0*/  PRMT R38, RZ, 0x7610, R38 ;  /* 0x00007610ff267816 */ /* 0x000fe20000000026 */
[----:B------:R-:W4:Y:S02]  /*11db0*/  @!P0 LDG.E.U16 R35, desc[UR20][R114.64] ;  /* 0x0000001472238981 */ /* 0x000f24000c1e1500 */
        /* <DEDUP_REMOVED lines=15> */
[----:B------:R-:W-:Y:S01]  /*11eb0*/  IMAD.WIDE R116, R123, 0x2, R116 ;  /* 0x000000027b747825 */ /* 0x000fe200078e0274 */
[----:B------:R-:W-:Y:S01]  /*11ec0*/  PRMT R50, RZ, 0x7610, R50 ;  /* 0x00007610ff327816 */ /* 0x000fe20000000032 */
[----:B------:R-:W4:Y:S01]  /*11ed0*/  @!P0 LDG.E.U16 R47, desc[UR20][R40.64] ;  /* 0x00000014282f8981 */ /* 0x000f22000c1e1500 */
[----:B------:R-:W-:-:S02]  /*11ee0*/  PRMT R55, RZ, 0x7610, R55 ;  /* 0x00007610ff377816 */ /* 0x000fc40000000037 */
[----:B------:R-:W-:Y:S01]  /*11ef0*/  PRMT R54, RZ, 0x7610, R54 ;  /* 0x00007610ff367816 */ /* 0x000fe20000000036 */
[----:B------:R-:W4:Y:S01]  /*11f00*/  @!P0 LDG.E.U16 R46, desc[UR20][R44.64] ;  /* 0x000000142c2e8981 */ /* 0x000f22000c1e1500 */
[----:B------:R-:W-:Y:S02]  /*11f10*/  PRMT R59, RZ, 0x7610, R59 ;  /* 0x00007610ff3b7816 */ /* 0x000fe4000000003b */
[----:B------:R-:W-:Y:S01]  /*11f20*/  PRMT R58, RZ, 0x7610, R58 ;  /* 0x00007610ff3a7816 */ /* 0x000fe2000000003a */
[----:B------:R-:W4:Y:S01]  /*11f30*/  @!P0 LDG.E.U16 R51, desc[UR20][R32.64] ;  /* 0x0000001420338981 */ /* 0x000f22000c1e1500 */
[----:B------:R-:W-:Y:S02]  /*11f40*/  PRMT R63, RZ, 0x7610, R63 ;  /* 0x00007610ff3f7816 */ /* 0x000fe4000000003f */
[----:B------:R-:W-:Y:S01]  /*11f50*/  PRMT R62, RZ, 0x7610, R62 ;  /* 0x00007610ff3e7816 */ /* 0x000fe2000000003e */
[----:B------:R-:W4:Y:S01]  /*11f60*/  @!P0 LDG.E.U16 R50, desc[UR20][R36.64] ;  /* 0x0000001424328981 */ /* 0x000f22000c1e1500 */
[----:B------:R-:W-:-:S03]  /*11f70*/  PRMT R66, RZ, 0x7610, R66 ;  /* 0x00007610ff427816 */ /* 0x000fc60000000042 */
[----:B------:R-:W4:Y:S04]  /*11f80*/  @!P0 LDG.E.U16 R55, desc[UR20][R24.64] ;  /* 0x0000001418378981 */ /* 0x000f28000c1e1500 */
[----:B------:R-:W4:Y:S04]  /*11f90*/  @!P0 LDG.E.U16 R54, desc[UR20][R28.64] ;  /* 0x000000141c368981 */ /* 0x000f28000c1e1500 */
[----:B------:R-:W4:Y:S04]  /*11fa0*/  @!P0 LDG.E.U16 R59, desc[UR20][R16.64] ;  /* 0x00000014103b8981 */ /* 0x000f28000c1e1500 */
[----:B------:R-:W4:Y:S04]  /*11fb0*/  @!P0 LDG.E.U16 R58, desc[UR20][R20.64] ;  /* 0x00000014143a8981 */ /* 0x000f28000c1e1500 */
[----:B------:R-:W4:Y:S04]  /*11fc0*/  @!P0 LDG.E.U16 R63, desc[UR20][R8.64] ;  /* 0x00000014083f8981 */ /* 0x000f28000c1e1500 */
[----:B------:R-:W4:Y:S04]  /*11fd0*/  @!P0 LDG.E.U16 R62, desc[UR20][R12.64] ;  /* 0x000000140c3e8981 */ /* 0x000f28000c1e1500 */
[----:B------:R-:W4:Y:S04]  /*11fe0*/  @!P0 LDG.E.U16 R66, desc[UR20][R4.64] ;  /* 0x0000001404428981 */ /* 0x000f28000c1e1500 */
        /* <DEDUP_REMOVED lines=14> */
[----:B-1----:R-:W-:-:S02]  /*120d0*/  PRMT R31, RZ, 0x7610, R31 ;  /* 0x00007610ff1f7816 */ /* 0x002fc4000000001f */
[----:B------:R-:W-:Y:S02]  /*120e0*/  PRMT R30, RZ, 0x7610, R30 ;  /* 0x00007610ff1e7816 */ /* 0x000fe4000000001e */
[----:B--2---:R-:W-:Y:S02]  /*120f0*/  PRMT R27, RZ, 0x7610, R27 ;  /* 0x00007610ff1b7816 */ /* 0x004fe4000000001b */
[----:B------:R-:W-:Y:S01]  /*12100*/  PRMT R26, RZ, 0x7610, R26 ;  /* 0x00007610ff1a7816 */ /* 0x000fe2000000001a */
[----:B------:R-:W2:Y:S01]  /*12110*/  @!P0 LDG.E.U16 R31, desc[UR20][R116.64] ;  /* 0x00000014741f8981 */ /* 0x000ea2000c1e1500 */
[----:B---3--:R-:W-:Y:S02]  /*12120*/  PRMT R23, RZ, 0x7610, R23 ;  /* 0x00007610ff177816 */ /* 0x008fe40000000017 */
[----:B------:R-:W-:Y:S01]  /*12130*/  PRMT R22, RZ, 0x7610, R22 ;  /* 0x00007610ff167816 */ /* 0x000fe20000000016 */
[----:B------:R-:W3:Y:S01]  /*12140*/  @!P0 LDG.E.U16 R27, desc[UR20][R108.64] ;  /* 0x000000146c1b8981 */ /* 0x000ee2000c1e1500 */
[----:B----4-:R-:W-:-:S02]  /*12150*/  PRMT R19, RZ, 0x7610, R19 ;  /* 0x00007610ff137816 */ /* 0x010fc40000000013 */
        /* <DEDUP_REMOVED lines=8> */
[----:B------:R-:W-:-:S02]  /*121e0*/  PRMT R7, RZ, 0x7610, R7 ;  /* 0x00007610ff077816 */ /* 0x000fc40000000007 */
[----:B------:R-:W-:Y:S01]  /*121f0*/  PRMT R6, RZ, 0x7610, R6 ;  /* 0x00007610ff067816 */ /* 0x000fe20000000006 */
[----:B------:R-:W4:Y:S04]  /*12200*/  @!P0 LDG.E.U16 R11, desc[UR20][R76.64] ;  /* 0x000000144c0b8981 */ /* 0x000f28000c1e1500 */
        /* <DEDUP_REMOVED lines=8> */
[----:B------:R-:W-:Y:S04]  /*12290*/  STL [R1+0x424], R116 ;  /* 0x0004247401007387 */ /* 0x000fe80000100800 */
[----:B------:R-:W-:Y:S04]  /*122a0*/  STL [R1+0x420], R117 ;  /* 0x0004207501007387 */ /* 0x000fe80000100800 */
[----:B------:R-:W-:Y:S04]  /*122b0*/  STL.64 [R1+0x4b0], R116 ;  /* 0x0004b07401007387 */ /* 0x000fe80000100a00 */
[----:B------:R-:W-:Y:S04]  /*122c0*/  STL.64 [R1+0x5f0], R116 ;  /* 0x0005f07401007387 */ /* 0x000fe80000100a00 */
[----:B------:R-:W-:Y:S04]  /*122d0*/  STL [R1+0x42c], R112 ;  /* 0x00042c7001007387 */ /* 0x000fe80000100800 */
[----:B------:R-:W-:Y:S04]  /*122e0*/  STL [R1+0x428], R113 ;  /* 0x0004287101007387 */ /* 0x000fe80000100800 */
[----:B------:R-:W-:Y:S04]  /*122f0*/  STL.64 [R1+0x4b8], R112 ;  /* 0x0004b87001007387 */ /* 0x000fe80000100a00 */
[----:B------:R-:W-:Y:S04]  /*12300*/  STL.64 [R1+0x5f8], R112 ;  /* 0x0005f87001007387 */ /* 0x000fe80000100a00 */
[----:B------:R-:W-:Y:S04]  /*12310*/  STL [R1+0x434], R108 ;  /* 0x0004346c01007387 */ /* 0x000fe80000100800 */
[----:B------:R-:W-:Y:S04]  /*12320*/  STL [R1+0x430], R109 ;  /* 0x0004306d01007387 */ /* 0x000fe80000100800 */
[----:B------:R-:W-:Y:S04]  /*12330*/  STL.64 [R1+0x4c0], R108 ;  /* 0x0004c06c01007387 */ /* 0x000fe80000100a00 */
[----:B------:R0:W-:Y:S04]  /*12340*/  STL.64 [R1+0x600], R108 ;  /* 0x0006006c01007387 */ /* 0x0001e80000100a00 */
[----:B------:R-:W-:Y:S04]  /*12350*/  STL [R1+0x43c], R104 ;  /* 0x00043c6801007387 */ /* 0x000fe80000100800 */
[----:B------:R-:W-:Y:S04]  /*12360*/  STL [R1+0x438], R105 ;  /* 0x0004386901007387 */ /* 0x000fe80000100800 */
[----:B------:R-:W-:Y:S04]  /*12370*/  STL.64 [R1+0x4c8], R104 ;  /* 0x0004c86801007387 */ /* 0x000fe80000100a00 */
        /* <DEDUP_REMOVED lines=16> */
[----:B------:R-:W-:Y:S01]  /*12480*/  STL [R1+0x468], R81 ;  /* 0x0004685101007387 */ /* 0x000fe20000100800 */
[----:B------:R-:W-:-:S03]  /*12490*/  IMAD.WIDE R60, R123, 0x2, R60 ;  /* 0x000000027b3c7825 */ /* 0x000fc600078e023c */
        /* <DEDUP_REMOVED lines=10> */
[----:B------:R-:W4:Y:S04]  /*12540*/  LDL.LU.64 R114, [R1+0x230] ;  /* 0x0002300001727983 */ /* 0x000f280000300a00 */
[----:B0-----:R-:W4:Y:S04]  /*12550*/  LDL.LU.64 R108, [R1+0x220] ;  /* 0x00022000016c7983 */ /* 0x001f280000300a00 */
[----:B------:R-:W4:Y:S04]  /*12560*/  LDL.LU.64 R112, [R1+0x210] ;  /* 0x0002100001707983 */ /* 0x000f280000300a00 */
[----:B------:R-:W4:Y:S04]  /*12570*/  LDL.LU.64 R116, [R1+0x200] ;  /* 0x0002000001747983 */ /* 0x000f280000300a00 */
[----:B------:R-:W4:Y:S04]  /*12580*/  LDL.LU.64 R120, [R1+0x1f0] ;  /* 0x0001f00001787983 */ /* 0x000f280000300a00 */
        /* <DEDUP_REMOVED lines=13> */
[----:B--2---:R-:W-:Y:S04]  /*12660*/  STS.U16 [R2+UR9+0x18c00], R31 ;  /* 0x018c001f02007988 */ /* 0x004fe80008000409 */
[----:B---3--:R-:W-:Y:S04]  /*12670*/  STS.U16 [R2+UR9+0x19400], R27 ;  /* 0x0194001b02007988 */ /* 0x008fe80008000409 */
[----:B----4-:R-:W-:Y:S04]  /*12680*/  STS.U16 [R2+UR9+0x19c00], R23 ;  /* 0x019c001702007988 */ /* 0x010fe80008000409 */
[----:B------:R-:W-:Y:S04]  /*12690*/  STS.U16 [R2+UR9+0x1a400], R19 ;  /* 0x01a4001302007988 */ /* 0x000fe80008000409 */
[----:B------:R-:W-:Y:S04]  /*126a0*/  STS.U16 [R2+UR9+0x1ac00], R15 ;  /* 0x01ac000f02007988 */ /* 0x000fe80008000409 */
[----:B------:R-:W-:Y:S04]  /*126b0*/  STS.U16 [R2+UR9+0x1b400], R11 ;  /* 0x01b4000b02007988 */ /* 0x000fe80008000409 */
[----:B------:R-:W-:Y:S04]  /*126c0*/  STS.U16 [R2+UR9+0x1bc00], R7 ;  /* 0x01bc000702007988 */ /* 0x000fe80008000409 */
[----:B------:R0:W-:Y:S04]  /*126d0*/  STS.U16 [R2+UR9+0x1c000], R6 ;  /* 0x01c0000602007988 */ /* 0x0001e80008000409 */
[----:B------:R1:W-:Y:S04]  /*126e0*/  STS.U16 [R2+UR9+0x1b800], R10 ;  /* 0x01b8000a02007988 */ /* 0x0003e80008000409 */
[----:B------:R2:W-:Y:S04]  /*126f0*/  STS.U16 [R2+UR9+0x1b000], R14 ;  /* 0x01b0000e02007988 */ /* 0x0005e80008000409 */
[----:B0-----:R-:W3:Y:S04]  /*12700*/  LDL.LU.64 R6, [R1+0x1e0] ;  /* 0x0001e00001067983 */ /* 0x001ee80000300a00 */
[----:B-1----:R-:W4:Y:S04]  /*12710*/  LDL.LU.64 R10, [R1+0x1d0] ;  /* 0x0001d000010a7983 */ /* 0x002f280000300a00 */
[----:B------:R0:W-:Y:S04]  /*12720*/  STS.U16 [R2+UR9+0x1a800], R18 ;  /* 0x01a8001202007988 */ /* 0x0001e80008000409 */
[----:B--2---:R-:W2:Y:S04]  /*12730*/  LDL.LU.64 R14, [R1+0x1c0] ;  /* 0x0001c000010e7983 */ /* 0x004ea80000300a00 */
[----:B------:R1:W-:Y:S04]  /*12740*/  STS.U16 [R2+UR9+0x1a000], R22 ;  /* 0x01a0001602007988 */ /* 0x0003e80008000409 */
[----:B0-----:R-:W2:Y:S04]  /*12750*/  LDL.LU.64 R18, [R1+0x1b0] ;  /* 0x0001b00001127983 */ /* 0x001ea80000300a00 */
[----:B------:R0:W-:Y:S04]  /*12760*/  STS.U16 [R2+UR9+0x19800], R26 ;  /* 0x0198001a02007988 */ /* 0x0001e80008000409 */
[----:B-1----:R-:W2:Y:S04]  /*12770*/  LDL.LU.64 R22, [R1+0x1a0] ;  /* 0x0001a00001167983 */ /* 0x002ea80000300a00 */
[----:B------:R1:W-:Y:S04]  /*12780*/  STS.U16 [R2+UR9+0x19000], R30 ;  /* 0x0190001e02007988 */ /* 0x0003e80008000409 */
[----:B0-----:R-:W2:Y:S04]  /*12790*/  LDL.LU.64 R26, [R1+0x190] ;  /* 0x00019000011a7983 */ /* 0x001ea80000300a00 */
[----:B-1----:R-:W2:Y:S04]  /*127a0*/  LDL.LU.64 R30, [R1+0x180] ;  /* 0x00018000011e7983 */ /* 0x002ea80000300a00 */
[----:B------:R-:W2:Y:S04]  /*127b0*/  LDL.LU.64 R34, [R1+0x170] ;  /* 0x0001700001227983 */ /* 0x000ea80000300a00 */
[----:B------:R-:W2:Y:S04]  /*127c0*/  LDL.LU.64 R38, [R1+0x160] ;  /* 0x0001600001267983 */ /* 0x000ea80000300a00 */
[----:B------:R-:W2:Y:S04]  /*127d0*/  LDL.LU.64 R42, [R1+0x150] ;  /* 0x00015000012a7983 */ /* 0x000ea80000300a00 */
[----:B------:R-:W2:Y:S04]  /*127e0*/  LDL.LU.64 R46, [R1+0x140] ;  /* 0x00014000012e7983 */ /* 0x000ea80000300a00 */
[----:B------:R-:W2:Y:S04]  /*127f0*/  LDL.LU.64 R50, [R1+0x130] ;  /* 0x0001300001327983 */ /* 0x000ea80000300a00 */
[----:B------:R0:W-:Y:S04]  /*12800*/  STS.U16 [R2+UR9+0x15800], R58 ;  /* 0x0158003a02007988 */ /* 0x0001e80008000409 */
[----:B------:R-:W2:Y:S04]  /*12810*/  LDL.LU.64 R54, [R1+0x120] ;  /* 0x0001200001367983 */ /* 0x000ea80000300a00 */
[----:B------:R-:W-:Y:S04]  /*12820*/  STS.U16 [R2+UR9+0x14c00], R63 ;  /* 0x014c003f02007988 */ /* 0x000fe80008000409 */
[----:B------:R1:W-:Y:S04]  /*12830*/  STS.U16 [R2+UR9+0x15000], R62 ;  /* 0x0150003e02007988 */ /* 0x0003e80008000409 */
[----:B0-----:R-:W2:Y:S04]  /*12840*/  LDL.LU.64 R58, [R1+0x110] ;  /* 0x00011000013a7983 */ /* 0x001ea80000300a00 */
[----:B------:R-:W-:Y:S04]  /*12850*/  STS.U16 [R2+UR9+0x14400], R67 ;  /* 0x0144004302007988 */ /* 0x000fe80008000409 */
[----:B------:R0:W-:Y:S04]  /*12860*/  STS.U16 [R2+UR9+0x14800], R66 ;  /* 0x0148004202007988 */ /* 0x0001e80008000409 */
[----:B-1----:R-:W2:Y:S04]  /*12870*/  LDL.LU.64 R62, [R1+0x100] ;  /* 0x00010000013e7983 */ /* 0x002ea80000300a00 */
        /* <DEDUP_REMOVED lines=9> */
[----:B-1----:R-:W2:Y:S04]  /*12910*/  LDL.LU.64 R78, [R1+0xc0] ;  /* 0x0000c000014e7983 */ /* 0x002ea80000300a00 */
[----:B------:R-:W2:Y:S01]  /*12920*/  LDL.LU.64 R82, [R1+0xb0] ;  /* 0x0000b00001527983 */ /* 0x000ea20000300a00 */
[----:B------:R-:W-:Y:S01]  /*12930*/  IMAD.WIDE R56, R123, 0x2, R56 ;  /* 0x000000027b387825 */ /* 0x000fe200078e0238 */
[----:B------:R-:W-:-:S03]  /*12940*/  PRMT R111, RZ, 0x7610, R111 ;  /* 0x00007610ff6f7816 */ /* 0x000fc6000000006f */
[----:B------:R-:W-:-:S04]  /*12950*/  IMAD.WIDE R52, R123, 0x2, R52 ;  /* 0x000000027b347825 */ /* 0x000fc800078e0234 */
[----:B------:R-:W-:-:S04]  /*12960*/  IMAD.WIDE R48, R123, 0x2, R48 ;  /* 0x000000027b307825 */ /* 0x000fc800078e0230 */
[----:B------:R-:W-:-:S04]  /*12970*/  IMAD.WIDE R114, R123, 0x2, R114 ;  /* 0x000000027b727825 */ /* 0x000fc800078e0272 */
[C---:B------:R-:W-:Y:S01]  /*12980*/  IMAD.WIDE R108, R123.reuse, 0x2, R108 ;  /* 0x000000027b6c7825 */ /* 0x040fe200078e026c */
[----:B------:R0:W2:Y:S03]  /*12990*/  @!P0 LDG.E.U16 R111, desc[UR20][R114.64] ;  /* 0x00000014726f8981 */ /* 0x0000a6000c1e1500 */
[----:B------:R-:W-:-:S04]  /*129a0*/  IMAD.WIDE R112, R123, 0x2, R112 ;  /* 0x000000027b707825 */ /* 0x000fc800078e0270 */
[----:B------:R-:W-:-:S04]  /*129b0*/  IMAD.WIDE R116, R123, 0x2, R116 ;  /* 0x000000027b747825 */ /* 0x000fc800078e0274 */
[----:B------:R-:W-:-:S04]  /*129c0*/  IMAD.WIDE R120, R123, 0x2, R120 ;  /* 0x000000027b787825 */ /* 0x000fc800078e0278 */
[----:B---3--:R-:W-:-:S04]  /*129d0*/  IMAD.WIDE R6, R123, 0x2, R6 ;  /* 0x000000027b067825 */ /* 0x008fc800078e0206 */
[----:B----4-:R-:W-:-:S04]  /*129e0*/  IMAD.WIDE R10, R123, 0x2, R10 ;  /* 0x000000027b0a7825 */ /* 0x010fc800078e020a */
[----:B--2---:R-:W-:-:S04]  /*129f0*/  IMAD.WIDE R14, R123, 0x2, R14 ;  /* 0x000000027b0e7825 */ /* 0x004fc800078e020e */
        /* <DEDUP_REMOVED lines=42> */
[----:B------:R-:W-:Y:S04]  /*12ca0*/  STL [R1+0x49c], R56 ;  /* 0x00049c3801007387 */ /* 0x000fe80000100800 */
[----:B------:R-:W-:Y:S04]  /*12cb0*/  STL [R1+0x498], R57 ;  /* 0x0004983901007387 */ /* 0x000fe80000100800 */
[----:B------:R-:W-:Y:S04]  /*12cc0*/  STL [R1+0x4a4], R52 ;  /* 0x0004a43401007387 */ /* 0x000fe80000100800 */
[----:B------:R-:W-:Y:S04]  /*12cd0*/  STL [R1+0x4a0], R53 ;  /* 0x0004a03501007387 */ /* 0x000fe80000100800 */
[----:B------:R-:W-:Y:S04]  /*12ce0*/  STL [R1+0x4a8], R49 ;  /* 0x0004a83101007387 */ /* 0x000fe80000100800 */
[----:B-1----:R-:W0:Y:S04]  /*12cf0*/  LDL.LU.64 R114, [R1+0x608] ;  /* 0x0006080001727983 */ /* 0x002e280000300a00 */
[----:B------:R1:W-:Y:S01]  /*12d00*/  STS.U16 [R2+UR9+0x12800], R125 ;  /* 0x0128007d02007988 */ /* 0x0003e20008000409 */
[----:B------:R-:W-:-:S02]  /*12d10*/  PRMT R118, RZ, 0x7610, R118 ;  /* 0x00007610ff767816 */ /* 0x000fc40000000076 */
[----:B------:R-:W-:-:S04]  /*12d20*/  PRMT R119, RZ, 0x7610, R119 ;  /* 0x00007610ff777816 */ /* 0x000fc80000000077 */
[----:B------:R-:W2:Y:S01]  /*12d30*/  @!P0 LDG.E.U16 R118, desc[UR20][R116.64] ;  /* 0x0000001474768981 */ /* 0x000ea2000c1e1500 */
[----:B-1----:R-:W-:-:S03]  /*12d40*/  PRMT R125, RZ, 0x7610, R125 ;  /* 0x00007610ff7d7816 */ /* 0x002fc6000000007d */
[----:B------:R-:W3:Y:S04]  /*12d50*/  @!P0 LDG.E.U16 R119, desc[UR20][R120.64] ;  /* 0x0000001478778981 */ /* 0x000ee8000c1e1500 */
[----:B------:R-:W4:Y:S01]  /*12d60*/  @!P0 LDG.E.U16 R125, desc[UR20][R60.64] ;  /* 0x000000143c7d8981 */ /* 0x000f22000c1e1500 */
[----:B0-----:R-:W-:Y:S02]  /*12d70*/  PRMT R114, RZ, 0x7610, R114 ;  /* 0x00007610ff727816 */ /* 0x001fe40000000072 */
[----:B------:R-:W-:-:S04]  /*12d80*/  PRMT R115, RZ, 0x7610, R115 ;  /* 0x00007610ff737816 */ /* 0x000fc80000000073 */
[----:B------:R0:W2:Y:S04]  /*12d90*/  @!P0 LDG.E.U16 R114, desc[UR20][R108.64] ;  /* 0x000000146c728981 */ /* 0x0000a8000c1e1500 */
[----:B------:R1:W2:Y:S04]  /*12da0*/  @!P0 LDG.E.U16 R115, desc[UR20][R112.64] ;  /* 0x0000001470738981 */ /* 0x0002a8000c1e1500 */
[----:B------:R-:W0:Y:S04]  /*12db0*/  LDL.LU.64 R108, [R1+0x600] ;  /* 0x00060000016c7983 */ /* 0x000e280000300a00 */
[----:B------:R-:W1:Y:S04]  /*12dc0*/  LDL.LU.64 R112, [R1+0x5f8] ;  /* 0x0005f80001707983 */ /* 0x000e680000300a00 */
[----:B------:R-:W2:Y:S04]  /*12dd0*/  LDL.LU.64 R116, [R1+0x5f0] ;  /* 0x0005f00001747983 */ /* 0x000ea80000300a00 */
[----:B------:R-:W3:Y:S01]  /*12de0*/  LDL.LU.64 R120, [R1+0x5e8] ;  /* 0x0005e80001787983 */ /* 0x000ee20000300a00 */
[----:B------:R-:W-:-:S02]  /*12df0*/  PRMT R86, RZ, 0x7610, R86 ;  /* 0x00007610ff567816 */ /* 0x000fc40000000056 */
[----:B------:R-:W-:Y:S02]  /*12e00*/  PRMT R87, RZ, 0x7610, R87 ;  /* 0x00007610ff577816 */ /* 0x000fe40000000057 */
[----:B------:R-:W-:Y:S01]  /*12e10*/  PRMT R90, RZ, 0x7610, R90 ;  /* 0x00007610ff5a7816 */ /* 0x000fe2000000005a */
[C---:B------:R-:W-:Y:S01]  /*12e20*/  IMAD.WIDE R44, R123.reuse, 0x2, R44 ;  /* 0x000000027b2c7825 */ /* 0x040fe200078e022c */
[----:B------:R-:W-:Y:S01]  /*12e30*/  PRMT R91, RZ, 0x7610, R91 ;  /* 0x00007610ff5b7816 */ /* 0x000fe2000000005b */
[----:B------:R-:W3:Y:S01]  /*12e40*/  @!P0 LDG.E.U16 R86, desc[UR20][R56.64] ;  /* 0x0000001438568981 */ /* 0x000ee2000c1e1500 */
        /* <DEDUP_REMOVED lines=11> */
[----:B------:R-:W3:Y:S02]  /*12f00*/  @!P0 LDG.E.U16 R91, desc[UR20][R44.64] ;  /* 0x000000142c5b8981 */ /* 0x000ee4000c1e1500 */
[C---:B------:R-:W-:Y:S01]  /*12f10*/  IMAD.WIDE R28, R123.reuse, 0x2, R28 ;  /* 0x000000027b1c7825 */ /* 0x040fe200078e021c */
[----:B------:R-:W-:Y:S01]  /*12f20*/  PRMT R106, RZ, 0x7610, R106 ;  /* 0x00007610ff6a7816 */ /* 0x000fe2000000006a */
[----:B------:R-:W3:Y:S02]  /*12f30*/  @!P0 LDG.E.U16 R94, desc[UR20][R40.64] ;  /* 0x00000014285e8981 */ /* 0x000ee4000c1e1500 */
[C---:B------:R-:W-:Y:S01]  /*12f40*/  IMAD.WIDE R24, R123.reuse, 0x2, R24 ;  /* 0x000000027b187825 */ /* 0x040fe200078e0218 */
[----:B------:R-:W-:Y:S01]  /*12f50*/  PRMT R107, RZ, 0x7610, R107 ;  /* 0x00007610ff6b7816 */ /* 0x000fe2000000006b */
[----:B----4-:R4:W-:Y:S02]  /*12f60*/  STS.U16 [R2+UR9+0x1c400], R125 ;  /* 0x01c4007d02007988 */ /* 0x0109e40008000409 */
[C---:B------:R-:W-:Y:S01]  /*12f70*/  IMAD.WIDE R20, R123.reuse, 0x2, R20 ;  /* 0x000000027b147825 */ /* 0x040fe200078e0214 */
[----:B------:R-:W-:Y:S01]  /*12f80*/  PRMT R110, RZ, 0x7610, R110 ;  /* 0x00007610ff6e7816 */ /* 0x000fe2000000006e */
[----:B------:R-:W3:Y:S02]  /*12f90*/  @!P0 LDG.E.U16 R95, desc[UR20][R36.64] ;  /* 0x00000014245f8981 */ /* 0x000ee4000c1e1500 */
[----:B------:R-:W-:-:S02]  /*12fa0*/  IMAD.WIDE R16, R123, 0x2, R16 ;  /* 0x000000027b107825 */ /* 0x000fc400078e0210 */
[----:B------:R-:W3:Y:S02]  /*12fb0*/  @!P0 LDG.E.U16 R98, desc[UR20][R32.64] ;  /* 0x0000001420628981 */ /* 0x000ee4000c1e1500 */
[C---:B------:R-:W-:Y:S01]  /*12fc0*/  IMAD.WIDE R12, R123.reuse, 0x2, R12 ;  /* 0x000000027b0c7825 */ /* 0x040fe200078e020c */
[----:B----4-:R-:W-:Y:S01]  /*12fd0*/  PRMT R125, RZ, 0x7610, R125 ;  /* 0x00007610ff7d7816 */ /* 0x010fe2000000007d */
[----:B------:R-:W4:Y:S02]  /*12fe0*/  @!P0 LDG.E.U16 R99, desc[UR20][R28.64] ;  /* 0x000000141c638981 */ /* 0x000f24000c1e1500 */
[C---:B------:R-:W-:Y:S02]  /*12ff0*/  IMAD.WIDE R4, R123.reuse, 0x2, R4 ;  /* 0x000000027b047825 */ /* 0x040fe400078e0204 */
[----:B------:R-:W4:Y:S02]  /*13000*/  @!P0 LDG.E.U16 R102, desc[UR20][R24.64] ;  /* 0x0000001418668981 */ /* 0x000f24000c1e1500 */
[----:B------:R-:W-:-:S02]  /*13010*/  IMAD.WIDE R8, R123, 0x2, R8 ;  /* 0x000000027b087825 */ /* 0x000fc400078e0208 */
[----:B------:R-:W4:Y:S04]  /*13020*/  @!P0 LDG.E.U16 R103, desc[UR20][R20.64] ;  /* 0x0000001414678981 */ /* 0x000f28000c1e1500 */
[----:B------:R-:W4:Y:S01]  /*13030*/  @!P0 LDG.E.U16 R106, desc[UR20][R16.64] ;  /* 0x00000014106a8981 */ /* 0x000f22000c1e1500 */
[----:B------:R-:W-:-:S03]  /*13040*/  PRMT R85, RZ, 0x7610, R85 ;  /* 0x00007610ff557816 */ /* 0x000fc60000000055 */
[----:B------:R-:W4:Y:S01]  /*13050*/  @!P0 LDG.E.U16 R107, desc[UR20][R12.64] ;  /* 0x000000140c6b8981 */ /* 0x000f22000c1e1500 */
[----:B------:R-:W-:-:S03]  /*13060*/  PRMT R84, RZ, 0x7610, R84 ;  /* 0x00007610ff547816 */ /* 0x000fc60000000054 */
[----:B------:R-:W4:Y:S01]  /*13070*/  @!P0 LDG.E.U16 R110, desc[UR20][R8.64] ;  /* 0x00000014086e8981 */ /* 0x000f22000c1e1500 */
[----:B------:R-:W-:-:S03]  /*13080*/  PRMT R89, RZ, 0x7610, R89 ;  /* 0x00007610ff597816 */ /* 0x000fc60000000059 */
[----:B------:R-:W4:Y:S01]  /*13090*/  @!P0 LDG.E.U16 R125, desc[UR20][R4.64] ;  /* 0x00000014047d8981 */ /* 0x000f22000c1e1500 */
[----:B------:R-:W-:Y:S02]  /*130a0*/  PRMT R88, RZ, 0x7610, R88 ;  /* 0x00007610ff587816 */ /* 0x000fe40000000058 */
        /* <DEDUP_REMOVED lines=19> */
[----:B------:R-:W4:Y:S01]  /*131e0*/  @!P0 LDG.E.U16 R104, desc[UR20][R42.64] ;  /* 0x000000142a688981 */ /* 0x000f22000c1e1500 */
[----:B0-----:R-:W-:-:S02]  /*131f0*/  PRMT R109, RZ, 0x7610, R109 ;  /* 0x00007610ff6d7816 */ /* 0x001fc4000000006d */
[----:B------:R-:W-:Y:S02]  /*13200*/  PRMT R108, RZ, 0x7610, R108 ;  /* 0x00007610ff6c7816 */ /* 0x000fe4000000006c */
[----:B-1----:R-:W-:Y:S02]  /*13210*/  PRMT R113, RZ, 0x7610, R113 ;  /* 0x00007610ff717816 */ /* 0x002fe40000000071 */
[----:B------:R-:W-:Y:S01]  /*13220*/  PRMT R112, RZ, 0x7610, R112 ;  /* 0x00007610ff707816 */ /* 0x000fe20000000070 */
[----:B------:R-:W4:Y:S01]  /*13230*/  @!P0 LDG.E.U16 R109, desc[UR20][R30.64] ;  /* 0x000000141e6d8981 */ /* 0x000f22000c1e1500 */
[----:B--2---:R-:W-:Y:S02]  /*13240*/  PRMT R117, RZ, 0x7610, R117 ;  /* 0x00007610ff757816 */ /* 0x004fe40000000075 */
[----:B------:R-:W-:Y:S01]  /*13250*/  PRMT R116, RZ, 0x7610, R116 ;  /* 0x00007610ff747816 */ /* 0x000fe20000000074 */
[----:B------:R-:W2:Y:S01]  /*13260*/  @!P0 LDG.E.U16 R108, desc[UR20][R34.64] ;  /* 0x00000014226c8981 */ /* 0x000ea2000c1e1500 */
[----:B---3--:R-:W-:-:S02]  /*13270*/  PRMT R120, RZ, 0x7610, R120 ;  /* 0x00007610ff787816 */ /* 0x008fc40000000078 */
[----:B------:R-:W-:Y:S01]  /*13280*/  PRMT R121, RZ, 0x7610, R121 ;  /* 0x00007610ff797816 */ /* 0x000fe20000000079 */
[----:B------:R-:W3:Y:S04]  /*13290*/  @!P0 LDG.E.U16 R113, desc[UR20][R22.64] ;  /* 0x0000001416718981 */ /* 0x000ee8000c1e1500 */
[----:B------:R-:W2:Y:S04]  /*132a0*/  @!P0 LDG.E.U16 R120, desc[UR20][R6.64] ;  /* 0x0000001406788981 */ /* 0x000ea8000c1e1500 */
[----:B------:R-:W3:Y:S04]  /*132b0*/  @!P0 LDG.E.U16 R121, desc[UR20][R10.64] ;  /* 0x000000140a798981 */ /* 0x000ee8000c1e1500 */
[----:B------:R-:W3:Y:S04]  /*132c0*/  @!P0 LDG.E.U16 R112, desc[UR20][R26.64] ;  /* 0x000000141a708981 */ /* 0x000ee8000c1e1500 */
[----:B------:R-:W3:Y:S04]  /*132d0*/  @!P0 LDG.E.U16 R117, desc[UR20][R14.64] ;  /* 0x000000140e758981 */ /* 0x000ee8000c1e1500 */
[----:B------:R-:W3:Y:S04]  /*132e0*/  @!P0 LDG.E.U16 R116, desc[UR20][R18.64] ;  /* 0x0000001412748981 */ /* 0x000ee8000c1e1500 */
[----:B------:R-:W3:Y:S04]  /*132f0*/  LDL.LU.64 R6, [R1+0x5e0] ;  /* 0x0005e00001067983 */ /* 0x000ee80000300a00 */
        /* <DEDUP_REMOVED lines=32> */
[----:B----4-:R1:W-:Y:S04]  /*13500*/  STS.U16 [R2+UR9+0x1e400], R99 ;  /* 0x01e4006302007988 */ /* 0x0103e80008000409 */
[----:B------:R4:W-:Y:S04]  /*13510*/  STS.U16 [R2+UR9+0x1e800], R102 ;  /* 0x01e8006602007988 */ /* 0x0009e80008000409 */
[----:B0-----:R-:W3:Y:S04]  /*13520*/  LDL.LU R98, [R1+0x52c] ;  /* 0x00052c0001627983 */ /* 0x001ee80000300800 */
[----:B-1----:R-:W3:Y:S04]  /*13530*/  LDL.LU R99, [R1+0x528] ;  /* 0x0005280001637983 */ /* 0x002ee80000300800 */
[----:B----4-:R-:W4:Y:S04]  /*13540*/  LDL.LU R102, [R1+0x524] ;  /* 0x0005240001667983 */ /* 0x010f280000300800 */
[----:B------:R0:W-:Y:S04]  /*13550*/  STS.U16 [R2+UR9+0x1ec00], R103 ;  /* 0x01ec006702007988 */ /* 0x0001e80008000409 */
[----:B------:R1:W-:Y:S04]  /*13560*/  STS.U16 [R2+UR9+0x1f000], R106 ;  /* 0x01f0006a02007988 */ /* 0x0003e80008000409 */
[----:B------:R1:W-:Y:S04]  /*13570*/  STS.U16 [R2+UR9+0x1f400], R107 ;  /* 0x01f4006b02007988 */ /* 0x0003e80008000409 */
[----:B0-----:R-:W4:Y:S04]  /*13580*/  LDL.LU R103, [R1+0x520] ;  /* 0x0005200001677983 */ /* 0x001f280000300800 */
[----:B-1----:R-:W4:Y:S04]  /*13590*/  LDL.LU R106, [R1+0x51c] ;  /* 0x00051c00016a7983 */ /* 0x002f280000300800 */
[----:B------:R-:W4:Y:S04]  /*135a0*/  LDL.LU R107, [R1+0x518] ;  /* 0x00051800016b7983 */ /* 0x000f280000300800 */
[----:B------:R0:W-:Y:S04]  /*135b0*/  STS.U16 [R2+UR9+0x1f800], R110 ;  /* 0x01f8006e02007988 */ /* 0x0001e80008000409 */
[----:B------:R-:W-:Y:S04]  /*135c0*/  STS.U16 [R2+UR9+0x1fc00], R125 ;  /* 0x01fc007d02007988 */ /* 0x000fe80008000409 */
[----:B------:R1:W-:Y:S04]  /*135d0*/  STS.U16 [R3+UR9+0x10200], R111 ;  /* 0x0102006f03007988 */ /* 0x0003e80008000409 */
[----:B0-----:R-:W4:Y:S04]  /*135e0*/  LDL.LU R110, [R1+0x514] ;  /* 0x00051400016e7983 */ /* 0x001f280000300800 */
[----:B------:R0:W-:Y:S04]  /*135f0*/  STS.U16 [R3+UR9+0x10600], R114 ;  /* 0x0106007203007988 */ /* 0x0001e80008000409 */
[----:B-1----:R-:W4:Y:S04]  /*13600*/  LDL.LU R111, [R1+0x510] ;  /* 0x00051000016f7983 */ /* 0x002f280000300800 */
[----:B------:R1:W-:Y:S04]  /*13610*/  STS.U16 [R3+UR9+0x10a00], R115 ;  /* 0x010a007303007988 */ /* 0x0003e80008000409 */
[----:B0-----:R-:W4:Y:S04]  /*13620*/  LDL.LU R114, [R1+0x50c] ;  /* 0x00050c0001727983 */ /* 0x001f280000300800 */
[----:B------:R0:W-:Y:S04]  /*13630*/  STS.U16 [R3+UR9+0x10e00], R118 ;  /* 0x010e007603007988 */ /* 0x0001e80008000409 */
[----:B-1----:R-:W4:Y:S04]  /*13640*/  LDL.LU R115, [R1+0x508] ;  /* 0x0005080001737983 */ /* 0x002f280000300800 */
[----:B------:R1:W-:Y:S04]  /*13650*/  STS.U16 [R3+UR9+0x11200], R119 ;  /* 0x0112007703007988 */ /* 0x0003e80008000409 */
[----:B0-----:R-:W4:Y:S04]  /*13660*/  LDL.LU R118, [R1+0x504] ;  /* 0x0005040001767983 */ /* 0x001f280000300800 */
[----:B------:R-:W-:Y:S04]  /*13670*/  STS.U16 [R3+UR9+0x15e00], R85 ;  /* 0x015e005503007988 */ /* 0x000fe80008000409 */
[----:B-1----:R-:W4:Y:S04]  /*13680*/  LDL.LU R119, [R1+0x500] ;  /* 0x0005000001777983 */ /* 0x002f280000300800 */
        /* <DEDUP_REMOVED lines=11> */
[----:B--2---:R0:W-:Y:S04]  /*13740*/  STS.U16 [R3+UR9+0x11600], R120 ;  /* 0x0116007803007988 */ /* 0x0041e80008000409 */
[----:B---3--:R1:W-:Y:S04]  /*13750*/  STS.U16 [R3+UR9+0x11a00], R121 ;  /* 0x011a007903007988 */ /* 0x0083e80008000409 */
[----:B0-----:R-:W2:Y:S04]  /*13760*/  LDL.LU R120, [R1+0x4fc] ;  /* 0x0004fc0001787983 */ /* 0x001ea80000300800 */
[----:B-1----:R-:W2:Y:S04]  /*13770*/  LDL.LU R121, [R1+0x4f8] ;  /* 0x0004f80001797983 */ /* 0x002ea80000300800 */
[----:B------:R-:W3:Y:S04]  /*13780*/  LDL.LU.64 R84, [R1+0xa0] ;  /* 0x0000a00001547983 */ /* 0x000ee80000300a00 */
[----:B------:R-:W2:Y:S04]  /*13790*/  LDL.LU.64 R88, [R1+0x90] ;  /* 0x0000900001587983 */ /* 0x000ea80000300a00 */
[----:B------:R-:W4:Y:S04]  /*137a0*/  LDL.LU.64 R92, [R1+0x80] ;  /* 0x00008000015c7983 */ /* 0x000f280000300a00 */
[----:B------:R-:W4:Y:S04]  /*137b0*/  LDL.LU.64 R96, [R1+0x70] ;  /* 0x0000700001607983 */ /* 0x000f280000300a00 */
[----:B------:R-:W4:Y:S04]  /*137c0*/  LDL.LU.64 R100, [R1+0x60] ;  /* 0x0000600001647983 */ /* 0x000f280000300a00 */
[----:B------:R-:W-:Y:S04]  /*137d0*/  STS.U16 [R3+UR9+0x12e00], R109 ;  /* 0x012e006d03007988 */ /* 0x000fe80008000409 */
[----:B------:R0:W-:Y:S04]  /*137e0*/  STS.U16 [R3+UR9+0x13200], R108 ;  /* 0x0132006c03007988 */ /* 0x0001e80008000409 */
[----:B------:R-:W4:Y:S04]  /*137f0*/  LDL.LU.64 R104, [R1+0x50] ;  /* 0x0000500001687983 */ /* 0x000f280000300a00 */
[----:B------:R-:W-:Y:S04]  /*13800*/  STS.U16 [R3+UR9+0x12600], R113 ;  /* 0x0126007103007988 */ /* 0x000fe80008000409 */
[----:B------:R1:W-:Y:S04]  /*13810*/  STS.U16 [R3+UR9+0x12a00], R112 ;  /* 0x012a007003007988 */ /* 0x0003e80008000409 */
[----:B0-----:R-:W4:Y:S04]  /*13820*/  LDL.LU.64 R108, [R1+0x40] ;  /* 0x00004000016c7983 */ /* 0x001f280000300a00 */
[----:B------:R-:W-:Y:S04]  /*13830*/  STS.U16 [R3+UR9+0x11e00], R117 ;  /* 0x011e007503007988 */ /* 0x000fe80008000409 */
[----:B------:R0:W-:Y:S04]  /*13840*/  STS.U16 [R3+UR9+0x12200], R116 ;  /* 0x0122007403007988 */ /* 0x0001e80008000409 */
[----:B-1----:R-:W4:Y:S04]  /*13850*/  LDL.LU.64 R112, [R1+0x30] ;  /* 0x0000300001707983 */ /* 0x002f280000300a00 */
[----:B0-----:R-:W4:Y:S01]  /*13860*/  LDL.LU.64 R116, [R1+0x8] ;  /* 0x0000080001747983 */ /* 0x001f220000300a00 */
        /* <DEDUP_REMOVED lines=8> */
[----:B------:R-:W-:Y:S01]  /*138f0*/  PRMT R65, RZ, 0x7610, R65 ;  /* 0x00007610ff417816 */ /* 0x000fe20000000041 */
[----:B---3--:R-:W-:-:S04]  /*13900*/  IMAD.WIDE R84, R123, 0x2, R84 ;  /* 0x000000027b547825 */ /* 0x008fc800078e0254 */
[C---:B--2---:R-:W-:Y:S01]  /*13910*/  IMAD.WIDE R88, R123.reuse, 0x2, R88 ;  /* 0x000000027b587825 */ /* 0x044fe200078e0258 */
[----:B------:R0:W2:Y:S03]  /*13920*/  @!P0 LDG.E.U16 R49, desc[UR20][R84.64] ;  /* 0x0000001454318981 */ /* 0x0000a6000c1e1500 */
[C---:B----4-:R-:W-:Y:S01]  /*13930*/  IMAD.WIDE R92, R123.reuse, 0x2, R92 ;  /* 0x000000027b5c7825 */ /* 0x050fe200078e025c */
[----:B------:R1:W3:Y:S03]  /*13940*/  @!P0 LDG.E.U16 R52, desc[UR20][R88.64] ;  /* 0x0000001458348981 */ /* 0x0002e6000c1e1500 */
[C---:B------:R-:W-:Y:S01]  /*13950*/  IMAD.WIDE R96, R123.reuse, 0x2, R96 ;  /* 0x000000027b607825 */ /* 0x040fe200078e0260 */
[----:B------:R4:W2:Y:S03]  /*13960*/  @!P0 LDG.E.U16 R53, desc[UR20][R92.64] ;  /* 0x000000145c358981 */ /* 0x0008a6000c1e1500 */
[C---:B------:R-:W-:Y:S01]  /*13970*/  IMAD.WIDE R100, R123.reuse, 0x2, R100 ;  /* 0x000000027b647825 */ /* 0x040fe200078e0264 */
[----:B------:R0:W2:Y:S04]  /*13980*/  @!P0 LDG.E.U16 R56, desc[UR20][R96.64] ;  /* 0x0000001460388981 */ /* 0x0000a8000c1e1500 */
[----:B------:R0:W2:Y:S01]  /*13990*/  @!P0 LDG.E.U16 R57, desc[UR20][R100.64] ;  /* 0x0000001464398981 */ /* 0x0000a2000c1e1500 */
[----:B------:R-:W-:-:S05]  /*139a0*/  IMAD.WIDE R104, R123, 0x2, R104 ;  /* 0x000000027b687825 */ /* 0x000fca00078e0268 */
[----:B------:R0:W2:Y:S01]  /*139b0*/  @!P0 LDG.E.U16 R60, desc[UR20][R104.64] ;  /* 0x00000014683c8981 */ /* 0x0000a2000c1e1500 */
[----:B------:R-:W-:-:S05]  /*139c0*/  IMAD.WIDE R108, R123, 0x2, R108 ;  /* 0x000000027b6c7825 */ /* 0x000fca00078e026c */
[----:B------:R0:W2:Y:S01]  /*139d0*/  @!P0 LDG.E.U16 R61, desc[UR20][R108.64] ;  /* 0x000000146c3d8981 */ /* 0x0000a2000c1e1500 */
[----:B------:R-:W-:-:S05]  /*139e0*/  IMAD.WIDE R112, R123, 0x2, R112 ;  /* 0x000000027b707825 */ /* 0x000fca00078e0270 */
[----:B------:R0:W2:Y:S01]  /*139f0*/  @!P0 LDG.E.U16 R64, desc[UR20][R112.64] ;  /* 0x0000001470408981 */ /* 0x0000a2000c1e1500 */
        /* <DEDUP_REMOVED lines=10> */
[----:B------:R1:W2:Y:S04]  /*13aa0*/  @!P0 LDG.E.U16 R65, desc[UR20][R116.64] ;  /* 0x0000001474418981 */ /* 0x0002a8000c1e1500 */
[----:B0-----:R-:W2:Y:S04]  /*13ab0*/  LDL.LU.64 R84, [R1+0x4f0] ;  /* 0x0004f00001547983 */ /* 0x001ea80000300a00 */
[----:B------:R-:W1:Y:S04]  /*13ac0*/  LDL.LU.64 R88, [R1+0x4e8] ;  /* 0x0004e80001587983 */ /* 0x000e680000300a00 */
[----:B------:R-:W4:Y:S04]  /*13ad0*/  LDL.LU.64 R92, [R1+0x4e0] ;  /* 0x0004e000015c7983 */ /* 0x000f280000300a00 */
[----:B------:R-:W3:Y:S04]  /*13ae0*/  LDL.LU.64 R96, [R1+0x4d8] ;  /* 0x0004d80001607983 */ /* 0x000ee80000300a00 */
[----:B------:R-:W3:Y:S04]  /*13af0*/  LDL.LU.64 R100, [R1+0x4d0] ;  /* 0x0004d00001647983 */ /* 0x000ee80000300a00 */
[----:B------:R-:W3:Y:S04]  /*13b00*/  LDL.LU.64 R104, [R1+0x4c8] ;  /* 0x0004c80001687983 */ /* 0x000ee80000300a00 */
[----:B------:R-:W3:Y:S04]  /*13b10*/  LDL.LU.64 R108, [R1+0x4c0] ;  /* 0x0004c000016c7983 */ /* 0x000ee80000300a00 */
[----:B------:R-:W3:Y:S04]  /*13b20*/  LDL.LU.64 R112, [R1+0x4b8] ;  /* 0x0004b80001707983 */ /* 0x000ee80000300a00 */
[----:B------:R-:W3:Y:S01]  /*13b30*/  LDL.LU.64 R116, [R1+0x4b0] ;  /* 0x0004b00001747983 */ /* 0x000ee20000300a00 */
[----:B------:R-:W-:Y:S01]  /*13b40*/  PRMT R68, RZ, 0x7610, R68 ;  /* 0x00007610ff447816 */ /* 0x000fe20000000044 */
[----:B------:R-:W-:Y:S01]  /*13b50*/  IMAD.WIDE R118, R123, 0x2, R118 ;  /* 0x000000027b767825 */ /* 0x000fe200078e0276 */
[----:B------:R-:W-:-:S02]  /*13b60*/  PRMT R69, RZ, 0x7610, R69 ;  /* 0x00007610ff457816 */ /* 0x000fc40000000045 */
        /* <DEDUP_REMOVED lines=13> */
[----:B------:R-:W3:Y:S02]  /*13c40*/  @!P0 LDG.E.U16 R73, desc[UR20][R106.64] ;  /* 0x000000146a498981 */ /* 0x000ee4000c1e1500 */
[----:B------:R-:W-:-:S02]  /*13c50*/  IMAD.WIDE R98, R123, 0x2, R98 ;  /* 0x000000027b627825 */ /* 0x000fc400078e0262 */
[----:B------:R-:W3:Y:S02]  /*13c60*/  @!P0 LDG.E.U16 R76, desc[UR20][R102.64] ;  /* 0x00000014664c8981 */ /* 0x000ee4000c1e1500 */
[C---:B------:R-:W-:Y:S02]  /*13c70*/  IMAD.WIDE R94, R123.reuse, 0x2, R94 ;  /* 0x000000027b5e7825 */ /* 0x040fe400078e025e */
[----:B------:R-:W3:Y:S02]  /*13c80*/  @!P0 LDG.E.U16 R77, desc[UR20][R98.64] ;  /* 0x00000014624d8981 */ /* 0x000ee4000c1e1500 */
[C---:B------:R-:W-:Y:S02]  /*13c90*/  IMAD.WIDE R90, R123.reuse, 0x2, R90 ;  /* 0x000000027b5a7825 */ /* 0x040fe400078e025a */
[----:B------:R-:W3:Y:S02]  /*13ca0*/  @!P0 LDG.E.U16 R80, desc[UR20][R94.64] ;  /* 0x000000145e508981 */ /* 0x000ee4000c1e1500 */
[----:B------:R-:W-:-:S02]  /*13cb0*/  IMAD.WIDE R86, R123, 0x2, R86 ;  /* 0x000000027b567825 */ /* 0x000fc400078e0256 */
[----:B------:R-:W3:Y:S02]  /*13cc0*/  @!P0 LDG.E.U16 R81, desc[UR20][R90.64] ;  /* 0x000000145a518981 */ /* 0x000ee4000c1e1500 */
        /* <DEDUP_REMOVED lines=12> */
[----:B------:R-:W-:Y:S01]  /*13d90*/  IMAD.WIDE R34, R123, 0x2, R34 ;  /* 0x000000027b227825 */ /* 0x000fe200078e0222 */
[----:B------:R-:W-:-:S03]  /*13da0*/  PRMT R0, RZ, 0x7610, R0 ;  /* 0x00007610ff007816 */ /* 0x000fc60000000000 */
[----:B------:R-:W-:Y:S01]  /*13db0*/  IMAD.WIDE R30, R123, 0x2, R30 ;  /* 0x000000027b1e7825 */ /* 0x000fe200078e021e */
[----:B------:R-:W-:-:S03]  /*13dc0*/  PRMT R122, RZ, 0x7610, R122 ;  /* 0x00007610ff7a7816 */ /* 0x000fc6000000007a */
[----:B------:R-:W-:Y:S01]  /*13dd0*/  IMAD.WIDE R26, R123, 0x2, R26 ;  /* 0x000000027b1a7825 */ /* 0x000fe200078e021a */
[----:B------:R-:W-:-:S03]  /*13de0*/  PRMT R124, RZ, 0x7610, R124 ;  /* 0x00007610ff7c7816 */ /* 0x000fc6000000007c */
[----:B------:R-:W-:-:S04]  /*13df0*/  IMAD.WIDE R22, R123, 0x2, R22 ;  /* 0x000000027b167825 */ /* 0x000fc800078e0216 */
[----:B------:R-:W-:-:S04]  /*13e00*/  IMAD.WIDE R18, R123, 0x2, R18 ;  /* 0x000000027b127825 */ /* 0x000fc800078e0212 */
[----:B------:R-:W-:-:S04]  /*13e10*/  IMAD.WIDE R14, R123, 0x2, R14 ;  /* 0x000000027b0e7825 */ /* 0x000fc800078e020e */
[C---:B------:R-:W-:Y:S01]  /*13e20*/  IMAD.WIDE R10, R123.reuse, 0x2, R10 ;  /* 0x000000027b0a7825 */ /* 0x040fe200078e020a */
[----:B------:R-:W3:Y:S03]  /*13e30*/  @!P0 LDG.E.U16 R0, desc[UR20][R14.64] ;  /* 0x000000140e008981 */ /* 0x000ee6000c1e1500 */
[----:B------:R-:W-:Y:S01]  /*13e40*/  IMAD.WIDE R6, R123, 0x2, R6 ;  /* 0x000000027b067825 */ /* 0x000fe200078e0206 */
[----:B------:R-:W3:Y:S04]  /*13e50*/  @!P0 LDG.E.U16 R122, desc[UR20][R10.64] ;  /* 0x000000140a7a8981 */ /* 0x000ee8000c1e1500 */
[----:B------:R-:W3:Y:S01]  /*13e60*/  @!P0 LDG.E.U16 R124, desc[UR20][R6.64] ;  /* 0x00000014067c8981 */ /* 0x000ee2000c1e1500 */
[----:B--2---:R-:W-:-:S02]  /*13e70*/  PRMT R84, RZ, 0x7610, R84 ;  /* 0x00007610ff547816 */ /* 0x004fc40000000054 */
[----:B------:R-:W-:Y:S02]  /*13e80*/  PRMT R85, RZ, 0x7610, R85 ;  /* 0x00007610ff557816 */ /* 0x000fe40000000055 */
[----:B-1----:R-:W-:Y:S02]  /*13e90*/  PRMT R88, RZ, 0x7610, R88 ;  /* 0x00007610ff587816 */ /* 0x002fe40000000058 */
[----:B------:R-:W-:Y:S01]  /*13ea0*/  PRMT R89, RZ, 0x7610, R89 ;  /* 0x00007610ff597816 */ /* 0x000fe20000000059 */
[----:B------:R-:W2:Y:S01]  /*13eb0*/  @!P0 LDG.E.U16 R84, desc[UR20][R86.64] ;  /* 0x0000001456548981 */ /* 0x000ea2000c1e1500 */
[----:B----4-:R-:W-:Y:S02]  /*13ec0*/  PRMT R92, RZ, 0x7610, R92 ;  /* 0x00007610ff5c7816 */ /* 0x010fe4000000005c */
[----:B------:R-:W-:Y:S01]  /*13ed0*/  PRMT R93, RZ, 0x7610, R93 ;  /* 0x00007610ff5d7816 */ /* 0x000fe2000000005d */
[----:B------:R-:W4:Y:S01]  /*13ee0*/  @!P0 LDG.E.U16 R85, desc[UR20][R82.64] ;  /* 0x0000001452558981 */ /* 0x000f22000c1e1500 */
[----:B---3--:R-:W-:-:S02]  /*13ef0*/  PRMT R96, RZ, 0x7610, R96 ;  /* 0x00007610ff607816 */ /* 0x008fc40000000060 */
[----:B------:R-:W-:Y:S01]  /*13f00*/  PRMT R97, RZ, 0x7610, R97 ;  /* 0x00007610ff617816 */ /* 0x000fe20000000061 */
[----:B------:R-:W3:Y:S01]  /*13f10*/  @!P0 LDG.E.U16 R88, desc[UR20][R78.64] ;  /* 0x000000144e588981 */ /* 0x000ee2000c1e1500 */
[----:B------:R-:W-:Y:S02]  /*13f20*/  PRMT R100, RZ, 0x7610, R100 ;  /* 0x00007610ff647816 */ /* 0x000fe40000000064 */
[----:B------:R-:W-:Y:S01]  /*13f30*/  PRMT R101, RZ, 0x7610, R101 ;  /* 0x00007610ff657816 */ /* 0x000fe20000000065 */
[----:B------:R-:W3:Y:S01]  /*13f40*/  @!P0 LDG.E.U16 R89, desc[UR20][R74.64] ;  /* 0x000000144a598981 */ /* 0x000ee2000c1e1500 */
[----:B------:R-:W-:Y:S02]  /*13f50*/  PRMT R104, RZ, 0x7610, R104 ;  /* 0x00007610ff687816 */ /* 0x000fe40000000068 */
[----:B------:R-:W-:Y:S01]  /*13f60*/  PRMT R105, RZ, 0x7610, R105 ;  /* 0x00007610ff697816 */ /* 0x000fe20000000069 */
[----:B------:R-:W3:Y:S01]  /*13f70*/  @!P0 LDG.E.U16 R92, desc[UR20][R70.64] ;  /* 0x00000014465c8981 */ /* 0x000ee2000c1e1500 */
[----:B------:R-:W-:-:S03]  /*13f80*/  PRMT R108, RZ, 0x7610, R108 ;  /* 0x00007610ff6c7816 */ /* 0x000fc6000000006c */
        /* <DEDUP_REMOVED lines=10> */
[----:B------:R-:W3:Y:S04]  /*14030*/  @!P0 LDG.E.U16 R104, desc[UR20][R46.64] ;  /* 0x000000142e688981 */ /* 0x000ee8000c1e1500 */
[----:B------:R-:W3:Y:S04]  /*14040*/  @!P0 LDG.E.U16 R105, desc[UR20][R42.64] ;  /* 0x000000142a698981 */ /* 0x000ee8000c1e1500 */
[----:B------:R-:W3:Y:S04]  /*14050*/  @!P0 LDG.E.U16 R108, desc[UR20][R38.64] ;  /* 0x00000014266c8981 */ /* 0x000ee8000c1e1500 */
[----:B------:R-:W3:Y:S04]  /*14060*/  @!P0 LDG.E.U16 R109, desc[UR20][R34.64] ;  /* 0x00000014226d8981 */ /* 0x000ee8000c1e1500 */
[----:B------:R-:W3:Y:S04]  /*14070*/  @!P0 LDG.E.U16 R112, desc[UR20][R30.64] ;  /* 0x000000141e708981 */ /* 0x000ee8000c1e1500 */
[----:B------:R-:W3:Y:S04]  /*14080*/  @!P0 LDG.E.U16 R113, desc[UR20][R26.64] ;  /* 0x000000141a718981 */ /* 0x000ee8000c1e1500 */
[----:B------:R-:W3:Y:S04]  /*14090*/  @!P0 LDG.E.U16 R116, desc[UR20][R22.64] ;  /* 0x0000001416748981 */ /* 0x000ee8000c1e1500 */
[----:B------:R-:W3:Y:S01]  /*140a0*/  @!P0 LDG.E.U16 R117, desc[UR20][R18.64] ;  /* 0x0000001412758981 */ /* 0x000ee2000c1e1500 */
[----:B------:R-:W-:Y:S01]  /*140b0*/  PRMT R125, RZ, 0x7610, R125 ;  /* 0x00007610ff7d7816 */ /* 0x000fe2000000007d */
[----:B------:R-:W-:-:S02]  /*140c0*/  IMAD.WIDE R120, R123, 0x2, R120 ;  /* 0x000000027b787825 */ /* 0x000fc400078e0278 */
[----:B------:R0:W-:Y:S04]  /*140d0*/  STS.U16 [R3+UR9+0x16600], R49 ;  /* 0x0166003103007988 */ /* 0x0001e80008000409 */
[----:B------:R1:W-:Y:S04]  /*140e0*/  STS.U16 [R3+UR9+0x16a00], R52 ;  /* 0x016a003403007988 */ /* 0x0003e80008000409 */
[----:B------:R1:W-:Y:S04]  /*140f0*/  STS.U16 [R3+UR9+0x16e00], R53 ;  /* 0x016e003503007988 */ /* 0x0003e80008000409 */
[----:B0-----:R0:W5:Y:S04]  /*14100*/  LDL.LU R49, [R1+0x4a8] ;  /* 0x0004a80001317983 */ /* 0x0011680000300800 */
[----:B-1----:R0:W5:Y:S04]  /*14110*/  LDL.LU R52, [R1+0x4a4] ;  /* 0x0004a40001347983 */ /* 0x0021680000300800 */
[----:B------:R0:W5:Y:S04]  /*14120*/  LDL.LU R53, [R1+0x4a0] ;  /* 0x0004a00001357983 */ /* 0x0001680000300800 */
[----:B------:R1:W-:Y:S04]  /*14130*/  STS.U16 [R3+UR9+0x17200], R56 ;  /* 0x0172003803007988 */ /* 0x0003e80008000409 */
[----:B------:R0:W-:Y:S04]  /*14140*/  STS.U16 [R3+UR9+0x17600], R57 ;  /* 0x0176003903007988 */ /* 0x0001e80008000409 */
[----:B------:R0:W-:Y:S04]  /*14150*/  STS.U16 [R3+UR9+0x17a00], R60 ;  /* 0x017a003c03007988 */ /* 0x0001e80008000409 */
[----:B-1----:R1:W5:Y:S04]  /*14160*/  LDL.LU R56, [R1+0x49c] ;  /* 0x00049c0001387983 */ /* 0x0023680000300800 */
[----:B0-----:R1:W5:Y:S04]  /*14170*/  LDL.LU R57, [R1+0x498] ;  /* 0x0004980001397983 */ /* 0x0013680000300800 */
[----:B------:R-:W3:Y:S04]  /*14180*/  @!P0 LDG.E.U16 R125, desc[UR20][R120.64] ;  /* 0x00000014787d8981 */ /* 0x000ee8000c1e1500 */
[----:B------:R1:W5:Y:S04]  /*14190*/  LDL.LU R60, [R1+0x494] ;  /* 0x00049400013c7983 */ /* 0x0003680000300800 */
        /* <DEDUP_REMOVED lines=20> */
[----:B-1----:R1:W5:Y:S04]  /*142e0*/  LDL.LU R80, [R1+0x46c] ;  /* 0x00046c0001507983 */ /* 0x0023680000300800 */
[----:B0-----:R1:W5:Y:S04]  /*142f0*/  LDL.LU R81, [R1+0x468] ;  /* 0x0004680001517983 */ /* 0x0013680000300800 */
[----:B------:R-:W-:Y:S04]  /*14300*/  STS.U16 [R3+UR9+0x1f200], R0 ;  /* 0x01f2000003007988 */ /* 0x000fe80008000409 */
[----:B------:R-:W-:Y:S04]  /*14310*/  STS.U16 [R3+UR9+0x1f600], R122 ;  /* 0x01f6007a03007988 */ /* 0x000fe80008000409 */
[----:B------:R-:W-:Y:S04]  /*14320*/  STS.U16 [R3+UR9+0x1fa00], R124 ;  /* 0x01fa007c03007988 */ /* 0x000fe80008000409 */
[----:B--2---:R0:W-:Y:S04]  /*14330*/  STS.U16 [R3+UR9+0x1aa00], R84 ;  /* 0x01aa005403007988 */ /* 0x0041e80008000409 */
[----:B----4-:R2:W-:Y:S04]  /*14340*/  STS.U16 [R3+UR9+0x1ae00], R85 ;  /* 0x01ae005503007988 */ /* 0x0105e80008000409 */
[----:B---3--:R3:W-:Y:S04]  /*14350*/  STS.U16 [R3+UR9+0x1b200], R88 ;  /* 0x01b2005803007988 */ /* 0x0087e80008000409 */
[----:B0-----:R1:W5:Y:S04]  /*14360*/  LDL.LU R84, [R1+0x464] ;  /* 0x0004640001547983 */ /* 0x0013680000300800 */
[----:B--2---:R1:W5:Y:S04]  /*14370*/  LDL.LU R85, [R1+0x460] ;  /* 0x0004600001557983 */ /* 0x0043680000300800 */
[----:B---3--:R1:W5:Y:S04]  /*14380*/  LDL.LU R88, [R1+0x45c] ;  /* 0x00045c0001587983 */ /* 0x0083680000300800 */
[----:B------:R0:W-:Y:S04]  /*14390*/  STS.U16 [R3+UR9+0x1b600], R89 ;  /* 0x01b6005903007988 */ /* 0x0001e80008000409 */
[----:B------:R2:W-:Y:S04]  /*143a0*/  STS.U16 [R3+UR9+0x1ba00], R92 ;  /* 0x01ba005c03007988 */ /* 0x0005e80008000409 */
[----:B------:R3:W-:Y:S04]  /*143b0*/  STS.U16 [R3+UR9+0x1be00], R93 ;  /* 0x01be005d03007988 */ /* 0x0007e80008000409 */
        /* <DEDUP_REMOVED lines=27> */
[----:B------:R1:W5:Y:S04]  /*14570*/  LDL.LU R0, [R1+0x41c] ;  /* 0x00041c0001007983 */ /* 0x0003680000300800 */
[----:B------:R1:W5:Y:S04]  /*14580*/  LDL.LU R122, [R1+0x418] ;  /* 0x00041800017a7983 */ /* 0x0003680000300800 */
[----:B------:R1:W5:Y:S04]  /*14590*/  LDL.LU R124, [R1+0x414] ;  /* 0x00041400017c7983 */ /* 0x0003680000300800 */
[----:B------:R1:W-:Y:S01]  /*145a0*/  STS.U16 [R3+UR9+0x1fe00], R125 ;  /* 0x01fe007d03007988 */ /* 0x0003e20008000409 */
[----:B------:R0:W-:Y:S06]  /*145b0*/  MEMBAR.ALL.CTA ;  /* 0x0000000000007992 */ /* 0x0001ec0000008000 */
[----:B0-----:R-:W0:Y:S01]  /*145c0*/  FENCE.VIEW.ASYNC.S ;  /* 0x00000000000073c6 */ /* 0x001e220000000000 */
[----:B------:R-:W-:-:S04]  /*145d0*/  ULEA UR11, UR18, UR9, 0x3 ;  /* 0x00000009120b7291 */ /* 0x000fc8000f8e18ff */
[----:B------:R-:W-:Y:S01]  /*145e0*/  UIADD3 UR11, UPT, UPT, UR11, 0x28000, URZ ;  /* 0x000280000b0b7890 */ /* 0x000fe2000fffe0ff */
[----:B0-----:R-:W-:Y:S06]  /*145f0*/  BAR.SYNC.DEFER_BLOCKING 0x0 ;  /* 0x0000000000007b1d */ /* 0x001fec0000010000 */
[----:B-1----:R-:W-:Y:S05]  /*14600*/  @P2 BRA `(.L_x_9) ;  /* 0x0000000000882947 */ /* 0x002fea0003800000 */
[----:B------:R-:W-:Y:S02]  /*14610*/  UIADD3 UR19, UPT, UPT, UR8, 0x100, URZ ;  /* 0x0000010008137890 */ /* 0x000fe4000fffe0ff */
[----:B------:R-:W-:Y:S02]  /*14620*/  UIADD3 UR50, UPT, UPT, UR8, 0x100, URZ ;  /* 0x0000010008327890 */ /* 0x000fe4000fffe0ff */
[----:B------:R-:W-:Y:S01]  /*14630*/  UIADD3 UR51, UPT, UPT, UR8, 0x100, URZ ;  /* 0x0000010008337890 */ /* 0x000fe2000fffe0ff */
[----:B------:R-:W-:Y:S01]  /*14640*/  UMOV UR16, 0x0 ;  /* 0x0000000000107882 */ /* 0x000fe20000000000 */
[----:B------:R-:W-:Y:S01]  /*14650*/  UMOV UR17, 0x8408490 ;  /* 0x0840849000117882 */ /* 0x000fe20000000000 */
[----:B------:R-:W-:Y:S01]  /*14660*/  UMOV UR13, 0x40004040 ;  /* 0x40004040000d7882 */ /* 0x000fe20000000000 */
[----:B------:R-:W-:Y:S02]  /*14670*/  UIADD3 UR56, UPT, UPT, UR8, 0x100, URZ ;  /* 0x0000010008387890 */ /* 0x000fe4000fffe0ff */
[----:B------:R0:W-:Y:S01]  /*14680*/  UTCHMMA gdesc[UR14], gdesc[UR12], tmem[UR8], tmem[UR16], idesc[UR17], UPT ;  /* 0x00ff100c0e0075ea */ /* 0x0001e2000b800008 */
[----:B------:R-:W-:Y:S01]  /*14690*/  UMOV UR42, 0x0 ;  /* 0x00000000002a7882 */ /* 0x000fe20000000000 */
[----:B------:R-:W-:Y:S01]  /*146a0*/  UMOV UR43, 0x8408490 ;  /* 0x08408490002b7882 */ /* 0x000fe20000000000 */
[----:B------:R-:W-:Y:S01]  /*146b0*/  UMOV UR44, 0x0 ;  /* 0x00000000002c7882 */ /* 0x000fe20000000000 */
[----:B------:R-:W-:Y:S01]  /*146c0*/  UMOV UR45, 0x8408490 ;  /* 0x08408490002d7882 */ /* 0x000fe20000000000 */
        /* <DEDUP_REMOVED lines=11> */
[----:B------:R-:W-:Y:S01]  /*14780*/  UMOV UR6, UR11 ;  /* 0x0000000b00067c82 */ /* 0x000fe20008000000 */
[----:B------:R-:W-:Y:S01]  /*14790*/  UMOV UR7, URZ ;  /* 0x000000ff00077c82 */ /* 0x000fe20008000000 */
[----:B------:R0:W-:Y:S01]  /*147a0*/  UTCHMMA gdesc[UR14], gdesc[UR34], tmem[UR19], tmem[UR48], idesc[UR49], UPT ;  /* 0x00ff30220e0075ea */ /* 0x0001e2000b800013 */
[----:B------:R-:W-:Y:S01]  /*147b0*/  UMOV UR58, 0x0 ;  /* 0x00000000003a7882 */ /* 0x000fe20000000000 */
[----:B------:R-:W-:Y:S01]  /*147c0*/  UMOV UR59, 0x8408490 ;  /* 0x08408490003b7882 */ /* 0x000fe20000000000 */
[----:B------:R0:W-:Y:S01]  /*147d0*/  UTCHMMA gdesc[UR24], gdesc[UR36], tmem[UR50], tmem[UR52], idesc[UR53], UPT ;  /* 0x00ff3424180075ea */ /* 0x0001e2000b800032 */
[----:B------:R-:W-:Y:S01]  /*147e0*/  UMOV UR4, UR6 ;  /* 0x0000000600047c82 */ /* 0x000fe20008000000 */
[----:B------:R0:W-:Y:S01]  /*147f0*/  UTCHMMA gdesc[UR26], gdesc[UR38], tmem[UR51], tmem[UR54], idesc[UR55], UPT ;  /* 0x00ff36261a0075ea */ /* 0x0001e2000b800033 */
[----:B------:R0:W-:Y:S01]  /*14800*/  UTCHMMA gdesc[UR30], gdesc[UR40], tmem[UR56], tmem[UR58], idesc[UR59], UPT ;  /* 0x00ff3a281e0075ea */ /* 0x0001e2000b800038 */
[----:B------:R0:W-:Y:S01]  /*14810*/  UTCBAR [UR4], URZ ;  /* 0x000000ff040073e9 */ /* 0x0001e200080000ff */
[----:B------:R-:W-:Y:S01]  /*14820*/  NOP ;  /* 0x0000000000007918 */ /* 0x000fe20000000000 */
.L_x_9:
[----:B------:R-:W2:Y:S01]  /*14830*/  LDL.LU R125, [R1+0x3a0] ;  /* 0x0003a000017d7983 */ /* 0x000ea20000300800 */
[----:B------:R-:W-:Y:S01]  /*14840*/  UIADD3 UR18, UPT, UPT, UR18, 0x1, URZ ;  /* 0x0000000112127890 */ /* 0x000fe2000fffe0ff */
[----:B-----5:R-:W-:-:S03]  /*14850*/  VIADD R122, R122, 0xffffffc0 ;  /* 0xffffffc07a7a7836 */ /* 0x020fc60000000000 */
[----:B------:R-:W-:-:S04]  /*14860*/  UISETP.GT.AND UP1, UPT, UR18, 0x1, UPT ;  /* 0x000000011200788c */ /* 0x000fc8000bf24270 */
[----:B0-----:R-:W-:Y:S02]  /*14870*/  USEL UR4, URZ, 0x1, !UP1 ;  /* 0x00000001ff047887 */ /* 0x001fe4000c800000 */
[----:B------:R-:W-:Y:S02]  /*14880*/  USEL UR18, UR18, URZ, !UP1 ;  /* 0x000000ff12127287 */ /* 0x000fe4000c800000 */
[----:B------:R-:W-:-:S03]  /*14890*/  ULOP3.LUT UR6, UR5, UR4, URZ, 0x3c, !UPT ;  /* 0x0000000405067292 */ /* 0x000fc6000f8e3cff */
[----:B------:R-:W-:-:S04]  /*148a0*/  UMOV UR4, UR5 ;  /* 0x0000000500047c82 */ /* 0x000fc80008000000 */
[----:B------:R-:W-:Y:S01]  /*148b0*/  UMOV UR5, UR6 ;  /* 0x0000000600057c82 */ /* 0x000fe20008000000 */
[----:B--2---:R-:W-:-:S05]  /*148c0*/  VIADD R125, R125, 0xffffffff ;  /* 0xffffffff7d7d7836 */ /* 0x004fca0000000000 */
[----:B------:R1:W-:Y:S01]  /*148d0*/  STL [R1+0x3a0], R125 ;  /* 0x0003a07d01007387 */ /* 0x0003e20000100800 */
[----:B------:R-:W-:-:S13]  /*148e0*/  ISETP.NE.U32.AND P0, PT, R125, RZ, PT ;  /* 0x000000ff7d00720c */ /* 0x000fda0003f05070 */
[----:B-1----:R-:W-:Y:S05]  /*148f0*/  @P0 BRA `(.L_x_10) ;  /* 0xffffffac00080947 */ /* 0x002fea000383ffff */
.L_x_7:
[----:B-----5:R-:W2:Y:S01]  /*14900*/  LDL.LU R122, [R1+0x3a8] ;  /* 0x0003a800017a7983 */ /* 0x020ea20000300800 */
[----:B------:R-:W1:Y:S03]  /*14910*/  LDCU UR5, c[0x0][0x39c] ;  /* 0x00007380ff0577ac */ /* 0x000e660008000800 */
[----:B------:R-:W3:Y:S01]  /*14920*/  LDL R125, [R1+0x3a4] ;  /* 0x0003a400017d7983 */ /* 0x000ee20000100800 */
[----:B0-----:R-:W0:Y:S01]  /*14930*/  LDCU.128 UR12, c[0x0][0x390] ;  /* 0x00007200ff0c77ac */ /* 0x001e220008000c00 */
[----:B------:R-:W4:Y:S02]  /*14940*/  S2R R124, SR_TID.X ;  /* 0x00000000007c7919 */ /* 0x000f240000002100 */
[----:B----4-:R-:W-:Y:S02]  /*14950*/  LOP3.LUT R3, R124, 0x7f, RZ, 0xc0, !PT ;  /* 0x0000007f7c037812 */ /* 0x010fe400078ec0ff */
[----:B--2---:R-:W-:-:S02]  /*14960*/  ISETP.GE.AND P0, PT, R122, 0x40, PT ;  /* 0x000000407a00780c */ /* 0x004fc40003f06270 */
[----:B------:R-:W-:-:S04]  /*14970*/  SHF.R.U32.HI R122, RZ, 0x7, R124 ;  /* 0x00000007ff7a7819 */ /* 0x000fc8000001167c */
[----:B------:R-:W-:-:S04]  /*14980*/  SGXT.U32 R122, R122, 0x1 ;  /* 0x000000017a7a781a */ /* 0x000fc80000000000 */
[C-C-:B---3--:R-:W-:Y:S02]  /*14990*/  LOP3.LUT R4, R125.reuse, 0x3e, R122.reuse, 0xfe, !PT ;  /* 0x0000003e7d047812 */ /* 0x148fe400078efe7a */
[----:B------:R-:W-:-:S03]  /*149a0*/  LOP3.LUT R2, R125, 0x3c, R122, 0xfe, !PT ;  /* 0x0000003c7d027812 */ /* 0x000fc600078efe7a */
[----:B------:R2:W-:Y:S04]  /*149b0*/  STL [R1+0x238], R4 ;  /* 0x0002380401007387 */ /* 0x0005e80000100800 */
[----:B------:R3:W-:Y:S01]  /*149c0*/  STL [R1+0x234], R2 ;  /* 0x0002340201007387 */ /* 0x0007e20000100800 */
[C-C-:B------:R-:W-:Y:S02]  /*149d0*/  LOP3.LUT R5, R125.reuse, 0x36, R122.reuse, 0xfe, !PT ;  /* 0x000000367d057812 */ /* 0x140fe400078efe7a */
[C-C-:B--2---:R-:W-:Y:S02]  /*149e0*/  LOP3.LUT R4, R125.reuse, 0x3a, R122.reuse, 0xfe, !PT ;  /* 0x0000003a7d047812 */ /* 0x144fe400078efe7a */
[----:B---3--:R-:W-:-:S03]  /*149f0*/  LOP3.LUT R2, R125, 0x38, R122, 0xfe, !PT ;  /* 0x000000387d027812 */ /* 0x008fc600078efe7a */
[----:B------:R2:W-:Y:S04]  /*14a00*/  STL [R1+0x230], R4 ;  /* 0x0002300401007387 */ /* 0x0005e80000100800 */
[----:B------:R3:W-:Y:S01]  /*14a10*/  STL [R1+0x22c], R2 ;  /* 0x00022c0201007387 */ /* 0x0007e20000100800 */
[----:B--2---:R-:W-:-:S03]  /*14a20*/  LOP3.LUT R4, R125, 0x34, R122, 0xfe, !PT ;  /* 0x000000347d047812 */ /* 0x004fc600078efe7a */
[----:B------:R2:W-:Y:S01]  /*14a30*/  STL [R1+0x228], R5 ;  /* 0x0002280501007387 */ /* 0x0005e20000100800 */
[----:B---3--:R-:W-:-:S03]  /*14a40*/  LOP3.LUT R2, R125, 0x32, R122, 0xfe, !PT ;  /* 0x000000327d027812 */ /* 0x008fc600078efe7a */
[----:B------:R3:W-:Y:S04]  /*14a50*/  STL [R1+0x224], R4 ;  /* 0x0002240401007387 */ /* 0x0007e80000100800 */
[----:B------:R4:W-:Y:S01]  /*14a60*/  STL [R1+0x220], R2 ;  /* 0x0002200201007387 */ /* 0x0009e20000100800 */
[C-C-:B--2---:R-:W-:Y:S02]  /*14a70*/  LOP3.LUT R5, R125.reuse, 0x30, R122.reuse, 0xfe, !PT ;  /* 0x000000307d057812 */ /* 0x144fe400078efe7a */
[----:B---3--:R-:W-:-:S03]  /*14a80*/  LOP3.LUT R4, R125, 0x2e, R122, 0xfe, !PT ;  /* 0x0000002e7d047812 */ /* 0x008fc600078efe7a */
[----:B------:R2:W-:Y:S01]  /*14a90*/  STL [R1+0x21c], R5 ;  /* 0x00021c0501007387 */ /* 0x0005e20000100800 */
[----:B----4-:R-:W-:-:S03]  /*14aa0*/  LOP3.LUT R2, R125, 0x2c, R122, 0xfe, !PT ;  /* 0x0000002c7d027812 */ /* 0x010fc600078efe7a */
[----:B------:R3:W-:Y:S04]  /*14ab0*/  STL [R1+0x218], R4 ;  /* 0x0002180401007387 */ /* 0x0007e80000100800 */
[----:B------:R4:W-:Y:S01]  /*14ac0*/  STL [R1+0x214], R2 ;  /* 0x0002140201007387 */ /* 0x0009e20000100800 */
[C-C-:B--2---:R-:W-:Y:S02]  /*14ad0*/  LOP3.LUT R5, R125.reuse, 0x2a, R122.reuse, 0xfe, !PT ;  /* 0x0000002a7d057812 */ /* 0x144fe400078efe7a */
[C-C-:B---3--:R-:W-:Y:S02]  /*14ae0*/  LOP3.LUT R4, R125.reuse, 0x28, R122.reuse, 0xfe, !PT ;  /* 0x000000287d047812 */ /* 0x148fe400078efe7a */
[----:B----4-:R-:W-:Y:S01]  /*14af0*/  LOP3.LUT R2, R125, 0x26, R122, 0xfe, !PT ;  /* 0x000000267d027812 */ /* 0x010fe200078efe7a */
[----:B------:R2:W-:Y:S04]  /*14b00*/  STL [R1+0x210], R5 ;  /* 0x0002100501007387 */ /* 0x0005e80000100800 */
[----:B------:R2:W-:Y:S04]  /*14b10*/  STL [R1+0x208], R2 ;  /* 0x0002080201007387 */ /* 0x0005e80000100800 */
[----:B------:R2:W-:Y:S01]  /*14b20*/  STL [R1+0x20c], R4 ;  /* 0x00020c0401007387 */ /* 0x0005e20000100800 */
[----:B------:R-:W-:-:S02]  /*14b30*/  LOP3.LUT R124, R124, 0x80, RZ, 0xc0, !PT ;  /* 0x000000807c7c7812 */ /* 0x000fc400078ec0ff */
[----:B------:R-:W-:Y:S01]  /*14b40*/  LOP3.LUT R0, R125, R122, RZ, 0xfc, !PT ;  /* 0x0000007a7d007212 */ /* 0x000fe200078efcff */
[----:B01----:R-:W-:Y:S06]  /*14b50*/  @!P0 BRA `(.L_x_11) ;  /* 0x0000000000108947 */ /* 0x003fec0003800000 */
[----:B------:R-:W-:-:S06]  /*14b60*/  USHF.L.U32 UR4, UR4, 0x1f, URZ ;  /* 0x0000001f04047899 */ /* 0x000fcc00080006ff */
[----:B--2---:R-:W-:-:S04]  /*14b70*/  IMAD.U32 R2, RZ, RZ, UR4 ;  /* 0x00000004ff027e24 */ /* 0x004fc8000f8e00ff */
[----:B------:R-:W0:Y:S02]  /*14b80*/  SYNCS.PHASECHK.TRANS64.TRYWAIT P0, [UR11], R2 ;  /* 0x00000002ff0075a7 */ /* 0x000e24000800110b */
[----:B0-----:R-:W-:Y:S05]  /*14b90*/  @!P0 BRA `(.L_x_12) ;  /* 0x000000a400208947 */ /* 0x001fea0003800000 */
.L_x_11:
[----:B------:R-:W3:Y:S01]  /*14ba0*/  LDL R70, [R1+0x3ac] ;  /* 0x0003ac0001467983 */ /* 0x000ee20000100800 */
[----:B--2---:R-:W0:Y:S01]  /*14bb0*/  S2R R4, SR_TID.X ;  /* 0x0000000000047919 */ /* 0x004e220000002100 */
[----:B------:R-:W-:Y:S01]  /*14bc0*/  BAR.SYNC.DEFER_BLOCKING 0x0 ;  /* 0x0000000000007b1d */ /* 0x000fe20000010000 */
[----:B------:R-:W-:-:S05]  /*14bd0*/  LEA R124, R124, UR9, 0x5 ;  /* 0x000000097c7c7c11 */ /* 0x000fca000f8e28ff */
[----:B------:R-:W1:Y:S01]  /*14be0*/  LDCU UR4, c[0x0][0x3b4] ;  /* 0x00007680ff0477ac */ /* 0x000e620008000800 */
[----:B------:R-:W2:Y:S01]  /*14bf0*/  LDL.LU R68, [R1+0x3a4] ;  /* 0x0003a40001447983 */ /* 0x000ea20000300800 */
[----:B------:R-:W4:Y:S01]  /*14c00*/  LDCU UR6, c[0x0][0x39c] ;  /* 0x00007380ff0677ac */ /* 0x000f220008000800 */
[----:B------:R-:W5:Y:S01]  /*14c10*/  LDCU UR7, c[0x0][0x39c] ;  /* 0x00007380ff0777ac */ /* 0x000f620008000800 */
[----:B------:R-:W0:Y:S02]  /*14c20*/  @!P1 SYNCS.CCTL.IV [UR9+0x28000] ;  /* 0x02800000ff0099b1 */ /* 0x000e240008000009 */
[----:B0-----:R-:W-:Y:S01]  /*14c30*/  BAR.SYNC.DEFER_BLOCKING 0x0 ;  /* 0x0000000000007b1d */ /* 0x001fe20000010000 */
[----:B------:R-:W-:-:S04]  /*14c40*/  SHF.R.U32.HI R69, RZ, 0x7, R4 ;  /* 0x00000007ff457819 */ /* 0x000fc80000011604 */
[----:B------:R-:W-:Y:S01]  /*14c50*/  SGXT.U32 R69, R69, 0x1 ;  /* 0x000000014545781a */ /* 0x000fe20000000000 */
[----:B------:R-:W0:Y:S01]  /*14c60*/  LDTM.x64 R4, tmem[UR10] ;  /* 0x0000000a000479ee */ /* 0x000e220008340000 */
[----:B------:R-:W-:Y:S01]  /*14c70*/  IMAD R124, R3, 0x10, R124 ;  /* 0x00000010037c7824 */ /* 0x000fe200078e027c */
[----:B------:R-:W1:Y:S01]  /*14c80*/  @!P1 SYNCS.CCTL.IV [UR9+0x28008] ;  /* 0x02800800ff0099b1 */ /* 0x000e620008000009 */
[----:B0-----:R-:W-:Y:S02]  /*14c90*/  F2FP.BF16.F32.PACK_AB R118, R6, R4 ;  /* 0x000000040676723e */ /* 0x001fe400000010ff */
[----:B------:R-:W-:Y:S02]  /*14ca0*/  F2FP.BF16.F32.PACK_AB R120, R7, R5 ;  /* 0x000000050778723e */ /* 0x000fe400000010ff */
[----:B------:R-:W-:Y:S02]  /*14cb0*/  F2FP.BF16.F32.PACK_AB R117, R10, R8 ;  /* 0x000000080a75723e */ /* 0x000fe400000010ff */
[----:B------:R-:W-:-:S02]  /*14cc0*/  F2FP.BF16.F32.PACK_AB R121, R11, R9 ;  /* 0x000000090b79723e */ /* 0x000fc400000010ff */
[----:B------:R-:W-:Y:S02]  /*14cd0*/  F2FP.BF16.F32.PACK_AB R116, R14, R12 ;  /* 0x0000000c0e74723e */ /* 0x000fe400000010ff */
[----:B------:R-:W-:Y:S02]  /*14ce0*/  F2FP.BF16.F32.PACK_AB R122, R15, R13 ;  /* 0x0000000d0f7a723e */ /* 0x000fe400000010ff */
[----:B------:R-:W-:Y:S02]  /*14cf0*/  F2FP.BF16.F32.PACK_AB R123, R19, R17 ;  /* 0x00000011137b723e */ /* 0x000fe400000010ff */
[----:B------:R-:W-:Y:S02]  /*14d00*/  F2FP.BF16.F32.PACK_AB R119, R22, R20 ;  /* 0x000000141677723e */ /* 0x000fe400000010ff */
[C-C-:B--2---:R-:W-:Y:S02]  /*14d10*/  LOP3.LUT R2, R68.reuse, 0x24, R69.reuse, 0xfe, !PT ;  /* 0x0000002444027812 */ /* 0x144fe400078efe45 */
[----:B------:R-:W-:-:S02]  /*14d20*/  LOP3.LUT R72, R68, 0x22, R69, 0xfe, !PT ;  /* 0x0000002244487812 */ /* 0x000fc400078efe45 */
[C-C-:B------:R-:W-:Y:S01]  /*14d30*/  LOP3.LUT R71, R68.reuse, 0x20, R69.reuse, 0xfe, !PT ;  /* 0x0000002044477812 */ /* 0x140fe200078efe45 */
[----:B------:R0:W-:Y:S04]  /*14d40*/  STL [R1+0x204], R2 ;  /* 0x0002040201007387 */ /* 0x0001e80000100800 */
[----:B------:R2:W-:Y:S01]  /*14d50*/  STL [R1+0x200], R72 ;  /* 0x0002004801007387 */ /* 0x0005e20000100800 */
[----:B0-----:R-:W-:-:S03]  /*14d60*/  LOP3.LUT R2, R68, 0x1e, R69, 0xfe, !PT ;  /* 0x0000001e44027812 */ /* 0x001fc600078efe45 */
[----:B------:R0:W-:Y:S01]  /*14d70*/  STL [R1+0x1fc], R71 ;  /* 0x0001fc4701007387 */ /* 0x0001e20000100800 */
[----:B--2---:R-:W-:-:S03]  /*14d80*/  LOP3.LUT R72, R68, 0x1c, R69, 0xfe, !PT ;  /* 0x0000001c44487812 */ /* 0x004fc600078efe45 */
[----:B------:R2:W-:Y:S01]  /*14d90*/  STL [R1+0x1f8], R2 ;  /* 0x0001f80201007387 */ /* 0x0005e20000100800 */
[----:B0-----:R-:W-:-:S03]  /*14da0*/  LOP3.LUT R71, R68, 0x1a, R69, 0xfe, !PT ;  /* 0x0000001a44477812 */ /* 0x001fc600078efe45 */
[----:B------:R0:W-:Y:S01]  /*14db0*/  STL [R1+0x1f4], R72 ;  /* 0x0001f44801007387 */ /* 0x0001e20000100800 */
[----:B--2---:R-:W-:-:S03]  /*14dc0*/  LOP3.LUT R2, R68, 0x18, R69, 0xfe, !PT ;  /* 0x0000001844027812 */ /* 0x004fc600078efe45 */
[----:B------:R2:W-:Y:S04]  /*14dd0*/  STL [R1+0x1f0], R71 ;  /* 0x0001f04701007387 */ /* 0x0005e80000100800 */
[----:B------:R1:W-:Y:S01]  /*14de0*/  STL [R1+0x1ec], R2 ;  /* 0x0001ec0201007387 */ /* 0x0003e20000100800 */
[C-C-:B0-----:R-:W-:Y:S02]  /*14df0*/  LOP3.LUT R72, R68.reuse, 0x16, R69.reuse, 0xfe, !PT ;  /* 0x0000001644487812 */ /* 0x141fe400078efe45 */
[----:B--2---:R-:W-:-:S03]  /*14e00*/  LOP3.LUT R71, R68, 0x14, R69, 0xfe, !PT ;  /* 0x0000001444477812 */ /* 0x004fc600078efe45 */
[----:B------:R0:W-:Y:S01]  /*14e10*/  STL [R1+0x1e8], R72 ;  /* 0x0001e84801007387 */ /* 0x0001e20000100800 */
[----:B-1----:R-:W-:-:S03]  /*14e20*/  LOP3.LUT R2, R68, 0x12, R69, 0xfe, !PT ;  /* 0x0000001244027812 */ /* 0x002fc600078efe45 */
[----:B------:R1:W-:Y:S04]  /*14e30*/  STL [R1+0x1e4], R71 ;  /* 0x0001e44701007387 */ /* 0x0003e80000100800 */
[----:B------:R2:W-:Y:S01]  /*14e40*/  STL [R1+0x1e0], R2 ;  /* 0x0001e00201007387 */ /* 0x0005e20000100800 */
[C-C-:B0-----:R-:W-:Y:S02]  /*14e50*/  LOP3.LUT R72, R68.reuse, 0x10, R69.reuse, 0xfe, !PT ;  /* 0x0000001044487812 */ /* 0x141fe400078efe45 */
[----:B-1----:R-:W-:-:S03]  /*14e60*/  LOP3.LUT R71, R68, 0xe, R69, 0xfe, !PT ;  /* 0x0000000e44477812 */ /* 0x002fc600078efe45 */
[----:B------:R0:W-:Y:S01]  /*14e70*/  STL [R1+0x1dc], R72 ;  /* 0x0001dc4801007387 */ /* 0x0001e20000100800 */
[----:B--2---:R-:W-:-:S03]  /*14e80*/  LOP3.LUT R2, R68, 0xc, R69, 0xfe, !PT ;  /* 0x0000000c44027812 */ /* 0x004fc600078efe45 */
[----:B------:R1:W-:Y:S04]  /*14e90*/  STL [R1+0x1d8], R71 ;  /* 0x0001d84701007387 */ /* 0x0003e80000100800 */
[----:B------:R2:W-:Y:S01]  /*14ea0*/  STL [R1+0x1d4], R2 ;  /* 0x0001d40201007387 */ /* 0x0005e20000100800 */
[C-C-:B0-----:R-:W-:Y:S02]  /*14eb0*/  LOP3.LUT R72, R68.reuse, 0xa, R69.reuse, 0xfe, !PT ;  /* 0x0000000a44487812 */ /* 0x141fe400078efe45 */
[----:B-1----:R-:W-:-:S03]  /*14ec0*/  LOP3.LUT R71, R68, 0x8, R69, 0xfe, !PT ;  /* 0x0000000844477812 */ /* 0x002fc600078efe45 */
[----:B------:R-:W-:Y:S01]  /*14ed0*/  STL [R1+0x1d0], R72 ;  /* 0x0001d04801007387 */ /* 0x000fe20000100800 */
[----:B--2---:R-:W-:-:S03]  /*14ee0*/  LOP3.LUT R2, R68, 0x6, R69, 0xfe, !PT ;  /* 0x0000000644027812 */ /* 0x004fc600078efe45 */
[----:B------:R-:W-:Y:S01]  /*14ef0*/  STL [R1+0x1cc], R71 ;  /* 0x0001cc4701007387 */ /* 0x000fe20000100800 */
[----:B---3--:R-:W-:Y:S02]  /*14f00*/  ISETP.GE.AND P0, PT, R70, UR14, PT ;  /* 0x0000000e46007c0c */ /* 0x008fe4000bf06270 */
[----:B------:R-:W-:Y:S01]  /*14f10*/  LOP3.LUT R70, R68, 0x4, R69, 0xfe, !PT ;  /* 0x0000000444467812 */ /* 0x000fe200078efe45 */
[----:B------:R0:W-:Y:S04]  /*14f20*/  STL [R1+0x1c8], R2 ;  /* 0x0001c80201007387 */ /* 0x0001e80000100800 */
[----:B------:R1:W-:Y:S01]  /*14f30*/  STL [R1+0x470], R0 ;  /* 0x0004700001007387 */ /* 0x0003e20000100800 */
[----:B0-----:R-:W-:-:S03]  /*14f40*/  LOP3.LUT R2, R0, 0x42, RZ, 0xfc, !PT ;  /* 0x0000004200027812 */ /* 0x001fc600078efcff */
[----:B------:R-:W-:Y:S01]  /*14f50*/  STL [R1+0x1c4], R70 ;  /* 0x0001c44601007387 */ /* 0x000fe20000100800 */
[----:B-1----:R-:W-:-:S03]  /*14f60*/  LOP3.LUT R0, R68, 0x2, R69, 0xfe, !PT ;  /* 0x0000000244007812 */ /* 0x002fc600078efe45 */
[----:B------:R-:W-:Y:S04]  /*14f70*/  STL [R1+0x490], R124 ;  /* 0x0004907c01007387 */ /* 0x000fe80000100800 */
[----:B------:R0:W-:Y:S04]  /*14f80*/  STL [R1+0x1c0], R0 ;  /* 0x0001c00001007387 */ /* 0x0001e80000100800 */
[----:B------:R-:W-:Y:S04]  /*14f90*/  STL [R1+0x494], R118 ;  /* 0x0004947601007387 */ /* 0x000fe80000100800 */
[----:B------:R-:W-:Y:S01]  /*14fa0*/  STL [R1+0x484], R120 ;  /* 0x0004847801007387 */ /* 0x000fe20000100800 */
[----:B0-----:R-:W-:-:S03]  /*14fb0*/  F2FP.BF16.F32.PACK_AB R0, R18, R16 ;  /* 0x000000101200723e */ /* 0x001fc600000010ff */
[----:B------:R-:W-:Y:S04]  /*14fc0*/  STL [R1+0x498], R117 ;  /* 0x0004987501007387 */ /* 0x000fe80000100800 */
[----:B------:R-:W-:Y:S04]  /*14fd0*/  STL [R1+0x488], R121 ;  /* 0x0004887901007387 */ /* 0x000fe80000100800 */
[----:B------:R-:W-:Y:S04]  /*14fe0*/  STL [R1+0x49c], R116 ;  /* 0x00049c7401007387 */ /* 0x000fe80000100800 */
[----:B------:R-:W-:Y:S04]  /*14ff0*/  STL [R1+0x48c], R122 ;  /* 0x00048c7a01007387 */ /* 0x000fe80000100800 */
[----:B------:R-:W-:Y:S04]  /*15000*/  STL [R1+0x4a0], R0 ;  /* 0x0004a00001007387 */ /* 0x000fe80000100800 */
[----:B------:R-:W-:Y:S04]  /*15010*/  STL [R1+0x4a4], R123 ;  /* 0x0004a47b01007387 */ /* 0x000fe80000100800 */
        /* <DEDUP_REMOVED lines=22> */
[----:B------:R-:W-:Y:S04]  /*15180*/  STL [R1+0x4c0], R23 ;  /* 0x0004c01701007387 */ /* 0x000fe80000100800 */
[----:B------:R0:W-:Y:S02]  /*15190*/  STL [R1+0x4bc], R21 ;  /* 0x0004bc1501007387 */ /* 0x0001e40000100800 */
[----:B0-----:R-:W0:Y:S02]  /*151a0*/  LDTM.x64 R8, tmem[UR10+0x40] ;  /* 0x0000400a000879ee */ /* 0x001e240008340000 */
[----:B------:R-:W-:Y:S04]  /*151b0*/  STL [R1+0x4a8], R119 ;  /* 0x0004a87701007387 */ /* 0x000fe80000100800 */
[----:B0-----:R-:W-:Y:S04]  /*151c0*/  STL [R1+0x34], R21 ;  /* 0x0000341501007387 */ /* 0x001fe80000100800 */
        /* <DEDUP_REMOVED lines=8> */
[----:B------:R0:W-:Y:S04]  /*15250*/  STL.64 [R1+0xe8], R66 ;  /* 0x0000e84201007387 */ /* 0x0001e80000100a00 */
[----:B------:R-:W-:Y:S04]  /*15260*/  STL.64 [R1+0xf0], R68 ;  /* 0x0000f04401007387 */ /* 0x000fe80000100a00 */
[----:B------:R1:W-:Y:S04]  /*15270*/  STL.64 [R1+0xf8], R70 ;  /* 0x0000f84601007387 */ /* 0x0003e80000100a00 */
[----:B0-----:R-:W2:Y:S04]  /*15280*/  LDL.LU.64 R66, [R1+0x570] ;  /* 0x0005700001427983 */ /* 0x001ea80000300a00 */
[----:B------:R-:W2:Y:S01]  /*15290*/  LDL.LU.64 R64, [R1+0x568] ;  /* 0x0005680001407983 */ /* 0x000ea20000300a00 */
[----:B------:R-:W-:-:S03]  /*152a0*/  IMAD.MOV.U32 R92, RZ, RZ, R54 ;  /* 0x000000ffff5c7224 */ /* 0x000fc600078e0036 */
[----:B------:R-:W3:Y:S01]  /*152b0*/  LDL.LU.64 R62, [R1+0x560] ;  /* 0x00056000013e7983 */ /* 0x000ee20000300a00 */
[----:B------:R-:W-:-:S03]  /*152c0*/  IMAD.MOV.U32 R0, RZ, RZ, R55 ;  /* 0x000000ffff007224 */ /* 0x000fc600078e0037 */
[----:B------:R-:W3:Y:S01]  /*152d0*/  LDL.LU.64 R60, [R1+0x558] ;  /* 0x00055800013c7983 */ /* 0x000ee20000300a00 */
[----:B------:R-:W-:-:S03]  /*152e0*/  IMAD.MOV.U32 R91, RZ, RZ, R52 ;  /* 0x000000ffff5b7224 */ /* 0x000fc600078e0034 */
[----:B------:R-:W2:Y:S01]  /*152f0*/  LDL.LU.64 R58, [R1+0x550] ;  /* 0x00055000013a7983 */ /* 0x000ea20000300a00 */
[----:B------:R-:W-:-:S03]  /*15300*/  IMAD.MOV.U32 R96, RZ, RZ, R50 ;  /* 0x000000ffff607224 */ /* 0x000fc600078e0032 */
[----:B------:R-:W2:Y:S01]  /*15310*/  LDL.LU.64 R56, [R1+0x548] ;  /* 0x0005480001387983 */ /* 0x000ea20000300a00 */
[----:B------:R-:W-:-:S03]  /*15320*/  IMAD.MOV.U32 R94, RZ, RZ, R51 ;  /* 0x000000ffff5e7224 */ /* 0x000fc600078e0033 */
[----:B------:R-:W2:Y:S01]  /*15330*/  LDL.LU.64 R54, [R1+0x540] ;  /* 0x0005400001367983 */ /* 0x000ea20000300a00 */
[----:B------:R-:W-:Y:S02]  /*15340*/  IMAD.MOV.U32 R95, RZ, RZ, R48 ;  /* 0x000000ffff5f7224 */ /* 0x000fe400078e0030 */
[----:B------:R-:W-:Y:S01]  /*15350*/  IMAD.MOV.U32 R93, RZ, RZ, R49 ;  /* 0x000000ffff5d7224 */ /* 0x000fe200078e0031 */
[----:B------:R-:W2:Y:S01]  /*15360*/  LDL.LU.64 R52, [R1+0x538] ;  /* 0x0005380001347983 */ /* 0x000ea20000300a00 */
[----:B------:R-:W-:Y:S02]  /*15370*/  IMAD.MOV.U32 R100, RZ, RZ, R46 ;  /* 0x000000ffff647224 */ /* 0x000fe400078e002e */
[----:B------:R-:W-:Y:S01]  /*15380*/  IMAD.MOV.U32 R98, RZ, RZ, R47 ;  /* 0x000000ffff627224 */ /* 0x000fe200078e002f */
[----:B------:R-:W2:Y:S01]  /*15390*/  LDL.LU.64 R50, [R1+0x530] ;  /* 0x0005300001327983 */ /* 0x000ea20000300a00 */
[----:B------:R-:W-:Y:S02]  /*153a0*/  IMAD.MOV.U32 R99, RZ, RZ, R44 ;  /* 0x000000ffff637224 */ /* 0x000fe400078e002c */
[----:B------:R-:W-:Y:S01]  /*153b0*/  IMAD.MOV.U32 R97, RZ, RZ, R45 ;  /* 0x000000ffff617224 */ /* 0x000fe200078e002d */
[----:B------:R-:W2:Y:S01]  /*153c0*/  LDL.LU.64 R48, [R1+0x528] ;  /* 0x0005280001307983 */ /* 0x000ea20000300a00 */
[----:B------:R-:W-:-:S02]  /*153d0*/  IMAD.MOV.U32 R104, RZ, RZ, R42 ;  /* 0x000000ffff687224 */ /* 0x000fc400078e002a */
[----:B------:R-:W-:Y:S01]  /*153e0*/  IMAD.MOV.U32 R102, RZ, RZ, R43 ;  /* 0x000000ffff667224 */ /* 0x000fe200078e002b */
[----:B------:R-:W3:Y:S01]  /*153f0*/  LDL.LU.64 R46, [R1+0x520] ;  /* 0x00052000012e7983 */ /* 0x000ee20000300a00 */
[----:B------:R-:W-:Y:S02]  /*15400*/  IMAD.MOV.U32 R103, RZ, RZ, R40 ;  /* 0x000000ffff677224 */ /* 0x000fe400078e0028 */
[----:B------:R-:W-:Y:S01]  /*15410*/  IMAD.MOV.U32 R101, RZ, RZ, R41 ;  /* 0x000000ffff657224 */ /* 0x000fe200078e0029 */
[----:B------:R-:W3:Y:S01]  /*15420*/  LDL.LU.64 R44, [R1+0x518] ;  /* 0x00051800012c7983 */ /* 0x000ee20000300a00 */
[----:B------:R-:W-:Y:S02]  /*15430*/  IMAD.MOV.U32 R108, RZ, RZ, R38 ;  /* 0x000000ffff6c7224 */ /* 0x000fe400078e0026 */
[----:B------:R-:W-:Y:S01]  /*15440*/  IMAD.MOV.U32 R106, RZ, RZ, R39 ;  /* 0x000000ffff6a7224 */ /* 0x000fe200078e0027 */
[----:B------:R-:W4:Y:S01]  /*15450*/  LDL.LU.64 R42, [R1+0x510] ;  /* 0x00051000012a7983 */ /* 0x000f220000300a00 */
[----:B------:R-:W-:-:S02]  /*15460*/  IMAD.MOV.U32 R107, RZ, RZ, R36 ;  /* 0x000000ffff6b7224 */ /* 0x000fc400078e0024 */
[----:B------:R-:W-:Y:S01]  /*15470*/  IMAD.MOV.U32 R105, RZ, RZ, R37 ;  /* 0x000000ffff697224 */ /* 0x000fe200078e0025 */
[----:B------:R-:W4:Y:S01]  /*15480*/  LDL.LU.64 R40, [R1+0x508] ;  /* 0x0005080001287983 */ /* 0x000f220000300a00 */
[----:B------:R-:W-:Y:S02]  /*15490*/  IMAD.MOV.U32 R110, RZ, RZ, R35 ;  /* 0x000000ffff6e7224 */ /* 0x000fe400078e0023 */
[----:B------:R-:W-:Y:S01]  /*154a0*/  IMAD.MOV.U32 R5, RZ, RZ, R34 ;  /* 0x000000ffff057224 */ /* 0x000fe200078e0022 */
[----:B------:R-:W4:Y:S01]  /*154b0*/  LDL.LU.64 R38, [R1+0x500] ;  /* 0x0005000001267983 */ /* 0x000f220000300a00 */
        /* <DEDUP_REMOVED lines=9> */
[----:B------:R-:W-:-:S03]  /*15550*/  IMAD.MOV.U32 R86, RZ, RZ, R27 ;  /* 0x000000ffff567224 */ /* 0x000fc600078e001b */
[----:B------:R-:W4:Y:S01]  /*15560*/  LDL.LU.64 R30, [R1+0x4e0] ;  /* 0x0004e000011e7983 */ /* 0x000f220000300a00 */
[----:B------:R-:W-:-:S03]  /*15570*/  IMAD.MOV.U32 R87, RZ, RZ, R25 ;  /* 0x000000ffff577224 */ /* 0x000fc600078e0019 */
[----:B------:R-:W4:Y:S01]  /*15580*/  LDL.LU.64 R28, [R1+0x4d8] ;  /* 0x0004d800011c7983 */ /* 0x000f220000300a00 */
[----:B-1----:R-:W-:-:S03]  /*15590*/  IMAD.MOV.U32 R71, RZ, RZ, R23 ;  /* 0x000000ffff477224 */ /* 0x002fc600078e0017 */
[----:B------:R-:W5:Y:S04]  /*155a0*/  LDL.LU.64 R26, [R1+0x4d0] ;  /* 0x0004d000011a7983 */ /* 0x000f680000300a00 */
[----:B------:R-:W5:Y:S04]  /*155b0*/  LDL.LU.64 R24, [R1+0x4c8] ;  /* 0x0004c80001187983 */ /* 0x000f680000300a00 */
[----:B------:R-:W5:Y:S04]  /*155c0*/  LDL.LU R23, [R1+0x4c0] ;  /* 0x0004c00001177983 */ /* 0x000f680000300800 */
[----:B------:R-:W5:Y:S04]  /*155d0*/  LDL.LU R21, [R1+0x4bc] ;  /* 0x0004bc0001157983 */ /* 0x000f680000300800 */
[----:B------:R-:W5:Y:S04]  /*155e0*/  LDL.LU R70, [R1+0x34] ;  /* 0x0000340001467983 */ /* 0x000f680000300800 */
[----:B------:R-:W5:Y:S04]  /*155f0*/  LDL.LU R69, [R1+0x48] ;  /* 0x0000480001457983 */ /* 0x000f680000300800 */
[----:B------:R-:W5:Y:S01]  /*15600*/  LDL.LU R68, [R1+0x40] ;  /* 0x0000400001447983 */ /* 0x000f620000300800 */
[----:B------:R-:W-:-:S02]  /*15610*/  IMAD.MOV.U32 R73, RZ, RZ, R22 ;  /* 0x000000ffff497224 */ /* 0x000fc400078e0016 */
[----:B------:R-:W-:Y:S01]  /*15620*/  IMAD.MOV.U32 R72, RZ, RZ, R20 ;  /* 0x000000ffff487224 */ /* 0x000fe200078e0014 */
[----:B------:R-:W5:Y:S01]  /*15630*/  LDL.LU R22, [R1+0xb4] ;  /* 0x0000b40001167983 */ /* 0x000f620000300800 */
[----:B------:R-:W-:Y:S02]  /*15640*/  IMAD.MOV.U32 R75, RZ, RZ, R19 ;  /* 0x000000ffff4b7224 */ /* 0x000fe400078e0013 */
[----:B------:R-:W-:Y:S01]  /*15650*/  IMAD.MOV.U32 R77, RZ, RZ, R18 ;  /* 0x000000ffff4d7224 */ /* 0x000fe200078e0012 */
[----:B------:R-:W5:Y:S01]  /*15660*/  LDL.LU R20, [R1+0xc8] ;  /* 0x0000c80001147983 */ /* 0x000f620000300800 */
[----:B------:R-:W-:-:S03]  /*15670*/  IMAD.MOV.U32 R74, RZ, RZ, R17 ;  /* 0x000000ffff4a7224 */ /* 0x000fc600078e0011 */
        /* <DEDUP_REMOVED lines=18> */
[----:B------:R-:W5:Y:S04]  /*157a0*/  LDL.LU R10, [R1+0xec] ;  /* 0x0000ec00010a7983 */ /* 0x000f680000300800 */
[----:B------:R-:W5:Y:S04]  /*157b0*/  LDL.LU R9, [R1+0xe4] ;  /* 0x0000e40001097983 */ /* 0x000f680000300800 */
[----:B------:R-:W5:Y:S04]  /*157c0*/  LDL.LU R8, [R1+0xf8] ;  /* 0x0000f80001087983 */ /* 0x000f680000300800 */
[----:B------:R-:W5:Y:S04]  /*157d0*/  LDL.LU R7, [R1+0xf0] ;  /* 0x0000f00001077983 */ /* 0x000f680000300800 */
[----:B------:R-:W5:Y:S04]  /*157e0*/  LDL.LU R6, [R1+0xfc] ;  /* 0x0000fc0001067983 */ /* 0x000f680000300800 */
[----:B------:R-:W5:Y:S01]  /*157f0*/  LDL.LU R3, [R1+0xf4] ;  /* 0x0000f40001037983 */ /* 0x000f620000300800 */
[----:B------:R-:W-:Y:S01]  /*15800*/  ISETP.LT.AND P4, PT, R2, UR5, !P0 ;  /* 0x0000000502007c0c */ /* 0x000fe2000c781270 */
[----:B------:R-:W0:Y:S01]  /*15810*/  LDCU UR5, c[0x0][0x39c] ;  /* 0x00007380ff0577ac */ /* 0x000e220008000800 */
[----:B--2---:R-:W-:-:S02]  /*15820*/  F2FP.BF16.F32.PACK_AB R124, R51, R49 ;  /* 0x00000031337c723e */ /* 0x004fc400000010ff */
[----:B------:R-:W-:Y:S02]  /*15830*/  F2FP.BF16.F32.PACK_AB R49, R54, R52 ;  /* 0x000000343631723e */ /* 0x000fe400000010ff */
[----:B---3--:R-:W-:Y:S01]  /*15840*/  F2FP.BF16.F32.PACK_AB R123, R47, R45 ;  /* 0x0000002d2f7b723e */ /* 0x008fe200000010ff */
[----:B------:R-:W-:Y:S01]  /*15850*/  IMAD.MOV.U32 R47, RZ, RZ, R4 ;  /* 0x000000ffff2f7224 */ /* 0x000fe200078e0004 */
[----:B------:R-:W-:Y:S02]  /*15860*/  F2FP.BF16.F32.PACK_AB R4, R50, R48 ;  /* 0x000000303204723e */ /* 0x000fe400000010ff */
[----:B------:R-:W-:Y:S02]  /*15870*/  F2FP.BF16.F32.PACK_AB R48, R58, R56 ;  /* 0x000000383a30723e */ /* 0x000fe400000010ff */
[----:B------:R-:W-:Y:S02]  /*15880*/  F2FP.BF16.F32.PACK_AB R51, R85, R84 ;  /* 0x000000545533723e */ /* 0x000fe400000010ff */
[----:B----4-:R-:W-:-:S02]  /*15890*/  F2FP.BF16.F32.PACK_AB R2, R30, R28 ;  /* 0x0000001c1e02723e */ /* 0x010fc400000010ff */
[----:B-----5:R-:W-:Y:S02]  /*158a0*/  F2FP.BF16.F32.PACK_AB R116, R26, R24 ;  /* 0x000000181a74723e */ /* 0x020fe400000010ff */
[----:B------:R-:W-:Y:S02]  /*158b0*/  F2FP.BF16.F32.PACK_AB R118, R23, R21 ;  /* 0x000000151776723e */ /* 0x000fe400000010ff */
[----:B------:R-:W-:-:S03]  /*158c0*/  F2FP.BF16.F32.PACK_AB R21, R27, R25 ;  /* 0x000000191b15723e */ /* 0x000fc600000010ff */
[----:B------:R1:W-:Y:S04]  /*158d0*/  STL [R1+0x4ac], R118 ;  /* 0x0004ac7601007387 */ /* 0x0003e80000100800 */
[----:B------:R-:W-:Y:S04]  /*158e0*/  STL [R1+0x4b0], R116 ;  /* 0x0004b07401007387 */ /* 0x000fe80000100800 */
[----:B------:R2:W-:Y:S01]  /*158f0*/  STL [R1+0x4b4], R2 ;  /* 0x0004b40201007387 */ /* 0x0005e20000100800 */
[----:B-1----:R-:W-:-:S03]  /*15900*/  F2FP.BF16.F32.PACK_AB R118, R31, R29 ;  /* 0x0000001d1f76723e */ /* 0x002fc600000010ff */
[----:B------:R-:W-:Y:S01]  /*15910*/  STL [R1+0x194], R21 ;  /* 0x0001941501007387 */ /* 0x000fe20000100800 */
[----:B--2---:R-:W-:-:S03]  /*15920*/  F2FP.BF16.F32.PACK_AB R2, R42, R40 ;  /* 0x000000282a02723e */ /* 0x004fc600000010ff */
[----:B------:R-:W-:Y:S04]  /*15930*/  STL [R1+0x4b8], R118 ;  /* 0x0004b87601007387 */ /* 0x000fe80000100800 */
[----:B------:R-:W-:Y:S04]  /*15940*/  STL [R1+0x184], R2 ;  /* 0x0001840201007387 */ /* 0x000fe80000100800 */
[----:B------:R1:W-:Y:S04]  /*15950*/  STL [R1+0x160], R49 ;  /* 0x0001603101007387 */ /* 0x0003e80000100800 */
[----:B------:R2:W-:Y:S01]  /*15960*/  STL [R1+0x164], R48 ;  /* 0x0001643001007387 */ /* 0x0005e20000100800 */
[----:B-1----:R-:W-:-:S02]  /*15970*/  F2FP.BF16.F32.PACK_AB R49, R62, R60 ;  /* 0x0000003c3e31723e */ /* 0x002fc400000010ff */
[----:B--2---:R-:W-:-:S03]  /*15980*/  F2FP.BF16.F32.PACK_AB R48, R66, R64 ;  /* 0x000000404230723e */ /* 0x004fc600000010ff */
[----:B------:R1:W-:Y:S04]  /*15990*/  STL [R1+0x168], R49 ;  /* 0x0001683101007387 */ /* 0x0003e80000100800 */
[----:B------:R2:W-:Y:S01]  /*159a0*/  STL [R1+0x16c], R48 ;  /* 0x00016c3001007387 */ /* 0x0005e20000100800 */
[----:B-1----:R-:W-:Y:S02]  /*159b0*/  F2FP.BF16.F32.PACK_AB R49, R67, R65 ;  /* 0x000000414331723e */ /* 0x002fe400000010ff */
[----:B--2---:R-:W-:-:S03]  /*159c0*/  F2FP.BF16.F32.PACK_AB R48, R83, R82 ;  /* 0x000000525330723e */ /* 0x004fc600000010ff */
[----:B------:R1:W-:Y:S04]  /*159d0*/  STL [R1+0x15c], R49 ;  /* 0x00015c3101007387 */ /* 0x0003e80000100800 */
[----:B------:R2:W-:Y:S04]  /*159e0*/  STL [R1+0x140], R51 ;  /* 0x0001403301007387 */ /* 0x0005e80000100800 */
[----:B------:R3:W-:Y:S01]  /*159f0*/  STL [R1+0x130], R48 ;  /* 0x0001303001007387 */ /* 0x0007e20000100800 */
[----:B-1----:R-:W-:Y:S02]  /*15a00*/  F2FP.BF16.F32.PACK_AB R49, R81, R80 ;  /* 0x000000505131723e */ /* 0x002fe400000010ff */
[----:B--2---:R-:W-:-:S03]  /*15a10*/  F2FP.BF16.F32.PACK_AB R51, R79, R78 ;  /* 0x0000004e4f33723e */ /* 0x004fc600000010ff */
[----:B------:R1:W-:Y:S01]  /*15a20*/  STL [R1+0x144], R49 ;  /* 0x0001443101007387 */ /* 0x0003e20000100800 */
[----:B---3--:R-:W-:Y:S01]  /*15a30*/  F2FP.BF16.F32.PACK_AB R48, R77, R76 ;  /* 0x0000004c4d30723e */ /* 0x008fe200000010ff */
[----:B------:R-:W-:Y:S02]  /*15a40*/  IMAD.MOV.U32 R23, RZ, RZ, R0 ;  /* 0x000000ffff177224 */ /* 0x000fe400078e0000 */
[----:B------:R2:W-:Y:S01]  /*15a50*/  STL [R1+0x134], R51 ;  /* 0x0001343301007387 */ /* 0x0005e20000100800 */
[----:B------:R-:W-:Y:S01]  /*15a60*/  F2FP.BF16.F32.PACK_AB R0, R43, R41 ;  /* 0x000000292b00723e */ /* 0x000fe200000010ff */
[----:B------:R-:W-:Y:S02]  /*15a70*/  IMAD.MOV.U32 R43, RZ, RZ, R5 ;  /* 0x000000ffff2b7224 */ /* 0x000fe400078e0005 */
[----:B------:R3:W-:Y:S01]  /*15a80*/  STL [R1+0x148], R48 ;  /* 0x0001483001007387 */ /* 0x0007e20000100800 */
[----:B-1----:R-:W-:Y:S01]  /*15a90*/  F2FP.BF16.F32.PACK_AB R49, R75, R74 ;  /* 0x0000004a4b31723e */ /* 0x002fe200000010ff */
[----:B------:R-:W-:Y:S01]  /*15aa0*/  IMAD.MOV.U32 R45, RZ, RZ, R87 ;  /* 0x000000ffff2d7224 */ /* 0x000fe200078e0057 */
[----:B------:R-:W-:Y:S01]  /*15ab0*/  F2FP.BF16.F32.PACK_AB R5, R46, R44 ;  /* 0x0000002c2e05723e */ /* 0x000fe200000010ff */
[----:B------:R-:W-:Y:S01]  /*15ac0*/  IMAD.MOV.U32 R50, RZ, RZ, R86 ;  /* 0x000000ffff327224 */ /* 0x000fe200078e0056 */
[----:B--2---:R-:W-:Y:S01]  /*15ad0*/  F2FP.BF16.F32.PACK_AB R51, R73, R72 ;  /* 0x000000484933723e */ /* 0x004fe200000010ff */
[----:B------:R-:W-:Y:S01]  /*15ae0*/  IMAD.MOV.U32 R44, RZ, RZ, R89 ;  /* 0x000000ffff2c7224 */ /* 0x000fe200078e0059 */
[----:B---3--:R-:W-:Y:S01]  /*15af0*/  F2FP.BF16.F32.PACK_AB R48, R71, R70 ;  /* 0x000000464730723e */ /* 0x008fe200000010ff */
[----:B------:R-:W-:Y:S01]  /*15b00*/  IMAD.MOV.U32 R41, RZ, RZ, R90 ;  /* 0x000000ffff297224 */ /* 0x000fe200078e005a */
[----:B------:R1:W-:Y:S01]  /*15b10*/  STL [R1+0x138], R49 ;  /* 0x0001383101007387 */ /* 0x0003e20000100800 */
[----:B------:R-:W-:Y:S01]  /*15b20*/  IMAD.MOV.U32 R46, RZ, RZ, R88 ;  /* 0x000000ffff2e7224 */ /* 0x000fe200078e0058 */
[----:B------:R-:W-:Y:S01]  /*15b30*/  F2FP.BF16.F32.PACK_AB R119, R39, R37 ;  /* 0x000000252777723e */ /* 0x000fe200000010ff */
[----:B------:R-:W-:Y:S01]  /*15b40*/  IMAD.MOV.U32 R40, RZ, RZ, R111 ;  /* 0x000000ffff287224 */ /* 0x000fe200078e006f */
[----:B------:R-:W-:Y:S01]  /*15b50*/  STL [R1+0x14c], R51 ;  /* 0x00014c3301007387 */ /* 0x000fe20000100800 */
[----:B------:R-:W-:Y:S01]  /*15b60*/  F2FP.BF16.F32.PACK_AB R116, R38, R36 ;  /* 0x000000242674723e */ /* 0x000fe200000010ff */
[----:B------:R-:W-:Y:S01]  /*15b70*/  IMAD.MOV.U32 R42, RZ, RZ, R110 ;  /* 0x000000ffff2a7224 */ /* 0x000fe200078e006e */
[----:B------:R-:W-:Y:S01]  /*15b80*/  F2FP.BF16.F32.PACK_AB R117, R35, R33 ;  /* 0x000000212375723e */ /* 0x000fe200000010ff */
[----:B------:R-:W-:Y:S01]  /*15b90*/  IMAD.MOV.U32 R37, RZ, RZ, R109 ;  /* 0x000000ffff257224 */ /* 0x000fe200078e006d */
[----:B------:R2:W-:Y:S01]  /*15ba0*/  STL [R1+0x13c], R48 ;  /* 0x00013c3001007387 */ /* 0x0005e20000100800 */
[----:B-1----:R-:W-:Y:S01]  /*15bb0*/  F2FP.BF16.F32.PACK_AB R49, R69, R68 ;  /* 0x000000444531723e */ /* 0x002fe200000010ff */
[----:B------:R-:W-:Y:S01]  /*15bc0*/  IMAD.MOV.U32 R39, RZ, RZ, R108 ;  /* 0x000000ffff277224 */ /* 0x000fe200078e006c */
[----:B------:R-:W-:Y:S01]  /*15bd0*/  F2FP.BF16.F32.PACK_AB R125, R34, R32 ;  /* 0x00000020227d723e */ /* 0x000fe200000010ff */
[----:B------:R-:W-:-:S02]  /*15be0*/  IMAD.MOV.U32 R36, RZ, RZ, R107 ;  /* 0x000000ffff247224 */ /* 0x000fc400078e006b */
[----:B------:R-:W-:Y:S02]  /*15bf0*/  IMAD.MOV.U32 R38, RZ, RZ, R106 ;  /* 0x000000ffff267224 */ /* 0x000fe400078e006a */
[----:B------:R-:W-:Y:S01]  /*15c00*/  IMAD.MOV.U32 R33, RZ, RZ, R105 ;  /* 0x000000ffff217224 */ /* 0x000fe200078e0069 */
[----:B--2---:R-:W-:Y:S01]  /*15c10*/  F2FP.BF16.F32.PACK_AB R48, R50, R45 ;  /* 0x0000002d3230723e */ /* 0x004fe200000010ff */
[----:B------:R-:W-:Y:S01]  /*15c20*/  IMAD.MOV.U32 R35, RZ, RZ, R104 ;  /* 0x000000ffff237224 */ /* 0x000fe200078e0068 */
[----:B------:R-:W-:Y:S01]  /*15c30*/  F2FP.BF16.F32.PACK_AB R45, R47, R44 ;  /* 0x0000002c2f2d723e */ /* 0x000fe200000010ff */
[----:B------:R-:W-:Y:S01]  /*15c40*/  IMAD.MOV.U32 R32, RZ, RZ, R103 ;  /* 0x000000ffff207224 */ /* 0x000fe200078e0067 */
[----:B------:R-:W-:Y:S01]  /*15c50*/  F2FP.BF16.F32.PACK_AB R44, R46, R41 ;  /* 0x000000292e2c723e */ /* 0x000fe200000010ff */
[----:B------:R-:W-:Y:S01]  /*15c60*/  IMAD.MOV.U32 R34, RZ, RZ, R102 ;  /* 0x000000ffff227224 */ /* 0x000fe200078e0066 */
[----:B------:R-:W-:Y:S01]  /*15c70*/  F2FP.BF16.F32.PACK_AB R41, R43, R40 ;  /* 0x000000282b29723e */ /* 0x000fe200000010ff */
[----:B------:R-:W-:Y:S01]  /*15c80*/  IMAD.MOV.U32 R118, RZ, RZ, R101 ;  /* 0x000000ffff767224 */ /* 0x000fe200078e0065 */
[----:B------:R-:W-:Y:S01]  /*15c90*/  STL [R1+0x120], R49 ;  /* 0x0001203101007387 */ /* 0x000fe20000100800 */
        /* <DEDUP_REMOVED lines=8> */
[----:B------:R-:W-:-:S02]  /*15d20*/  F2FP.BF16.F32.PACK_AB R36, R38, R33 ;  /* 0x000000212624723e */ /* 0x000fc400000010ff */
[----:B------:R-:W-:Y:S01]  /*15d30*/  F2FP.BF16.F32.PACK_AB R33, R35, R32 ;  /* 0x000000202321723e */ /* 0x000fe200000010ff */
[----:B------:R-:W-:Y:S01]  /*15d40*/  STL [R1+0x114], R44 ;  /* 0x0001142c01007387 */ /* 0x000fe20000100800 */
[----:B------:R-:W-:Y:S01]  /*15d50*/  F2FP.BF16.F32.PACK_AB R32, R34, R118 ;  /* 0x000000762220723e */ /* 0x000fe200000010ff */
[----:B------:R-:W-:Y:S01]  /*15d60*/  IMAD.MOV.U32 R30, RZ, RZ, R96 ;  /* 0x000000ffff1e7224 */ /* 0x000fe200078e0060 */
[----:B------:R-:W-:Y:S01]  /*15d70*/  F2FP.BF16.F32.PACK_AB R29, R29, R31 ;  /* 0x0000001f1d1d723e */ /* 0x000fe200000010ff */
        /* <DEDUP_REMOVED lines=8> */
[----:B------:R-:W-:Y:S01]  /*15e00*/  F2FP.BF16.F32.PACK_AB R120, R63, R61 ;  /* 0x0000003d3f78723e */ /* 0x000fe200000010ff */
[----:B------:R-:W-:Y:S01]  /*15e10*/  IMAD.MOV.U32 R21, RZ, RZ, R91 ;  /* 0x000000ffff157224 */ /* 0x000fe200078e005b */
[----:B------:R-:W-:Y:S01]  /*15e20*/  STL [R1+0x12c], R37 ;  /* 0x00012c2501007387 */ /* 0x000fe20000100800 */
[----:B------:R-:W-:Y:S01]  /*15e30*/  F2FP.BF16.F32.PACK_AB R2, R2, R28 ;  /* 0x0000001c0202723e */ /* 0x000fe200000010ff */
[----:B------:R-:W1:Y:S02]  /*15e40*/  LDTM.x64 R52, tmem[UR10+0x80] ;  /* 0x0000800a003479ee */ /* 0x000e640008340000 */
[----:B------:R-:W-:Y:S01]  /*15e50*/  STL [R1+0x11c], R36 ;  /* 0x00011c2401007387 */ /* 0x000fe20000100800 */
[----:B------:R-:W-:-:S03]  /*15e60*/  F2FP.BF16.F32.PACK_AB R25, R30, R25 ;  /* 0x000000191e19723e */ /* 0x000fc600000010ff */
[----:B------:R-:W-:Y:S01]  /*15e70*/  STL [R1+0x100], R33 ;  /* 0x0001002101007387 */ /* 0x000fe20000100800 */
[----:B------:R-:W-:-:S03]  /*15e80*/  F2FP.BF16.F32.PACK_AB R24, R27, R24 ;  /* 0x000000181b18723e */ /* 0x000fc600000010ff */
[----:B------:R-:W-:Y:S04]  /*15e90*/  STL [R1+0x80], R32 ;  /* 0x0000802001007387 */ /* 0x000fe80000100800 */
[----:B------:R-:W-:Y:S04]  /*15ea0*/  STL [R1+0x104], R29 ;  /* 0x0001041d01007387 */ /* 0x000fe80000100800 */
[----:B------:R2:W-:Y:S01]  /*15eb0*/  STL [R1+0x84], R2 ;  /* 0x0000840201007387 */ /* 0x0005e20000100800 */
[----:B------:R-:W-:-:S03]  /*15ec0*/  F2FP.BF16.F32.PACK_AB R19, R20, R19 ;  /* 0x000000131413723e */ /* 0x000fc600000010ff */
[----:B------:R-:W-:Y:S01]  /*15ed0*/  STL [R1+0x108], R25 ;  /* 0x0001081901007387 */ /* 0x000fe20000100800 */
[----:B--2---:R-:W-:-:S03]  /*15ee0*/  F2FP.BF16.F32.PACK_AB R2, R26, R21 ;  /* 0x000000151a02723e */ /* 0x004fc600000010ff */
[----:B------:R-:W-:Y:S01]  /*15ef0*/  STL [R1+0x88], R24 ;  /* 0x0000881801007387 */ /* 0x000fe20000100800 */
[----:B------:R-:W-:-:S03]  /*15f00*/  F2FP.BF16.F32.PACK_AB R21, R23, R22 ;  /* 0x000000161715723e */ /* 0x000fc600000010ff */
[----:B------:R2:W-:Y:S01]  /*15f10*/  STL [R1+0x10c], R2 ;  /* 0x00010c0201007387 */ /* 0x0005e20000100800 */
[----:B------:R-:W-:-:S03]  /*15f20*/  F2FP.BF16.F32.PACK_AB R15, R16, R15 ;  /* 0x0000000f100f723e */ /* 0x000fc600000010ff */
[----:B------:R-:W-:Y:S01]  /*15f30*/  STL [R1+0x8c], R21 ;  /* 0x00008c1501007387 */ /* 0x000fe20000100800 */
[----:B------:R-:W-:Y:S02]  /*15f40*/  F2FP.BF16.F32.PACK_AB R13, R14, R13 ;  /* 0x0000000d0e0d723e */ /* 0x000fe400000010ff */
[----:B--2---:R-:W-:Y:S01]  /*15f50*/  F2FP.BF16.F32.PACK_AB R2, R18, R17 ;  /* 0x000000111202723e */ /* 0x004fe200000010ff */
[----:B------:R-:W-:Y:S04]  /*15f60*/  STL [R1+0x70], R19 ;  /* 0x0000701301007387 */ /* 0x000fe80000100800 */
[----:B------:R2:W-:Y:S01]  /*15f70*/  STL [R1+0x60], R2 ;  /* 0x0000600201007387 */ /* 0x0005e20000100800 */
[----:B------:R-:W-:-:S03]  /*15f80*/  F2FP.BF16.F32.PACK_AB R9, R10, R9 ;  /* 0x000000090a09723e */ /* 0x000fc600000010ff */
[----:B------:R-:W-:Y:S01]  /*15f90*/  STL [R1+0x74], R15 ;  /* 0x0000740f01007387 */ /* 0x000fe20000100800 */
[----:B------:R-:W-:Y:S02]  /*15fa0*/  F2FP.BF16.F32.PACK_AB R7, R8, R7 ;  /* 0x000000070807723e */ /* 0x000fe400000010ff */
[----:B--2---:R-:W-:Y:S01]  /*15fb0*/  F2FP.BF16.F32.PACK_AB R2, R12, R11 ;  /* 0x0000000b0c02723e */ /* 0x004fe200000010ff */
[----:B------:R-:W-:Y:S04]  /*15fc0*/  STL [R1+0x64], R13 ;  /* 0x0000640d01007387 */ /* 0x000fe80000100800 */
[----:B------:R2:W-:Y:S04]  /*15fd0*/  STL [R1+0x78], R2 ;  /* 0x0000780201007387 */ /* 0x0005e80000100800 */
[----:B------:R-:W-:Y:S01]  /*15fe0*/  STL [R1+0x68], R9 ;  /* 0x0000680901007387 */ /* 0x000fe20000100800 */
[----:B--2---:R-:W-:-:S02]  /*15ff0*/  F2FP.BF16.F32.PACK_AB R2, R6, R3 ;  /* 0x000000030602723e */ /* 0x004fc400000010ff */
[----:B-1----:R-:W-:Y:S02]  /*16000*/  F2FP.BF16.F32.PACK_AB R3, R54, R52 ;  /* 0x000000343603723e */ /* 0x002fe400000010ff */
[----:B------:R-:W-:Y:S01]  /*16010*/  F2FP.BF16.F32.PACK_AB R6, R55, R53 ;  /* 0x000000353706723e */ /* 0x000fe200000010ff */
[----:B------:R-:W-:Y:S04]  /*16020*/  STL [R1+0x7c], R7 ;  /* 0x00007c0701007387 */ /* 0x000fe80000100800 */
[----:B------:R1:W-:Y:S04]  /*16030*/  STL [R1+0x6c], R2 ;  /* 0x00006c0201007387 */ /* 0x0003e80000100800 */
[----:B------:R2:W-:Y:S04]  /*16040*/  STL [R1+0x50], R3 ;  /* 0x0000500301007387 */ /* 0x0005e80000100800 */
[----:B------:R3:W-:Y:S01]  /*16050*/  STL [R1+0x40], R6 ;  /* 0x0000400601007387 */ /* 0x0007e20000100800 */
[----:B-1----:R-:W-:-:S02]  /*16060*/  F2FP.BF16.F32.PACK_AB R2, R58, R56 ;  /* 0x000000383a02723e */ /* 0x002fc400000010ff */
[----:B--2---:R-:W-:-:S03]  /*16070*/  F2FP.BF16.F32.PACK_AB R3, R59, R57 ;  /* 0x000000393b03723e */ /* 0x004fc600000010ff */
[----:B------:R1:W-:Y:S01]  /*16080*/  STL [R1+0x54], R2 ;  /* 0x0000540201007387 */ /* 0x0003e20000100800 */
[----:B---3--:R-:W-:-:S03]  /*16090*/  F2FP.BF16.F32.PACK_AB R6, R62, R60 ;  /* 0x0000003c3e06723e */ /* 0x008fc600000010ff */
[----:B------:R-:W-:Y:S01]  /*160a0*/  STL [R1+0x44], R3 ;  /* 0x0000440301007387 */ /* 0x000fe20000100800 */
[----:B------:R-:W-:-:S03]  /*160b0*/  F2FP.BF16.F32.PACK_AB R118, R71, R69 ;  /* 0x000000454776723e */ /* 0x000fc600000010ff */
[----:B------:R2:W-:Y:S01]  /*160c0*/  STL [R1+0x58], R6 ;  /* 0x0000580601007387 */ /* 0x0005e20000100800 */
[----:B-1----:R-:W-:Y:S01]  /*160d0*/  F2FP.BF16.F32.PACK_AB R2, R63, R61 ;  /* 0x0000003d3f02723e */ /* 0x002fe200000010ff */
[----:B------:R-:W-:Y:S01]  /*160e0*/  IMAD.MOV.U32 R69, RZ, RZ, R116 ;  /* 0x000000ffff457224 */ /* 0x000fe200078e0074 */
[----:B------:R-:W-:Y:S02]  /*160f0*/  F2FP.BF16.F32.PACK_AB R116, R74, R72 ;  /* 0x000000484a74723e */ /* 0x000fe400000010ff */
[----:B--2---:R-:W-:Y:S01]  /*16100*/  F2FP.BF16.F32.PACK_AB R6, R67, R65 ;  /* 0x000000414306723e */ /* 0x004fe200000010ff */
[----:B------:R1:W-:Y:S01]  /*16110*/  STL [R1+0x48], R2 ;  /* 0x0000480201007387 */ /* 0x0003e20000100800 */
[----:B------:R-:W-:-:S03]  /*16120*/  IMAD.MOV.U32 R72, RZ, RZ, R118 ;  /* 0x000000ffff487224 */ /* 0x000fc600078e0076 */
[----:B------:R2:W-:Y:S04]  /*16130*/  STL [R1+0x4c], R6 ;  /* 0x00004c0601007387 */ /* 0x0005e80000100800 */
[----:B------:R-:W3:Y:S04]  /*16140*/  LDL.LU R71, [R1+0x184] ;  /* 0x0001840001477983 */ /* 0x000ee80000300800 */
[----:B------:R-:W4:Y:S01]  /*16150*/  LDL.LU R118, [R1+0x4b8] ;  /* 0x0004b80001767983 */ /* 0x000f220000300800 */
[----:B-1----:R-:W-:Y:S02]  /*16160*/  F2FP.BF16.F32.PACK_AB R2, R70, R68 ;  /* 0x000000444602723e */ /* 0x002fe400000010ff */
[----:B------:R-:W-:-:S03]  /*16170*/  F2FP.BF16.F32.PACK_AB R73, R75, R73 ;  /* 0x000000494b49723e */ /* 0x000fc600000010ff */
[----:B------:R-:W-:Y:S02]  /*16180*/  IMAD.MOV.U32 R74, RZ, RZ, R2 ;  /* 0x000000ffff4a7224 */ /* 0x000fe400078e0002 */
[----:B------:R-:W5:Y:S04]  /*16190*/  LDL.LU R2, [R1+0x4b4] ;  /* 0x0004b40001027983 */ /* 0x000f680000300800 */
[----:B------:R-:W2:Y:S01]  /*161a0*/  LDL.LU R75, [R1+0x194] ;  /* 0x00019400014b7983 */ /* 0x000ea20000300800 */
[----:B------:R-:W-:Y:S01]  /*161b0*/  F2FP.BF16.F32.PACK_AB R78, R78, R76 ;  /* 0x0000004c4e4e723e */ /* 0x000fe200000010ff */
[----:B------:R-:W-:Y:S01]  /*161c0*/  IMAD.MOV.U32 R76, RZ, RZ, R74 ;  /* 0x000000ffff4c7224 */ /* 0x000fe200078e004a */
[----:B------:R-:W-:Y:S01]  /*161d0*/  F2FP.BF16.F32.PACK_AB R74, R79, R77 ;  /* 0x0000004d4f4a723e */ /* 0x000fe200000010ff */
[----:B------:R-:W-:Y:S01]  /*161e0*/  IMAD.MOV.U32 R77, RZ, RZ, R116 ;  /* 0x000000ffff4d7224 */ /* 0x000fe200078e0074 */
[----:B------:R-:W-:Y:S01]  /*161f0*/  F2FP.BF16.F32.PACK_AB R79, R82, R80 ;  /* 0x00000050524f723e */ /* 0x000fe200000010ff */
[----:B------:R-:W3:Y:S01]  /*16200*/  LDL.LU R116, [R1+0x4b0] ;  /* 0x0004b00001747983 */ /* 0x000ee20000300800 */
[----:B----4-:R-:W-:-:S03]  /*16210*/  IMAD.MOV.U32 R80, RZ, RZ, R118 ;  /* 0x000000ffff507224 */ /* 0x010fc600078e0076 */
[----:B------:R-:W4:Y:S01]  /*16220*/  LDL.LU R118, [R1+0x4ac] ;  /* 0x0004ac0001767983 */ /* 0x000f220000300800 */
[----:B------:R-:W-:Y:S01]  /*16230*/  F2FP.BF16.F32.PACK_AB R84, R86, R84 ;  /* 0x000000545654723e */ /* 0x000fe200000010ff */
[----:B------:R-:W-:Y:S01]  /*16240*/  IMAD.MOV.U32 R86, RZ, RZ, R80 ;  /* 0x000000ffff567224 */ /* 0x000fe200078e0050 */
[----:B------:R-:W-:Y:S02]  /*16250*/  F2FP.BF16.F32.PACK_AB R80, R87, R85 ;  /* 0x000000555750723e */ /* 0x000fe400000010ff */
[----:B------:R-:W-:Y:S01]  /*16260*/  F2FP.BF16.F32.PACK_AB R85, R90, R88 ;  /* 0x000000585a55723e */ /* 0x000fe200000010ff */
[----:B--2---:R-:W-:Y:S01]  /*16270*/  IMAD.MOV.U32 R82, RZ, RZ, R75 ;  /* 0x000000ffff527224 */ /* 0x004fe200078e004b */
[----:B------:R-:W-:Y:S01]  /*16280*/  F2FP.BF16.F32.PACK_AB R75, R83, R81 ;  /* 0x00000051534b723e */ /* 0x000fe200000010ff */
[----:B------:R-:W-:Y:S02]  /*16290*/  IMAD.MOV.U32 R81, RZ, RZ, R119 ;  /* 0x000000ffff517224 */ /* 0x000fe400078e0077 */
[----:B------:R-:W2:Y:S01]  /*162a0*/  LDL.LU R119, [R1+0x4a8] ;  /* 0x0004a80001777983 */ /* 0x000ea20000300800 */
[----:B------:R-:W-:-:S02]  /*162b0*/  IMAD.MOV.U32 R83, RZ, RZ, R123 ;  /* 0x000000ffff537224 */ /* 0x000fc400078e007b */
[----:B------:R-:W-:Y:S01]  /*162c0*/  IMAD.MOV.U32 R90, RZ, RZ, R81 ;  /* 0x000000ffff5a7224 */ /* 0x000fe200078e0051 */
[----:B------:R-:W2:Y:S01]  /*162d0*/  LDL.LU R123, [R1+0x4a4] ;  /* 0x0004a400017b7983 */ /* 0x000ea20000300800 */
[----:B------:R-:W-:Y:S01]  /*162e0*/  IMAD.MOV.U32 R87, RZ, RZ, R0 ;  /* 0x000000ffff577224 */ /* 0x000fe200078e0000 */
[----:B------:R-:W-:Y:S01]  /*162f0*/  F2FP.BF16.F32.PACK_AB R81, R91, R89 ;  /* 0x000000595b51723e */ /* 0x000fe200000010ff */
[----:B---3--:R-:W-:Y:S01]  /*16300*/  IMAD.MOV.U32 R88, RZ, RZ, R116 ;  /* 0x000000ffff587224 */ /* 0x008fe200078e0074 */
[----:B------:R-:W3:Y:S01]  /*16310*/  LDL.LU R0, [R1+0x4a0] ;  /* 0x0004a00001007983 */ /* 0x000ee20000300800 */
[----:B------:R-:W-:Y:S01]  /*16320*/  IMAD.MOV.U32 R91, RZ, RZ, R86 ;  /* 0x000000ffff5b7224 */ /* 0x000fe200078e0056 */
[----:B------:R-:W-:Y:S01]  /*16330*/  F2FP.BF16.F32.PACK_AB R86, R94, R92 ;  /* 0x0000005c5e56723e */ /* 0x000fe200000010ff */
[----:B------:R-:W-:Y:S01]  /*16340*/  IMAD.MOV.U32 R89, RZ, RZ, R117 ;  /* 0x000000ffff597224 */ /* 0x000fe200078e0075 */
[----:B------:R-:W2:Y:S01]  /*16350*/  LDL.LU R116, [R1+0x49c] ;  /* 0x00049c0001747983 */ /* 0x000ea20000300800 */
[----:B------:R-:W-:-:S03]  /*16360*/  IMAD.MOV.U32 R94, RZ, RZ, R82 ;  /* 0x000000ffff5e7224 */ /* 0x000fc600078e0052 */
[----:B------:R-:W2:Y:S01]  /*16370*/  LDL.LU R117, [R1+0x498] ;  /* 0x0004980001757983 */ /* 0x000ea20000300800 */
[----:B------:R-:W-:Y:S01]  /*16380*/  F2FP.BF16.F32.PACK_AB R82, R95, R93 ;  /* 0x0000005d5f52723e */ /* 0x000fe200000010ff */
[----:B------:R-:W-:Y:S01]  /*16390*/  IMAD.MOV.U32 R93, RZ, RZ, R124 ;  /* 0x000000ffff5d7224 */ /* 0x000fe200078e007c */
[----:B------:R-:W-:Y:S01]  /*163a0*/  F2FP.BF16.F32.PACK_AB R3, R66, R64 ;  /* 0x000000404203723e */ /* 0x000fe200000010ff */
[----:B------:R-:W-:Y:S02]  /*163b0*/  IMAD.MOV.U32 R68, RZ, RZ, R5 ;  /* 0x000000ffff447224 */ /* 0x000fe400078e0005 */
[----:B------:R-:W-:Y:S02]  /*163c0*/  IMAD.MOV.U32 R70, RZ, RZ, R4 ;  /* 0x000000ffff467224 */ /* 0x000fe400078e0004 */
[----:B------:R-:W1:Y:S01]  /*163d0*/  LDTM.x64 R4, tmem[UR10+0xc0] ;  /* 0x0000c00a000479ee */ /* 0x000e620008340000 */
[----:B------:R-:W-:Y:S01]  /*163e0*/  IMAD.MOV.U32 R95, RZ, RZ, R87 ;  /* 0x000000ffff5f7224 */ /* 0x000fe200078e0057 */
[----:B------:R-:W-:Y:S01]  /*163f0*/  F2FP.BF16.F32.PACK_AB R87, R98, R96 ;  /* 0x000000606257723e */ /* 0x000fe200000010ff */
[----:B----4-:R-:W-:Y:S01]  /*16400*/  IMAD.MOV.U32 R92, RZ, RZ, R118 ;  /* 0x000000ffff5c7224 */ /* 0x010fe200078e0076 */
[----:B------:R-:W-:Y:S01]  /*16410*/  NOP ;  /* 0x0000000000007918 */ /* 0x000fe20000000000 */
[----:B------:R-:W4:Y:S04]  /*16420*/  LDL.LU R118, [R1+0x494] ;  /* 0x0004940001767983 */ /* 0x000f280000300800 */
[----:B------:R-:W4:Y:S01]  /*16430*/  LDL.LU R124, [R1+0x490] ;  /* 0x00049000017c7983 */ /* 0x000f220000300800 */
[----:B------:R-:W-:Y:S01]  /*16440*/  IMAD.MOV.U32 R98, RZ, RZ, R83 ;  /* 0x000000ffff627224 */ /* 0x000fe200078e0053 */
[----:B------:R-:W-:Y:S01]  /*16450*/  F2FP.BF16.F32.PACK_AB R83, R99, R97 ;  /* 0x000000616353723e */ /* 0x000fe200000010ff */
[----:B------:R-:W-:Y:S01]  /*16460*/  IMAD.MOV.U32 R99, RZ, RZ, R88 ;  /* 0x000000ffff637224 */ /* 0x000fe200078e0058 */
[----:B------:R-:W-:-:S02]  /*16470*/  F2FP.BF16.F32.PACK_AB R88, R102, R100 ;  /* 0x000000646658723e */ /* 0x000fc400000010ff */
[----:B-1----:R-:W-:Y:S01]  /*16480*/  F2FP.BF16.F32.PACK_AB R102, R14, R12 ;  /* 0x0000000c0e66723e */ /* 0x002fe200000010ff */
[----:B-----5:R-:W-:Y:S02]  /*16490*/  IMAD.MOV.U32 R14, RZ, RZ, R2 ;  /* 0x000000ffff0e7224 */ /* 0x020fe400078e0002 */
[----:B------:R-:W1:Y:S01]  /*164a0*/  S2R R2, SR_TID.X ;  /* 0x0000000000027919 */ /* 0x000e620000002100 */
[----:B------:R5:W-:Y:S01]  /*164b0*/  STL [R1+0x474], R88 ;  /* 0x0004745801007387 */ /* 0x000be20000100800 */
[----:B------:R-:W-:Y:S02]  /*164c0*/  IMAD.MOV.U32 R96, RZ, RZ, R93 ;  /* 0x000000ffff607224 */ /* 0x000fe400078e005d */
[----:B-----5:R-:W-:Y:S01]  /*164d0*/  IMAD.MOV.U32 R88, RZ, RZ, R92 ;  /* 0x000000ffff587224 */ /* 0x020fe200078e005c */
[----:B------:R-:W-:Y:S01]  /*164e0*/  F2FP.BF16.F32.PACK_AB R92, R103, R101 ;  /* 0x00000065675c723e */ /* 0x000fe200000010ff */
[----:B------:R-:W-:-:S04]  /*164f0*/  IMAD.MOV.U32 R97, RZ, RZ, R95 ;  /* 0x000000ffff617224 */ /* 0x000fc800078e005f */
[----:B------:R5:W-:Y:S01]  /*16500*/  STL [R1+0x478], R92 ;  /* 0x0004785c01007387 */ /* 0x000be20000100800 */
[----:B------:R-:W-:Y:S01]  /*16510*/  F2FP.BF16.F32.PACK_AB R100, R6, R4 ;  /* 0x000000040664723e */ /* 0x000fe200000010ff */
[----:B------:R-:W-:Y:S01]  /*16520*/  IMAD.MOV.U32 R6, RZ, RZ, R96 ;  /* 0x000000ffff067224 */ /* 0x000fe200078e0060 */
[----:B------:R-:W-:Y:S01]  /*16530*/  F2FP.BF16.F32.PACK_AB R96, R7, R5 ;  /* 0x000000050760723e */ /* 0x000fe200000010ff */
[----:B------:R-:W-:Y:S02]  /*16540*/  IMAD.MOV.U32 R5, RZ, RZ, R97 ;  /* 0x000000ffff057224 */ /* 0x000fe400078e0061 */
[----:B-----5:R-:W-:Y:S01]  /*16550*/  IMAD.MOV.U32 R92, RZ, RZ, R89 ;  /* 0x000000ffff5c7224 */ /* 0x020fe200078e0059 */
[----:B------:R-:W-:Y:S01]  /*16560*/  F2FP.BF16.F32.PACK_AB R89, R106, R104 ;  /* 0x000000686a59723e */ /* 0x000fe200000010ff */
[----:B------:R-:W-:Y:S01]  /*16570*/  IMAD.MOV.U32 R104, RZ, RZ, R94 ;  /* 0x000000ffff687224 */ /* 0x000fe200078e005e */
[----:B------:R-:W-:-:S03]  /*16580*/  F2FP.BF16.F32.PACK_AB R97, R11, R9 ;  /* 0x000000090b61723e */ /* 0x000fc600000010ff */
[----:B------:R5:W-:Y:S01]  /*16590*/  STL [R1+0x47c], R89 ;  /* 0x00047c5901007387 */ /* 0x000be20000100800 */
[----:B------:R-:W-:Y:S01]  /*165a0*/  IMAD.MOV.U32 R9, RZ, RZ, R104 ;  /* 0x000000ffff097224 */ /* 0x000fe200078e0068 */
[----:B-1----:R-:W-:Y:S02]  /*165b0*/  LOP3.LUT R4, R2, 0xff, RZ, 0xc0, !PT ;  /* 0x000000ff02047812 */ /* 0x002fe400078ec0ff */
[----:B------:R-:W-:Y:S01]  /*165c0*/  F2FP.BF16.F32.PACK_AB R104, R23, R21 ;  /* 0x000000151768723e */ /* 0x000fe200000010ff */
[----:B--2---:R-:W-:Y:S01]  /*165d0*/  IMAD.MOV.U32 R21, RZ, RZ, R117 ;  /* 0x000000ffff157224 */ /* 0x004fe200078e0075 */
[----:B------:R-:W-:Y:S01]  /*165e0*/  F2FP.BF16.F32.PACK_AB R93, R107, R105 ;  /* 0x000000696b5d723e */ /* 0x000fe200000010ff */
[----:B---3--:R-:W-:Y:S02]  /*165f0*/  IMAD.MOV.U32 R23, RZ, RZ, R0 ;  /* 0x000000ffff177224 */ /* 0x008fe400078e0000 */
[----:B-----5:R-:W-:Y:S01]  /*16600*/  IMAD.MOV.U32 R89, RZ, RZ, R90 ;  /* 0x000000ffff597224 */ /* 0x020fe200078e005a */
[----:B------:R-:W-:-:S02]  /*16610*/  F2FP.BF16.F32.PACK_AB R90, R110, R108 ;  /* 0x0000006c6e5a723e */ /* 0x000fc400000010ff */
[----:B------:R-:W-:Y:S01]  /*16620*/  F2FP.BF16.F32.PACK_AB R108, R22, R20 ;  /* 0x00000014166c723e */ /* 0x000fe200000010ff */
[----:B------:R-:W-:Y:S01]  /*16630*/  IMAD.MOV.U32 R22, RZ, RZ, R116 ;  /* 0x000000ffff167224 */ /* 0x000fe200078e0074 */
[----:B------:R-:W-:Y:S02]  /*16640*/  F2FP.BF16.F32.PACK_AB R0, R54, R52 ;  /* 0x000000343600723e */ /* 0x000fe400000010ff */
[----:B------:R-:W-:Y:S01]  /*16650*/  LEA R4, R4, UR9, 0x4 ;  /* 0x0000000904047c11 */ /* 0x000fe2000f8e20ff */
[----:B------:R-:W-:Y:S01]  /*16660*/  STL [R1+0x480], R93 ;  /* 0x0004805d01007387 */ /* 0x000fe20000100800 */
[----:B----4-:R-:W-:-:S03]  /*16670*/  IMAD.MOV.U32 R20, RZ, RZ, R118 ;  /* 0x000000ffff147224 */ /* 0x010fc600078e0076 */
[----:B------:R-:W-:Y:S01]  /*16680*/  STL [R1+0x10], R0 ;  /* 0x0000100001007387 */ /* 0x000fe20000100800 */
[----:B------:R-:W-:Y:S01]  /*16690*/  F2FP.BF16.F32.PACK_AB R94, R111, R109 ;  /* 0x0000006d6f5e723e */ /* 0x000fe200000010ff */
[----:B------:R-:W-:Y:S01]  /*166a0*/  IMAD.MOV.U32 R7, RZ, RZ, R98 ;  /* 0x000000ffff077224 */ /* 0x000fe200078e0062 */
[----:B------:R-:W-:Y:S01]  /*166b0*/  F2FP.BF16.F32.PACK_AB R105, R27, R25 ;  /* 0x000000191b69723e */ /* 0x000fe200000010ff */
[----:B------:R1:W-:Y:S01]  /*166c0*/  STS.128 [R124], R20 ;  /* 0x000000147c007388 */ /* 0x0003e20000000c00 */
[----:B------:R-:W-:Y:S01]  /*166d0*/  F2FP.BF16.F32.PACK_AB R103, R18, R16 ;  /* 0x000000101267723e */ /* 0x000fe200000010ff */
[----:B------:R-:W-:Y:S01]  /*166e0*/  IMAD.MOV.U32 R106, RZ, RZ, R91 ;  /* 0x000000ffff6a7224 */ /* 0x000fe200078e005b */
[----:B------:R-:W-:Y:S01]  /*166f0*/  F2FP.BF16.F32.PACK_AB R101, R10, R8 ;  /* 0x000000080a65723e */ /* 0x000fe200000010ff */
[----:B------:R-:W-:Y:S01]  /*16700*/  STL [R1+0x90], R4 ;  /* 0x0000900401007387 */ /* 0x000fe20000100800 */
[----:B------:R-:W-:Y:S02]  /*16710*/  IMAD.MOV.U32 R11, RZ, RZ, R92 ;  /* 0x000000ffff0b7224 */ /* 0x000fe400078e005c */
[----:B------:R-:W-:Y:S01]  /*16720*/  IMAD.MOV.U32 R12, RZ, RZ, R119 ;  /* 0x000000ffff0c7224 */ /* 0x000fe200078e0077 */
[----:B------:R-:W-:Y:S01]  /*16730*/  F2FP.BF16.F32.PACK_AB R107, R35, R33 ;  /* 0x00000021236b723e */ /* 0x000fe200000010ff */
[----:B------:R-:W2:Y:S01]  /*16740*/  LDCU UR9, c[0x0][0x39c] ;  /* 0x00007380ff0977ac */ /* 0x000ea20008000800 */
[----:B-1----:R-:W-:-:S02]  /*16750*/  IMAD.MOV.U32 R22, RZ, RZ, R68 ;  /* 0x000000ffff167224 */ /* 0x002fc400078e0044 */
[----:B------:R-:W-:Y:S02]  /*16760*/  IMAD.MOV.U32 R20, RZ, RZ, R69 ;  /* 0x000000ffff147224 */ /* 0x000fe400078e0045 */
[----:B------:R-:W-:Y:S02]  /*16770*/  IMAD.MOV.U32 R68, RZ, RZ, R122 ;  /* 0x000000ffff447224 */ /* 0x000fe400078e007a */
[----:B------:R-:W-:Y:S01]  /*16780*/  IMAD.MOV.U32 R23, RZ, RZ, R70 ;  /* 0x000000ffff177224 */ /* 0x000fe200078e0046 */
[----:B------:R-:W3:Y:S01]  /*16790*/  LDL.LU R122, [R1+0x48c] ;  /* 0x00048c00017a7983 */ /* 0x000ee20000300800 */
[----:B------:R-:W-:Y:S02]  /*167a0*/  IMAD.MOV.U32 R69, RZ, RZ, R121 ;  /* 0x000000ffff457224 */ /* 0x000fe400078e0079 */
[----:B------:R-:W-:Y:S01]  /*167b0*/  IMAD.MOV.U32 R70, RZ, RZ, R120 ;  /* 0x000000ffff467224 */ /* 0x000fe200078e0078 */
[----:B------:R-:W3:Y:S04]  /*167c0*/  LDL.LU R121, [R1+0x488] ;  /* 0x0004880001797983 */ /* 0x000ee80000300800 */
[----:B------:R-:W3:Y:S01]  /*167d0*/  LDL.LU R120, [R1+0x484] ;  /* 0x0004840001787983 */ /* 0x000ee20000300800 */
[----:B------:R-:W-:Y:S01]  /*167e0*/  IMAD.MOV.U32 R21, RZ, RZ, R71 ;  /* 0x000000ffff157224 */ /* 0x000fe200078e0047 */
[----:B------:R-:W-:-:S02]  /*167f0*/  F2FP.BF16.F32.PACK_AB R109, R26, R24 ;  /* 0x000000181a6d723e */ /* 0x000fc400000010ff */
[----:B------:R-:W4:Y:S04]  /*16800*/  LDL.LU R71, [R1+0x15c] ;  /* 0x00015c0001477983 */ /* 0x000f280000300800 */
[----:B------:R-:W5:Y:S04]  /*16810*/  LDL.LU R24, [R1+0x160] ;  /* 0x0001600001187983 */ /* 0x000f680000300800 */
[----:B------:R-:W5:Y:S04]  /*16820*/  LDL.LU R25, [R1+0x164] ;  /* 0x0001640001197983 */ /* 0x000f680000300800 */
[----:B------:R-:W5:Y:S04]  /*16830*/  LDL.LU R26, [R1+0x168] ;  /* 0x00016800011a7983 */ /* 0x000f680000300800 */
[----:B------:R-:W5:Y:S04]  /*16840*/  LDL.LU R27, [R1+0x16c] ;  /* 0x00016c00011b7983 */ /* 0x000f680000300800 */
[----:B---3--:R-:W-:Y:S01]  /*16850*/  STS.128 [R124+0x800], R120 ;  /* 0x000800787c007388 */ /* 0x008fe20000000c00 */
[----:B------:R-:W-:Y:S06]  /*16860*/  BAR.SYNC.DEFER_BLOCKING 0x0 ;  /* 0x0000000000007b1d */ /* 0x000fec0000010000 */
[----:B------:R-:W1:Y:S04]  /*16870*/  LDS.128 R120, [R4] ;  /* 0x0000000004787984 */ /* 0x000e680000000c00 */
[----:B-1----:R-:W-:Y:S04]  /*16880*/  STL [R1+0x448], R121 ;  /* 0x0004487901007387 */ /* 0x002fe80000100800 */
[----:B------:R-:W-:Y:S04]  /*16890*/  STL [R1+0x438], R123 ;  /* 0x0004387b01007387 */ /* 0x000fe80000100800 */
[----:B------:R1:W-:Y:S04]  /*168a0*/  STL.64 [R1+0x440], R122 ;  /* 0x0004407a01007387 */ /* 0x0003e80000100a00 */
[----:B-1----:R-:W3:Y:S01]  /*168b0*/  LDL R123, [R1+0x90] ;  /* 0x00009000017b7983 */ /* 0x002ee20000100800 */
[----:B------:R-:W-:Y:S01]  /*168c0*/  IMAD.MOV.U32 R18, RZ, RZ, R89 ;  /* 0x000000ffff127224 */ /* 0x000fe200078e0059 */
[----:B------:R-:W-:Y:S01]  /*168d0*/  F2FP.BF16.F32.PACK_AB R98, R15, R13 ;  /* 0x0000000d0f62723e */ /* 0x000fe200000010ff */
[----:B------:R-:W-:Y:S01]  /*168e0*/  IMAD.MOV.U32 R13, RZ, RZ, R99 ;  /* 0x000000ffff0d7224 */ /* 0x000fe200078e0063 */
[----:B------:R-:W-:Y:S01]  /*168f0*/  F2FP.BF16.F32.PACK_AB R99, R19, R17 ;  /* 0x000000111363723e */ /* 0x000fe200000010ff */
[----:B------:R-:W-:-:S02]  /*16900*/  IMAD.MOV.U32 R16, RZ, RZ, R18 ;  /* 0x000000ffff107224 */ /* 0x000fc400078e0012 */
[----:B------:R-:W-:Y:S02]  /*16910*/  IMAD.MOV.U32 R17, RZ, RZ, R5 ;  /* 0x000000ffff117224 */ /* 0x000fe400078e0005 */
[----:B------:R-:W-:Y:S02]  /*16920*/  IMAD.MOV.U32 R18, RZ, RZ, R7 ;  /* 0x000000ffff127224 */ /* 0x000fe400078e0007 */
[----:B------:R-:W-:Y:S02]  /*16930*/  IMAD.MOV.U32 R19, RZ, RZ, R6 ;  /* 0x000000ffff137224 */ /* 0x000fe400078e0006 */
[----:B------:R-:W-:Y:S02]  /*16940*/  IMAD.MOV.U32 R10, RZ, RZ, R106 ;  /* 0x000000ffff0a7224 */ /* 0x000fe400078e006a */
[----:B------:R-:W-:Y:S02]  /*16950*/  IMAD.MOV.U32 R8, RZ, RZ, R88 ;  /* 0x000000ffff087224 */ /* 0x000fe400078e0058 */
[----:B------:R-:W-:Y:S01]  /*16960*/  IMAD.MOV.U32 R15, RZ, RZ, R125 ;  /* 0x000000ffff0f7224 */ /* 0x000fe200078e007d */
[----:B------:R-:W-:-:S02]  /*16970*/  F2FP.BF16.F32.PACK_AB R0, R58, R56 ;  /* 0x000000383a00723e */ /* 0x000fc400000010ff */
[----:B------:R-:W-:Y:S02]  /*16980*/  F2FP.BF16.F32.PACK_AB R89, R59, R57 ;  /* 0x000000393b59723e */ /* 0x000fe400000010ff */
[----:B------:R-:W-:Y:S02]  /*16990*/  F2FP.BF16.F32.PACK_AB R111, R34, R32 ;  /* 0x00000020226f723e */ /* 0x000fe400000010ff */
[----:B------:R-:W-:Y:S02]  /*169a0*/  F2FP.BF16.F32.PACK_AB R91, R114, R112 ;  /* 0x00000070725b723e */ /* 0x000fe400000010ff */
[----:B------:R-:W-:Y:S02]  /*169b0*/  F2FP.BF16.F32.PACK_AB R116, R38, R36 ;  /* 0x000000242674723e */ /* 0x000fe400000010ff */
[----:B------:R-:W-:Y:S02]  /*169c0*/  F2FP.BF16.F32.PACK_AB R112, R39, R37 ;  /* 0x000000252770723e */ /* 0x000fe400000010ff */
[----:B------:R-:W-:-:S02]  /*169d0*/  F2FP.BF16.F32.PACK_AB R95, R115, R113 ;  /* 0x00000071735f723e */ /* 0x000fc400000010ff */
[----:B------:R-:W-:Y:S02]  /*169e0*/  F2FP.BF16.F32.PACK_AB R117, R42, R40 ;  /* 0x000000282a75723e */ /* 0x000fe400000010ff */
[----:B------:R-:W-:Y:S02]  /*169f0*/  F2FP.BF16.F32.PACK_AB R113, R43, R41 ;  /* 0x000000292b71723e */ /* 0x000fe400000010ff */
[----:B------:R-:W-:Y:S02]  /*16a00*/  F2FP.BF16.F32.PACK_AB R118, R46, R44 ;  /* 0x0000002c2e76723e */ /* 0x000fe400000010ff */
[----:B------:R-:W-:Y:S02]  /*16a10*/  F2FP.BF16.F32.PACK_AB R114, R47, R45 ;  /* 0x0000002d2f72723e */ /* 0x000fe400000010ff */
[----:B------:R-:W-:Y:S02]  /*16a20*/  F2FP.BF16.F32.PACK_AB R93, R55, R53 ;  /* 0x00000035375d723e */ /* 0x000fe400000010ff */
[----:B------:R-:W-:-:S02]  /*16a30*/  F2FP.BF16.F32.PACK_AB R119, R50, R48 ;  /* 0x000000303277723e */ /* 0x000fc400000010ff */
[----:B------:R-:W-:Y:S01]  /*16a40*/  F2FP.BF16.F32.PACK_AB R115, R51, R49 ;  /* 0x000000313373723e */ /* 0x000fe200000010ff */
[----:B---3--:R-:W1:Y:S01]  /*16a50*/  LDS.128 R4, [R123+0x1000] ;  /* 0x001000007b047984 */ /* 0x008e620000000c00 */
[----:B------:R-:W-:Y:S06]  /*16a60*/  BAR.SYNC.DEFER_BLOCKING 0x0 ;  /* 0x0000000000007b1d */ /* 0x000fec0000010000 */
[----:B------:R-:W-:Y:S04]  /*16a70*/  STS.128 [R124], R12 ;  /* 0x0000000c7c007388 */ /* 0x000fe80000000c00 */
[----:B------:R-:W-:Y:S01]  /*16a80*/  STS.128 [R124+0x800], R8 ;  /* 0x000800087c007388 */ /* 0x000fe20000000c00 */
[----:B------:R-:W-:Y:S06]  /*16a90*/  BAR.SYNC.DEFER_BLOCKING 0x0 ;  /* 0x0000000000007b1d */ /* 0x000fec0000010000 */
[----:B------:R-:W3:Y:S04]  /*16aa0*/  LDS.128 R8, [R123] ;  /* 0x000000007b087984 */ /* 0x000ee80000000c00 */
[----:B------:R-:W0:Y:S01]  /*16ab0*/  LDS.128 R12, [R123+0x1000] ;  /* 0x001000007b0c7984 */ /* 0x000e220000000c00 */
[----:B------:R-:W-:Y:S06]  /*16ac0*/  BAR.SYNC.DEFER_BLOCKING 0x0 ;  /* 0x0000000000007b1d */ /* 0x000fec0000010000 */
[----:B------:R-:W-:Y:S04]  /*16ad0*/  STS.128 [R124], R20 ;  /* 0x000000147c007388 */ /* 0x000fe80000000c00 */
[----:B------:R-:W-:Y:S01]  /*16ae0*/  STS.128 [R124+0x800], R16 ;  /* 0x000800107c007388 */ /* 0x000fe20000000c00 */
[----:B------:R-:W-:Y:S06]  /*16af0*/  BAR.SYNC.DEFER_BLOCKING 0x0 ;  /* 0x0000000000007b1d */ /* 0x000fec0000010000 */
[----:B------:R-:W2:Y:S04]  /*16b00*/  LDS.128 R16, [R123] ;  /* 0x000000007b107984 */ /* 0x000ea80000000c00 */
[----:B-1----:R-:W-:Y:S04]  /*16b10*/  STL [R1+0x420], R6 ;  /* 0x0004200601007387 */ /* 0x002fe80000100800 */
[----:B------:R-:W-:Y:S04]  /*16b20*/  STL.64 [R1+0x418], R4 ;  /* 0x0004180401007387 */ /* 0x000fe80000100a00 */
[----:B------:R-:W-:Y:S04]  /*16b30*/  STL [R1+0x414], R7 ;  /* 0x0004140701007387 */ /* 0x000fe80000100800 */
[----:B------:R-:W-:Y:S04]  /*16b40*/  STL.64 [R1+0x428], R6 ;  /* 0x0004280601007387 */ /* 0x000fe80000100a00 */
[----:B---3--:R-:W-:Y:S04]  /*16b50*/  STL.64 [R1+0x430], R10 ;  /* 0x0004300a01007387 */ /* 0x008fe80000100a00 */
[----:B0-----:R-:W-:Y:S04]  /*16b60*/  STL.64 [R1+0x458], R14 ;  /* 0x0004580e01007387 */ /* 0x001fe80000100a00 */
[----:B------:R-:W-:Y:S01]  /*16b70*/  STL.64 [R1+0x450], R12 ;  /* 0x0004500c01007387 */ /* 0x000fe20000100a00 */
[----:B------:R-:W-:-:S02]  /*16b80*/  F2FP.BF16.F32.PACK_AB R125, R62, R60 ;  /* 0x0000003c3e7d723e */ /* 0x000fc400000010ff */
[----:B------:R-:W-:Y:S01]  /*16b90*/  F2FP.BF16.F32.PACK_AB R92, R63, R61 ;  /* 0x0000003d3f5c723e */ /* 0x000fe200000010ff */
[----:B------:R-:W-:Y:S01]  /*16ba0*/  LDS.128 R20, [R123+0x1000] ;  /* 0x001000007b147984 */ /* 0x000fe20000000c00 */
[----:B------:R-:W-:Y:S06]  /*16bb0*/  BAR.SYNC.DEFER_BLOCKING 0x0 ;  /* 0x0000000000007b1d */ /* 0x000fec0000010000 */
[----:B--2---:R-:W-:Y:S04]  /*16bc0*/  STL.64 [R1+0x468], R18 ;  /* 0x0004681201007387 */ /* 0x004fe80000100a00 */
[----:B------:R-:W-:Y:S04]  /*16bd0*/  STL.64 [R1+0x460], R16 ;  /* 0x0004601001007387 */ /* 0x000fe80000100a00 */
        /* <DEDUP_REMOVED lines=32> */
[----:B----4-:R0:W-:Y:S01]  /*16de0*/  STS.128 [R124+0x800], R68 ;  /* 0x000800447c007388 */ /* 0x0101e20000000c00 */
[----:B------:R-:W-:-:S02]  /*16df0*/  F2FP.BF16.F32.PACK_AB R2, R66, R64 ;  /* 0x000000404202723e */ /* 0x000fc400000010ff */
[----:B------:R-:W-:Y:S01]  /*16e00*/  F2FP.BF16.F32.PACK_AB R88, R67, R65 ;  /* 0x000000414358723e */ /* 0x000fe200000010ff */
[----:B0-----:R-:W4:Y:S04]  /*16e10*/  LDL.LU R68, [R1+0x40] ;  /* 0x0000400001447983 */ /* 0x001f280000300800 */
[----:B------:R-:W4:Y:S04]  /*16e20*/  LDL.LU R69, [R1+0x44] ;  /* 0x0000440001457983 */ /* 0x000f280000300800 */
[----:B------:R-:W4:Y:S04]  /*16e30*/  LDL.LU R70, [R1+0x48] ;  /* 0x0000480001467983 */ /* 0x000f280000300800 */
[----:B------:R-:W4:Y:S04]  /*16e40*/  LDL.LU R71, [R1+0x4c] ;  /* 0x00004c0001477983 */ /* 0x000f280000300800 */
[----:B------:R-:W4:Y:S04]  /*16e50*/  LDL.LU R64, [R1+0x50] ;  /* 0x0000500001407983 */ /* 0x000f280000300800 */
[----:B------:R-:W4:Y:S04]  /*16e60*/  LDL.LU R65, [R1+0x54] ;  /* 0x0000540001417983 */ /* 0x000f280000300800 */
[----:B------:R-:W4:Y:S04]  /*16e70*/  LDL.LU R66, [R1+0x58] ;  /* 0x0000580001427983 */ /* 0x000f280000300800 */
[----:B-----5:R-:W-:Y:S01]  /*16e80*/  STS.128 [R124], R24 ;  /* 0x000000187c007388 */ /* 0x020fe20000000c00 */
[----:B------:R-:W-:Y:S01]  /*16e90*/  BAR.SYNC.DEFER_BLOCKING 0x0 ;  /* 0x0000000000007b1d */ /* 0x000fe20000010000 */
[----:B------:R-:W-:-:S02]  /*16ea0*/  F2FP.BF16.F32.PACK_AB R110, R30, R28 ;  /* 0x0000001c1e6e723e */ /* 0x000fc400000010ff */
[----:B------:R-:W-:-:S03]  /*16eb0*/  F2FP.BF16.F32.PACK_AB R106, R31, R29 ;  /* 0x0000001d1f6a723e */ /* 0x000fc600000010ff */
[----:B------:R-:W0:Y:S04]  /*16ec0*/  LDS.128 R24, [R123] ;  /* 0x000000007b187984 */ /* 0x000e280000000c00 */
[----:B------:R-:W-:Y:S01]  /*16ed0*/  LDS.128 R28, [R123+0x1000] ;  /* 0x001000007b1c7984 */ /* 0x000fe20000000c00 */
[----:B------:R-:W-:Y:S01]  /*16ee0*/  BAR.SYNC.DEFER_BLOCKING 0x0 ;  /* 0x0000000000007b1d */ /* 0x000fe20000010000 */
[----:B------:R-:W-:Y:S02]  /*16ef0*/  IMAD.MOV.U32 R67, RZ, RZ, R3 ;  /* 0x000000ffff437224 */ /* 0x000fe400078e0003 */
[----:B------:R-:W-:Y:S02]  /*16f00*/  IMAD.MOV.U32 R12, RZ, RZ, R93 ;  /* 0x000000ffff0c7224 */ /* 0x000fe400078e005d */
[----:B------:R-:W-:Y:S01]  /*16f10*/  IMAD.MOV.U32 R13, RZ, RZ, R89 ;  /* 0x000000ffff0d7224 */ /* 0x000fe200078e0059 */
        /* <DEDUP_REMOVED lines=8> */
[----:B---3--:R-:W-:Y:S04]  /*16fa0*/  STS.128 [R124+0x800], R32 ;  /* 0x000800207c007388 */ /* 0x008fe80000000c00 */
[----:B--2---:R-:W-:Y:S01]  /*16fb0*/  STS.128 [R124], R36 ;  /* 0x000000247c007388 */ /* 0x004fe20000000c00 */
[----:B------:R-:W-:Y:S06]  /*16fc0*/  BAR.SYNC.DEFER_BLOCKING 0x0 ;  /* 0x0000000000007b1d */ /* 0x000fec0000010000 */
[----:B------:R-:W1:Y:S04]  /*16fd0*/  LDS.128 R32, [R123] ;  /* 0x000000007b207984 */ /* 0x000e680000000c00 */
[----:B------:R-:W-:Y:S01]  /*16fe0*/  LDS.128 R36, [R123+0x1000] ;  /* 0x001000007b247984 */ /* 0x000fe20000000c00 */
[----:B------:R-:W-:Y:S06]  /*16ff0*/  BAR.SYNC.DEFER_BLOCKING 0x0 ;  /* 0x0000000000007b1d */ /* 0x000fec0000010000 */
[----:B------:R-:W-:Y:S04]  /*17000*/  STS.128 [R124], R44 ;  /* 0x0000002c7c007388 */ /* 0x000fe80000000c00 */
[----:B------:R-:W-:Y:S01]  /*17010*/  STS.128 [R124+0x800], R40 ;  /* 0x000800287c007388 */ /* 0x000fe20000000c00 */
[----:B------:R-:W-:Y:S06]  /*17020*/  BAR.SYNC.DEFER_BLOCKING 0x0 ;  /* 0x0000000000007b1d */ /* 0x000fec0000010000 */
[----:B------:R-:W2:Y:S04]  /*17030*/  LDS.128 R40, [R123] ;  /* 0x000000007b287984 */ /* 0x000ea80000000c00 */
[----:B------:R-:W-:Y:S01]  /*17040*/  LDS.128 R44, [R123+0x1000] ;  /* 0x001000007b2c7984 */ /* 0x000fe20000000c00 */
[----:B------:R-:W-:Y:S06]  /*17050*/  BAR.SYNC.DEFER_BLOCKING 0x0 ;  /* 0x0000000000007b1d */ /* 0x000fec0000010000 */
[----:B------:R-:W-:Y:S04]  /*17060*/  STS.128 [R124], R52 ;  /* 0x000000347c007388 */ /* 0x000fe80000000c00 */
[----:B------:R-:W-:Y:S01]  /*17070*/  STS.128 [R124+0x800], R48 ;  /* 0x000800307c007388 */ /* 0x000fe20000000c00 */
[----:B------:R-:W-:Y:S06]  /*17080*/  BAR.SYNC.DEFER_BLOCKING 0x0 ;  /* 0x0000000000007b1d */ /* 0x000fec0000010000 */
[----:B------:R-:W3:Y:S04]  /*17090*/  LDS.128 R48, [R123] ;  /* 0x000000007b307984 */ /* 0x000ee80000000c00 */
[----:B------:R-:W-:Y:S01]  /*170a0*/  LDS.128 R52, [R123+0x1000] ;  /* 0x001000007b347984 */ /* 0x000fe20000000c00 */
[----:B------:R-:W-:Y:S06]  /*170b0*/  BAR.SYNC.DEFER_BLOCKING 0x0 ;  /* 0x0000000000007b1d */ /* 0x000fec0000010000 */
[----:B------:R-:W-:Y:S04]  /*170c0*/  STS.128 [R124], R60 ;  /* 0x0000003c7c007388 */ /* 0x000fe80000000c00 */
[----:B------:R-:W-:Y:S01]  /*170d0*/  STS.128 [R124+0x800], R56 ;  /* 0x000800387c007388 */ /* 0x000fe20000000c00 */
[----:B------:R-:W-:Y:S06]  /*170e0*/  BAR.SYNC.DEFER_BLOCKING 0x0 ;  /* 0x0000000000007b1d */ /* 0x000fec0000010000 */
[----:B------:R-:W0:Y:S04]  /*170f0*/  LDS.128 R56, [R123] ;  /* 0x000000007b387984 */ /* 0x000e280000000c00 */
[----:B------:R-:W-:Y:S01]  /*17100*/  LDS.128 R60, [R123+0x1000] ;  /* 0x001000007b3c7984 */ /* 0x000fe20000000c00 */
[----:B------:R-:W-:Y:S06]  /*17110*/  BAR.SYNC.DEFER_BLOCKING 0x0 ;  /* 0x0000000000007b1d */ /* 0x000fec0000010000 */
[----:B----4-:R-:W-:Y:S04]  /*17120*/  STS.128 [R124], R64 ;  /* 0x000000407c007388 */ /* 0x010fe80000000c00 */
[----:B------:R-:W-:Y:S01]  /*17130*/  STS.128 [R124+0x800], R68 ;  /* 0x000800447c007388 */ /* 0x000fe20000000c00 */
[----:B------:R-:W-:Y:S06]  /*17140*/  BAR.SYNC.DEFER_BLOCKING 0x0 ;  /* 0x0000000000007b1d */ /* 0x000fec0000010000 */
[----:B------:R-:W4:Y:S04]  /*17150*/  LDS.128 R64, [R123] ;  /* 0x000000007b407984 */ /* 0x000f280000000c00 */
[----:B------:R-:W-:Y:S01]  /*17160*/  LDS.128 R68, [R123+0x1000] ;  /* 0x001000007b447984 */ /* 0x000fe20000000c00 */
[----:B------:R-:W-:Y:S01]  /*17170*/  BAR.SYNC.DEFER_BLOCKING 0x0 ;  /* 0x0000000000007b1d */ /* 0x000fe20000010000 */
[----:B------:R-:W-:-:S05]  /*17180*/  IMAD.MOV.U32 R17, RZ, RZ, R0 ;  /* 0x000000ffff117224 */ /* 0x000fca00078e0000 */
[----:B------:R-:W2:Y:S04]  /*17190*/  LDL.LU R0, [R1+0x470] ;  /* 0x0004700001007983 */ /* 0x000ea80000300800 */
[----:B------:R-:W2:Y:S01]  /*171a0*/  LDL.LU R121, [R1+0x1c0] ;  /* 0x0001c00001797983 */ /* 0x000ea20000300800 */
[----:B------:R-:W-:Y:S02]  /*171b0*/  IMAD.MOV.U32 R18, RZ, RZ, R125 ;  /* 0x000000ffff127224 */ /* 0x000fe400078e007d */
[----:B------:R-:W0:Y:S01]  /*171c0*/  LDC R125, c[0x0][0x3b8] ;  /* 0x0000ee00ff7d7b82 */ /* 0x000e220000000800 */
[----:B-----5:R-:W-:Y:S01]  /*171d0*/  IMAD R3, R3, UR4, RZ ;  /* 0x0000000403037c24 */ /* 0x020fe2000f8e02ff */
[----:B------:R-:W2:Y:S01]  /*171e0*/  LDCU UR4, c[0x0][0x39c] ;  /* 0x00007380ff0477ac */ /* 0x000ea20008000800 */
[----:B------:R-:W-:Y:S01]  /*171f0*/  IMAD.MOV.U32 R19, RZ, RZ, R2 ;  /* 0x000000ffff137224 */ /* 0x000fe200078e0002 */
[----:B------:R-:W5:Y:S04]  /*17200*/  LDL.LU R4, [R1+0x1c8] ;  /* 0x0001c80001047983 */ /* 0x000f680000300800 */
[----:B------:R-:W3:Y:S04]  /*17210*/  LDL.LU R5, [R1+0x1cc] ;  /* 0x0001cc0001057983 */ /* 0x000ee80000300800 */
[----:B------:R-:W-:Y:S04]  /*17220*/  STS.128 [R124], R76 ;  /* 0x0000004c7c007388 */ /* 0x000fe80000000c00 */
[----:B------:R-:W-:Y:S01]  /*17230*/  STS.128 [R124+0x800], R72 ;  /* 0x000800487c007388 */ /* 0x000fe20000000c00 */
[----:B------:R-:W-:Y:S06]  /*17240*/  BAR.SYNC.DEFER_BLOCKING 0x0 ;  /* 0x0000000000007b1d */ /* 0x000fec0000010000 */
[----:B------:R-:W0:Y:S04]  /*17250*/  LDS.128 R72, [R123] ;  /* 0x000000007b487984 */ /* 0x000e280000000c00 */
        /* <DEDUP_REMOVED lines=31> */
[----:B------:R-:W-:Y:S01]  /*17450*/  BAR.SYNC.DEFER_BLOCKING 0x0 ;  /* 0x0000000000007b1d */ /* 0x000fe20000010000 */
[C---:B--2---:R-:W-:Y:S01]  /*17460*/  ISETP.LT.AND P3, PT, R121.reuse, UR4, !P0 ;  /* 0x0000000479007c0c */ /* 0x044fe2000c761270 */
[-C--:B0-----:R-:W-:Y:S01]  /*17470*/  IMAD R121, R121, R125.reuse, RZ ;  /* 0x0000007d79797224 */ /* 0x081fe200078e02ff */
[C---:B------:R-:W-:Y:S01]  /*17480*/  LEA R2, P2, R3.reuse, UR12, 0x1 ;  /* 0x0000000c03027c11 */ /* 0x040fe2000f8408ff */
[CC--:B------:R-:W-:Y:S01]  /*17490*/  IMAD R10, R0.reuse, R125.reuse, RZ ;  /* 0x0000007d000a7224 */ /* 0x0c0fe200078e02ff */
[C---:B------:R-:W-:Y:S01]  /*174a0*/  ISETP.LT.AND P1, PT, R0.reuse, UR15, !P0 ;  /* 0x0000000f00007c0c */ /* 0x040fe2000c721270 */
[----:B------:R-:W-:Y:S01]  /*174b0*/  IMAD R11, R0, R125, RZ ;  /* 0x0000007d000b7224 */ /* 0x000fe200078e02ff */
[----:B------:R-:W-:Y:S01]  /*174c0*/  LEA.HI.X.SX32 R3, R3, UR13, 0x1, P2 ;  /* 0x0000000d03037c11 */ /* 0x000fe200090f0eff */
[----:B------:R-:W3:Y:S01]  /*174d0*/  LDCU UR4, c[0x0][0x39c] ;  /* 0x00007380ff0477ac */ /* 0x000ee20008000800 */
[----:B------:R0:W-:Y:S04]  /*174e0*/  STS.128 [R124], R16 ;  /* 0x000000107c007388 */ /* 0x0001e80000000c00 */
[----:B------:R2:W-:Y:S04]  /*174f0*/  STS.128 [R124+0x800], R12 ;  /* 0x0008000c7c007388 */ /* 0x0005e80000000c00 */
[----:B0-----:R-:W4:Y:S04]  /*17500*/  LDL.LU.64 R18, [R1+0x468] ;  /* 0x0004680001127983 */ /* 0x001f280000300a00 */
[----:B------:R-:W4:Y:S04]  /*17510*/  LDL.LU.64 R16, [R1+0x460] ;  /* 0x0004600001107983 */ /* 0x000f280000300a00 */
[----:B------:R-:W4:Y:S04]  /*17520*/  LDL.LU R7, [R1+0x1d4] ;  /* 0x0001d40001077983 */ /* 0x000f280000300800 */
[----:B--2---:R-:W2:Y:S04]  /*17530*/  LDL.LU.64 R14, [R1+0x458] ;  /* 0x00045800010e7983 */ /* 0x004ea80000300a00 */
[----:B------:R-:W2:Y:S04]  /*17540*/  LDL.LU.64 R12, [R1+0x450] ;  /* 0x00045000010c7983 */ /* 0x000ea80000300a00 */
[----:B------:R-:W2:Y:S01]  /*17550*/  LDL.LU R124, [R1+0x1c4] ;  /* 0x0001c400017c7983 */ /* 0x000ea20000300800 */
[----:B------:R-:W-:Y:S01]  /*17560*/  BAR.SYNC.DEFER_BLOCKING 0x0 ;  /* 0x0000000000007b1d */ /* 0x000fe20000010000 */
[----:B------:R-:W-:-:S04]  /*17570*/  LEA R122, P5, R121, R2, 0x1 ;  /* 0x00000002797a7211 */ /* 0x000fc800078a08ff */
[----:B------:R-:W-:Y:S02]  /*17580*/  LEA.HI.X.SX32 R123, R121, R3, 0x1, P5 ;  /* 0x00000003797b7211 */ /* 0x000fe400028f0eff */
[----:B------:R-:W4:Y:S01]  /*17590*/  LDL.LU R121, [R1+0x448] ;  /* 0x0004480001797983 */ /* 0x000f220000300800 */
[----:B------:R-:W-:-:S04]  /*175a0*/  LEA R10, P2, R10, R2, 0x1 ;  /* 0x000000020a0a7211 */ /* 0x000fc800078408ff */
[----:B------:R-:W-:Y:S02]  /*175b0*/  LEA.HI.X.SX32 R11, R11, R3, 0x1, P2 ;  /* 0x000000030b0b7211 */ /* 0x000fe400010f0eff */
[----:B------:R-:W-:-:S03]  /*175c0*/  PRMT R6, R120, 0x7632, R6 ;  /* 0x0000763278067816 */ /* 0x000fc60000000006 */
[----:B------:R-:W-:Y:S04]  /*175d0*/  @P1 STG.E.U16 desc[UR20][R10.64], R120 ;  /* 0x000000780a001986 */ /* 0x000fe8000c101514 */
[----:B------:R0:W-:Y:S01]  /*175e0*/  @P3 STG.E.U16 desc[UR20][R122.64], R6 ;  /* 0x000000067a003986 */ /* 0x0001e2000c101514 */
[C---:B---3--:R-:W-:Y:S01]  /*175f0*/  ISETP.LT.AND P3, PT, R5.reuse, UR4, !P0 ;  /* 0x0000000405007c0c */ /* 0x048fe2000c761270 */
[----:B------:R-:W3:Y:S02]  /*17600*/  LDCU UR4, c[0x0][0x39c] ;  /* 0x00007380ff0477ac */ /* 0x000ee40008000800 */
[----:B0-----:R-:W3:Y:S01]  /*17610*/  LDL.LU.64 R122, [R1+0x440] ;  /* 0x00044000017a7983 */ /* 0x001ee20000300a00 */
[-C--:B------:R-:W-:Y:S01]  /*17620*/  IMAD R6, R5, R125.reuse, RZ ;  /* 0x0000007d05067224 */ /* 0x080fe200078e02ff */
[C---:B--2---:R-:W-:Y:S01]  /*17630*/  ISETP.LT.AND P2, PT, R124.reuse, UR5, !P0 ;  /* 0x000000057c007c0c */ /* 0x044fe2000c741270 */
[----:B------:R-:W-:Y:S01]  /*17640*/  IMAD R124, R124, R125, RZ ;  /* 0x0000007d7c7c7224 */ /* 0x000fe200078e02ff */
[----:B------:R-:W0:Y:S04]  /*17650*/  LDCU UR5, c[0x0][0x39c] ;  /* 0x00007380ff0577ac */ /* 0x000e280008000800 */
[----:B------:R-:W-:-:S04]  /*17660*/  LEA R10, P1, R124, R2, 0x1 ;  /* 0x000000027c0a7211 */ /* 0x000fc800078208ff */
[----:B------:R-:W-:Y:S01]  /*17670*/  LEA.HI.X.SX32 R11, R124, R3, 0x1, P1 ;  /* 0x000000037c0b7211 */ /* 0x000fe200008f0eff */
[C---:B-----5:R-:W-:Y:S01]  /*17680*/  IMAD R124, R4.reuse, R125, RZ ;  /* 0x0000007d047c7224 */ /* 0x060fe200078e02ff */
[----:B------:R-:W-:Y:S01]  /*17690*/  ISETP.LT.AND P1, PT, R4, UR6, !P0 ;  /* 0x0000000604007c0c */ /* 0x000fe2000c721270 */
[----:B------:R-:W2:Y:S01]  /*176a0*/  LDCU UR6, c[0x0][0x39c] ;  /* 0x00007380ff0677ac */ /* 0x000ea20008000800 */
[----:B------:R-:W5:Y:S04]  /*176b0*/  LDL.LU R4, [R1+0x1dc] ;  /* 0x0001dc0001047983 */ /* 0x000f680000300800 */
[----:B----4-:R4:W-:Y:S04]  /*176c0*/  @P2 STG.E.U16 desc[UR20][R10.64], R121 ;  /* 0x000000790a002986 */ /* 0x0109e8000c101514 */
[----:B------:R-:W2:Y:S04]  /*176d0*/  LDL.LU R5, [R1+0x1e0] ;  /* 0x0001e00001057983 */ /* 0x000ea80000300800 */
[----:B----4-:R-:W4:Y:S01]  /*176e0*/  LDL.LU R11, [R1+0x1d0] ;  /* 0x0001d000010b7983 */ /* 0x010f220000300800 */
[----:B------:R-:W-:-:S02]  /*176f0*/  LEA R120, P2, R124, R2, 0x1 ;  /* 0x000000027c787211 */ /* 0x000fc400078408ff */
[-C--:B------:R-:W-:Y:S02]  /*17700*/  LEA R10, P6, R6, R2.reuse, 0x1 ;  /* 0x00000002060a7211 */ /* 0x080fe400078c08ff */
[----:B---3--:R-:W-:Y:S02]  /*17710*/  PRMT R123, R121, 0x7632, R123 ;  /* 0x00007632797b7816 */ /* 0x008fe4000000007b */
[----:B------:R-:W-:Y:S02]  /*17720*/  LEA.HI.X.SX32 R121, R124, R3, 0x1, P2 ;  /* 0x000000037c797211 */ /* 0x000fe400010f0eff */
[----:B0-----:R-:W-:Y:S01]  /*17730*/  ISETP.LT.AND P2, PT, R7, UR5, !P0 ;  /* 0x0000000507007c0c */ /* 0x001fe2000c741270 */
[----:B------:R-:W0:Y:S02]  /*17740*/  LDCU UR5, c[0x0][0x39c] ;  /* 0x00007380ff0577ac */ /* 0x000e240008000800 */
[----:B------:R3:W-:Y:S04]  /*17750*/  @P1 STG.E.U16 desc[UR20][R120.64], R123 ;  /* 0x0000007b78001986 */ /* 0x0007e8000c101514 */
[----:B---3--:R-:W3:Y:S01]  /*17760*/  LDL.LU R123, [R1+0x438] ;  /* 0x00043800017b7983 */ /* 0x008ee20000300800 */
[CC--:B----4-:R-:W-:Y:S01]  /*17770*/  IMAD R124, R11.reuse, R125.reuse, RZ ;  /* 0x0000007d0b7c7224 */ /* 0x0d0fe200078e02ff */
[----:B------:R-:W-:Y:S01]  /*17780*/  ISETP.LT.AND P5, PT, R11, UR7, !P0 ;  /* 0x000000070b007c0c */ /* 0x000fe2000c7a1270 */
[----:B------:R-:W-:Y:S01]  /*17790*/  IMAD R125, R7, R125, RZ ;  /* 0x0000007d077d7224 */ /* 0x000fe200078e02ff */
[----:B------:R-:W-:Y:S01]  /*177a0*/  LEA.HI.X.SX32 R11, R6, R3, 0x1, P6 ;  /* 0x00000003060b7211 */ /* 0x000fe200030f0eff */
[----:B------:R-:W4:Y:S01]  /*177b0*/  LDCU UR7, c[0x0][0x39c] ;  /* 0x00007380ff0777ac */ /* 0x000f220008000800 */
[----:B------:R-:W-:-:S03]  /*177c0*/  LEA R6, P6, R124, R2, 0x1 ;  /* 0x000000027c067211 */ /* 0x000fc600078c08ff */
[----:B------:R0:W-:Y:S01]  /*177d0*/  @P3 STG.E.U16 desc[UR20][R10.64], R122 ;  /* 0x0000007a0a003986 */ /* 0x0001e2000c101514 */
[----:B------:R-:W-:Y:S02]  /*177e0*/  LEA.HI.X.SX32 R7, R124, R3, 0x1, P6 ;  /* 0x000000037c077211 */ /* 0x000fe400030f0eff */
[----:B------:R-:W-:Y:S01]  /*177f0*/  PRMT R124, R122, 0x7632, R124 ;  /* 0x000076327a7c7816 */ /* 0x000fe2000000007c */
[----:B0-----:R-:W2:Y:S04]  /*17800*/  LDL.LU.64 R10, [R1+0x430] ;  /* 0x00043000010a7983 */ /* 0x001ea80000300a00 */
[----:B------:R-:W2:Y:S04]  /*17810*/  LDL.LU R122, [R1+0x1d8] ;  /* 0x0001d800017a7983 */ /* 0x000ea80000300800 */
[----:B------:R0:W-:Y:S04]  /*17820*/  @P5 STG.E.U16 desc[UR20][R6.64], R124 ;  /* 0x0000007c06005986 */ /* 0x0001e8000c101514 */
[----:B0-----:R-:W4:Y:S01]  /*17830*/  LDL.LU.64 R6, [R1+0x428] ;  /* 0x0004280001067983 */ /* 0x001f220000300a00 */
[----:B------:R-:W-:-:S04]  /*17840*/  LEA R120, P1, R125, R2, 0x1 ;  /* 0x000000027d787211 */ /* 0x000fc800078208ff */
[----:B------:R-:W-:Y:S02]  /*17850*/  LEA.HI.X.SX32 R121, R125, R3, 0x1, P1 ;  /* 0x000000037d797211 */ /* 0x000fe400008f0eff */
[----:B------:R-:W0:Y:S03]  /*17860*/  LDC R125, c[0x0][0x3b8] ;  /* 0x0000ee00ff7d7b82 */ /* 0x000e260000000800 */
[----:B---3--:R3:W-:Y:S01]  /*17870*/  @P2 STG.E.U16 desc[UR20][R120.64], R123 ;  /* 0x0000007b78002986 */ /* 0x0087e2000c101514 */
[C---:B--2---:R-:W-:Y:S01]  /*17880*/  ISETP.LT.AND P3, PT, R122.reuse, UR4, !P0 ;  /* 0x000000047a007c0c */ /* 0x044fe2000c761270 */
[----:B0-----:R-:W-:Y:S01]  /*17890*/  IMAD R122, R122, R125, RZ ;  /* 0x0000007d7a7a7224 */ /* 0x001fe200078e02ff */
[----:B------:R-:W0:Y:S04]  /*178a0*/  LDCU UR4, c[0x0][0x39c] ;  /* 0x00007380ff0477ac */ /* 0x000e280008000800 */
[----:B---3--:R-:W-:-:S04]  /*178b0*/  LEA R120, P2, R122, R2, 0x1 ;  /* 0x000000027a787211 */ /* 0x008fc800078408ff */
[----:B------:R-:W-:Y:S02]  /*178c0*/  LEA.HI.X.SX32 R121, R122, R3, 0x1, P2 ;  /* 0x000000037a797211 */ /* 0x000fe400010f0eff */
[----:B----4-:R-:W-:-:S05]  /*178d0*/  PRMT R6, R123, 0x7632, R6 ;  /* 0x000076327b067816 */ /* 0x010fca0000000006 */
[----:B------:R2:W-:Y:S04]  /*178e0*/  @P3 STG.E.U16 desc[UR20][R120.64], R6 ;  /* 0x0000000678003986 */ /* 0x0005e8000c101514 */
[----:B--2---:R-:W2:Y:S04]  /*178f0*/  LDL.LU R6, [R1+0x420] ;  /* 0x0004200001067983 */ /* 0x004ea80000300800 */
[----:B------:R-:W0:Y:S01]  /*17900*/  LDL.LU R121, [R1+0x1e4] ;  /* 0x0001e40001797983 */ /* 0x000e220000300800 */
[CC--:B-----5:R-:W-:Y:S01]  /*17910*/  IMAD R124, R4.reuse, R125.reuse, RZ ;  /* 0x0000007d047c7224 */ /* 0x0e0fe200078e02ff */
[----:B------:R-:W-:Y:S01]  /*17920*/  ISETP.LT.AND P1, PT, R4, UR6, !P0 ;  /* 0x0000000604007c0c */ /* 0x000fe2000c721270 */
[C---:B------:R-:W-:Y:S01]  /*17930*/  IMAD R123, R5.reuse, R125, RZ ;  /* 0x0000007d057b7224 */ /* 0x040fe200078e02ff */
[----:B------:R-:W-:Y:S01]  /*17940*/  ISETP.LT.AND P2, PT, R5, UR5, !P0 ;  /* 0x0000000505007c0c */ /* 0x000fe2000c741270 */
[----:B------:R-:W3:Y:S01]  /*17950*/  LDCU UR5, c[0x0][0x39c] ;  /* 0x00007380ff0577ac */ /* 0x000ee20008000800 */
[----:B------:R-:W-:-:S02]  /*17960*/  LEA R4, P5, R124, R2, 0x1 ;  /* 0x000000027c047211 */ /* 0x000fc400078a08ff */
[CC--:B------:R-:W-:Y:S01]  /*17970*/  LEA R122, P6, R123.reuse, R2.reuse, 0x1 ;  /* 0x000000027b7a7211 */ /* 0x0c0fe200078c08ff */
[----:B------:R-:W4:Y:S01]  /*17980*/  LDCU UR6, c[0x0][0x39c] ;  /* 0x00007380ff0677ac */ /* 0x000f220008000800 */
[-C--:B------:R-:W-:Y:S02]  /*17990*/  LEA.HI.X.SX32 R5, R124, R3.reuse, 0x1, P5 ;  /* 0x000000037c057211 */ /* 0x080fe400028f0eff */
[----:B------:R-:W-:Y:S02]  /*179a0*/  LEA.HI.X.SX32 R123, R123, R3, 0x1, P6 ;  /* 0x000000037b7b7211 */ /* 0x000fe400030f0eff */
[----:B------:R-:W-:Y:S01]  /*179b0*/  PRMT R124, R8, 0x7632, R124 ;  /* 0x00007632087c7816 */ /* 0x000fe2000000007c */
[----:B------:R5:W-:Y:S04]  /*179c0*/  @P1 STG.E.U16 desc[UR20][R4.64], R8 ;  /* 0x0000000804001986 */ /* 0x000be8000c101514 */
[----:B------:R1:W-:Y:S04]  /*179d0*/  @P2 STG.E.U16 desc[UR20][R122.64], R124 ;  /* 0x0000007c7a002986 */ /* 0x0003e8000c101514 */
[----:B-----5:R-:W5:Y:S04]  /*179e0*/  LDL.LU.64 R4, [R1+0x418] ;  /* 0x0004180001047983 */ /* 0x020f680000300a00 */
[----:B------:R-:W2:Y:S04]  /*179f0*/  LDL.LU R8, [R1+0x1ec] ;  /* 0x0001ec0001087983 */ /* 0x000ea80000300800 */
[----:B-1----:R-:W3:Y:S01]  /*17a00*/  LDL.LU R123, [R1+0x1e8] ;  /* 0x0001e800017b7983 */ /* 0x002ee20000300800 */
[C---:B0-----:R-:W-:Y:S01]  /*17a10*/  ISETP.LT.AND P3, PT, R121.reuse, UR4, !P0 ;  /* 0x0000000479007c0c */ /* 0x041fe2000c761270 */
[----:B------:R-:W-:Y:S01]  /*17a20*/  IMAD R121, R121, R125, RZ ;  /* 0x0000007d79797224 */ /* 0x000fe200078e02ff */
[----:B------:R-:W-:Y:S01]  /*17a30*/  PRMT R7, R9, 0x7632, R7 ;  /* 0x0000763209077816 */ /* 0x000fe20000000007 */
[----:B------:R-:W0:Y:S03]  /*17a40*/  LDCU UR4, c[0x0][0x39c] ;  /* 0x00007380ff0477ac */ /* 0x000e260008000800 */
[----:B------:R-:W-:-:S04]  /*17a50*/  LEA R120, P1, R121, R2, 0x1 ;  /* 0x0000000279787211 */ /* 0x000fc800078208ff */
[----:B------:R-:W-:-:S05]  /*17a60*/  LEA.HI.X.SX32 R121, R121, R3, 0x1, P1 ;  /* 0x0000000379797211 */ /* 0x000fca00008f0eff */
[----:B------:R1:W-:Y:S04]  /*17a70*/  @P3 STG.E.U16 desc[UR20][R120.64], R9 ;  /* 0x0000000978003986 */ /* 0x0003e8000c101514 */
[----:B-1----:R-:W4:Y:S04]  /*17a80*/  LDL.LU R121, [R1+0x1f0] ;  /* 0x0001f00001797983 */ /* 0x002f280000300800 */
[----:B------:R-:W5:Y:S01]  /*17a90*/  LDL.LU R120, [R1+0x1f4] ;  /* 0x0001f40001787983 */ /* 0x000f620000300800 */
[CC--:B--2---:R-:W-:Y:S01]  /*17aa0*/  IMAD R124, R8.reuse, R125.reuse, RZ ;  /* 0x0000007d087c7224 */ /* 0x0c4fe200078e02ff */
[C---:B---3--:R-:W-:Y:S01]  /*17ab0*/  ISETP.LT.AND P1, PT, R123.reuse, UR7, !P0 ;  /* 0x000000077b007c0c */ /* 0x048fe2000c721270 */
[----:B------:R-:W-:Y:S01]  /*17ac0*/  IMAD R123, R123, R125, RZ ;  /* 0x0000007d7b7b7224 */ /* 0x000fe200078e02ff */
[----:B------:R-:W-:Y:S01]  /*17ad0*/  ISETP.LT.AND P2, PT, R8, UR5, !P0 ;  /* 0x0000000508007c0c */ /* 0x000fe2000c741270 */
[----:B------:R-:W1:Y:S01]  /*17ae0*/  LDCU UR5, c[0x0][0x39c] ;  /* 0x00007380ff0577ac */ /* 0x000e620008000800 */
[----:B------:R-:W-:-:S02]  /*17af0*/  LEA R122, P6, R124, R2, 0x1 ;  /* 0x000000027c7a7211 */ /* 0x000fc400078c08ff */
[C---:B------:R-:W-:Y:S01]  /*17b00*/  LEA R8, P3, R123.reuse, R2, 0x1 ;  /* 0x000000027b087211 */ /* 0x040fe200078608ff */
[----:B------:R-:W2:Y:S03]  /*17b10*/  LDCU UR7, c[0x0][0x39c] ;  /* 0x00007380ff0777ac */ /* 0x000ea60008000800 */
[-C--:B------:R-:W-:Y:S02]  /*17b20*/  LEA.HI.X.SX32 R9, R123, R3.reuse, 0x1, P3 ;  /* 0x000000037b097211 */ /* 0x080fe400018f0eff */
[----:B------:R-:W-:-:S03]  /*17b30*/  LEA.HI.X.SX32 R123, R124, R3, 0x1, P6 ;  /* 0x000000037c7b7211 */ /* 0x000fc600030f0eff */
[----:B------:R3:W-:Y:S04]  /*17b40*/  @P1 STG.E.U16 desc[UR20][R8.64], R7 ;  /* 0x0000000708001986 */ /* 0x0007e8000c101514 */
[----:B------:R0:W-:Y:S04]  /*17b50*/  @P2 STG.E.U16 desc[UR20][R122.64], R10 ;  /* 0x0000000a7a002986 */ /* 0x0001e8000c101514 */
[----:B---3--:R-:W3:Y:S01]  /*17b60*/  LDL.LU R7, [R1+0x414] ;  /* 0x0004140001077983 */ /* 0x008ee20000300800 */
[C---:B----4-:R-:W-:Y:S01]  /*17b70*/  ISETP.LT.AND P5, PT, R121.reuse, UR6, !P0 ;  /* 0x0000000679007c0c */ /* 0x050fe2000c7a1270 */
[-C--:B------:R-:W-:Y:S01]  /*17b80*/  IMAD R121, R121, R125.reuse, RZ ;  /* 0x0000007d79797224 */ /* 0x080fe200078e02ff */
[----:B------:R-:W4:Y:S01]  /*17b90*/  LDCU UR6, c[0x0][0x39c] ;  /* 0x00007380ff0677ac */ /* 0x000f220008000800 */
[----:B-----5:R-:W-:Y:S01]  /*17ba0*/  IMAD R124, R120, R125, RZ ;  /* 0x0000007d787c7224 */ /* 0x020fe200078e02ff */
[----:B------:R-:W-:-:S02]  /*17bb0*/  PRMT R125, R10, 0x7632, R125 ;  /* 0x000076320a7d7816 */ /* 0x000fc4000000007d */
[----:B0-----:R-:W1:Y:S02]  /*17bc0*/  LDL.LU R10, [R1+0x1f8] ;  /* 0x0001f800010a7983 */ /* 0x001e640000300800 */
[CC--:B------:R-:W-:Y:S02]  /*17bd0*/  LEA R8, P1, R124.reuse, R2.reuse, 0x1 ;  /* 0x000000027c087211 */ /* 0x0c0fe400078208ff */
[----:B------:R-:W5:Y:S02]  /*17be0*/  LDL.LU R122, [R1+0x200] ;  /* 0x00020000017a7983 */ /* 0x000f640000300800 */
[----:B------:R-:W-:Y:S02]  /*17bf0*/  LEA.HI.X.SX32 R9, R124, R3, 0x1, P1 ;  /* 0x000000037c097211 */ /* 0x000fe400008f0eff */
[----:B------:R-:W2:Y:S04]  /*17c00*/  LDL.LU R123, [R1+0x204] ;  /* 0x00020400017b7983 */ /* 0x000ea80000300800 */
[----:B------:R-:W4:Y:S01]  /*17c10*/  LDL.LU R124, [R1+0x1fc] ;  /* 0x0001fc00017c7983 */ /* 0x000f220000300800 */
[----:B------:R-:W-:Y:S01]  /*17c20*/  ISETP.LT.AND P3, PT, R120, UR4, !P0 ;  /* 0x0000000478007c0c */ /* 0x000fe2000c761270 */
[----:B------:R-:W0:Y:S01]  /*17c30*/  LDCU UR4, c[0x0][0x39c] ;  /* 0x00007380ff0477ac */ /* 0x000e220008000800 */
[----:B------:R-:W-:-:S04]  /*17c40*/  LEA R120, P6, R121, R2, 0x1 ;  /* 0x0000000279787211 */ /* 0x000fc800078c08ff */
[----:B------:R-:W-:-:S05]  /*17c50*/  LEA.HI.X.SX32 R121, R121, R3, 0x1, P6 ;  /* 0x0000000379797211 */ /* 0x000fca00030f0eff */
[----:B------:R0:W-:Y:S02]  /*17c60*/  @P5 STG.E.U16 desc[UR20][R120.64], R125 ;  /* 0x0000007d78005986 */ /* 0x0001e4000c101514 */
[----:B0-----:R-:W0:Y:S02]  /*17c70*/  LDC R125, c[0x0][0x3b8] ;  /* 0x0000ee00ff7d7b82 */ /* 0x001e240000000800 */
[----:B------:R0:W-:Y:S01]  /*17c80*/  @P3 STG.E.U16 desc[UR20][R8.64], R11 ;  /* 0x0000000b08003986 */ /* 0x0001e2000c101514 */
[----:B------:R-:W-:Y:S02]  /*17c90*/  PRMT R120, R11, 0x7632, R120 ;  /* 0x000076320b787816 */ /* 0x000fe40000000078 */
[C---:B-1----:R-:W-:Y:S01]  /*17ca0*/  ISETP.LT.AND P2, PT, R10.reuse, UR5, !P0 ;  /* 0x000000050a007c0c */ /* 0x042fe2000c741270 */
[-C--:B0-----:R-:W-:Y:S01]  /*17cb0*/  IMAD R10, R10, R125.reuse, RZ ;  /* 0x0000007d0a0a7224 */ /* 0x081fe200078e02ff */
[----:B------:R-:W2:Y:S04]  /*17cc0*/  LDCU UR5, c[0x0][0x39c] ;  /* 0x00007380ff0577ac */ /* 0x000ea80008000800 */
[----:B------:R-:W-:Y:S01]  /*17cd0*/  LEA R8, P3, R10, R2, 0x1 ;  /* 0x000000020a087211 */ /* 0x000fe200078608ff */
[----:B-----5:R-:W-:-:S03]  /*17ce0*/  IMAD R121, R122, R125, RZ ;  /* 0x0000007d7a797224 */ /* 0x020fc600078e02ff */
[----:B------:R-:W-:Y:S02]  /*17cf0*/  LEA.HI.X.SX32 R9, R10, R3, 0x1, P3 ;  /* 0x000000030a097211 */ /* 0x000fe400018f0eff */
[C---:B----4-:R-:W-:Y:S01]  /*17d00*/  ISETP.LT.AND P1, PT, R124.reuse, UR6, !P0 ;  /* 0x000000067c007c0c */ /* 0x050fe2000c721270 */
[----:B------:R-:W-:Y:S01]  /*17d10*/  IMAD R11, R124, R125, RZ ;  /* 0x0000007d7c0b7224 */ /* 0x000fe200078e02ff */
[----:B------:R-:W-:Y:S01]  /*17d20*/  ISETP.LT.AND P3, PT, R122, UR4, !P0 ;  /* 0x000000047a007c0c */ /* 0x000fe2000c761270 */
[----:B------:R-:W4:Y:S01]  /*17d30*/  LDL.LU R124, [R1+0x208] ;  /* 0x00020800017c7983 */ /* 0x000f220000300800 */
[----:B------:R-:W0:Y:S03]  /*17d40*/  LDCU UR6, c[0x0][0x39c] ;  /* 0x00007380ff0677ac */ /* 0x000e260008000800 */
[----:B------:R-:W0:Y:S01]  /*17d50*/  LDL.LU R122, [R1+0x20c] ;  /* 0x00020c00017a7983 */ /* 0x000e220000300800 */
[----:B------:R-:W-:Y:S01]  /*17d60*/  LEA R10, P5, R11, R2, 0x1 ;  /* 0x000000020b0a7211 */ /* 0x000fe200078a08ff */
[----:B------:R-:W1:Y:S02]  /*17d70*/  LDCU UR4, c[0x0][0x39c] ;  /* 0x00007380ff0477ac */ /* 0x000e640008000800 */
[----:B------:R5:W-:Y:S01]  /*17d80*/  @P2 STG.E.U16 desc[UR20][R8.64], R120 ;  /* 0x0000007808002986 */ /* 0x000be2000c101514 */
[----:B--2---:R-:W-:Y:S01]  /*17d90*/  ISETP.LT.AND P2, PT, R123, UR5, !P0 ;  /* 0x000000057b007c0c */ /* 0x004fe2000c741270 */
[----:B------:R-:W2:Y:S01]  /*17da0*/  LDCU UR5, c[0x0][0x39c] ;  /* 0x00007380ff0577ac */ /* 0x000ea20008000800 */
[----:B------:R-:W-:Y:S01]  /*17db0*/  LEA.HI.X.SX32 R11, R11, R3, 0x1, P5 ;  /* 0x000000030b0b7211 */ /* 0x000fe200028f0eff */
[----:B-----5:R-:W-:-:S02]  /*17dc0*/  IMAD R120, R123, R125, RZ ;  /* 0x0000007d7b787224 */ /* 0x020fc400078e02ff */
[----:B------:R-:W5:Y:S01]  /*17dd0*/  LDL.LU R123, [R1+0x210] ;  /* 0x00021000017b7983 */ /* 0x000f620000300800 */
[----:B------:R-:W-:-:S04]  /*17de0*/  LEA R8, P6, R121, R2, 0x1 ;  /* 0x0000000279087211 */ /* 0x000fc800078c08ff */
[----:B------:R-:W-:Y:S01]  /*17df0*/  LEA.HI.X.SX32 R9, R121, R3, 0x1, P6 ;  /* 0x0000000379097211 */ /* 0x000fe200030f0eff */
[----:B------:R1:W-:Y:S01]  /*17e00*/  @P1 STG.E.U16 desc[UR20][R10.64], R16 ;  /* 0x000000100a001986 */ /* 0x0003e2000c101514 */
[----:B------:R-:W-:-:S05]  /*17e10*/  PRMT R121, R16, 0x7632, R121 ;  /* 0x0000763210797816 */ /* 0x000fca0000000079 */
[----:B------:R2:W-:Y:S01]  /*17e20*/  @P3 STG.E.U16 desc[UR20][R8.64], R121 ;  /* 0x0000007908003986 */ /* 0x0005e2000c101514 */
[----:B-1----:R-:W-:-:S04]  /*17e30*/  LEA R10, P1, R120, R2, 0x1 ;  /* 0x00000002780a7211 */ /* 0x002fc800078208ff */
[----:B------:R-:W-:Y:S02]  /*17e40*/  LEA.HI.X.SX32 R11, R120, R3, 0x1, P1 ;  /* 0x00000003780b7211 */ /* 0x000fe400008f0eff */
[C---:B----4-:R-:W-:Y:S01]  /*17e50*/  ISETP.LT.AND P3, PT, R124.reuse, UR7, !P0 ;  /* 0x000000077c007c0c */ /* 0x050fe2000c761270 */
[-C--:B--2---:R-:W-:Y:S01]  /*17e60*/  IMAD R9, R124, R125.reuse, RZ ;  /* 0x0000007d7c097224 */ /* 0x084fe200078e02ff */
[C---:B0-----:R-:W-:Y:S01]  /*17e70*/  ISETP.LT.AND P1, PT, R122.reuse, UR6, !P0 ;  /* 0x000000067a007c0c */ /* 0x041fe2000c721270 */
[----:B------:R-:W-:Y:S01]  /*17e80*/  IMAD R16, R122, R125, RZ ;  /* 0x0000007d7a107224 */ /* 0x000fe200078e02ff */
[----:B------:R-:W2:Y:S01]  /*17e90*/  LDL.LU R124, [R1+0x214] ;  /* 0x00021400017c7983 */ /* 0x000ea20000300800 */
[----:B------:R-:W0:Y:S03]  /*17ea0*/  LDCU UR6, c[0x0][0x39c] ;  /* 0x00007380ff0677ac */ /* 0x000e260008000800 */
[----:B------:R-:W0:Y:S01]  /*17eb0*/  LDL.LU R122, [R1+0x218] ;  /* 0x00021800017a7983 */ /* 0x000e220000300800 */
[----:B------:R-:W1:Y:S03]  /*17ec0*/  LDCU UR7, c[0x0][0x39c] ;  /* 0x00007380ff0777ac */ /* 0x000e660008000800 */
[----:B------:R4:W-:Y:S01]  /*17ed0*/  @P2 STG.E.U16 desc[UR20][R10.64], R17 ;  /* 0x000000110a002986 */ /* 0x0009e2000c101514 */
[----:B------:R-:W-:-:S04]  /*17ee0*/  LEA R8, P2, R9, R2, 0x1 ;  /* 0x0000000209087211 */ /* 0x000fc800078408ff */
[----:B------:R-:W-:Y:S01]  /*17ef0*/  LEA.HI.X.SX32 R9, R9, R3, 0x1, P2 ;  /* 0x0000000309097211 */ /* 0x000fe200010f0eff */
[C---:B-----5:R-:W-:Y:S01]  /*17f00*/  IMAD R120, R123.reuse, R125, RZ ;  /* 0x0000007d7b787224 */ /* 0x060fe200078e02ff */
[----:B------:R-:W-:Y:S01]  /*17f10*/  ISETP.LT.AND P2, PT, R123, UR4, !P0 ;  /* 0x000000047b007c0c */ /* 0x000fe2000c741270 */
[----:B------:R-:W5:Y:S01]  /*17f20*/  LDCU UR4, c[0x0][0x39c] ;  /* 0x00007380ff0477ac */ /* 0x000f620008000800 */
[----:B------:R-:W3:Y:S01]  /*17f30*/  LDL.LU R123, [R1+0x21c] ;  /* 0x00021c00017b7983 */ /* 0x000ee20000300800 */
[----:B----4-:R-:W-:Y:S02]  /*17f40*/  PRMT R17, R17, 0x7632, R17 ;  /* 0x0000763211117816 */ /* 0x010fe40000000011 */
[----:B------:R-:W-:-:S03]  /*17f50*/  LEA R10, P5, R16, R2, 0x1 ;  /* 0x00000002100a7211 */ /* 0x000fc600078a08ff */
[----:B------:R4:W-:Y:S01]  /*17f60*/  @P3 STG.E.U16 desc[UR20][R8.64], R17 ;  /* 0x0000001108003986 */ /* 0x0009e2000c101514 */
[----:B------:R-:W-:-:S05]  /*17f70*/  LEA.HI.X.SX32 R11, R16, R3, 0x1, P5 ;  /* 0x00000003100b7211 */ /* 0x000fca00028f0eff */
[----:B------:R1:W-:Y:S01]  /*17f80*/  @P1 STG.E.U16 desc[UR20][R10.64], R18 ;  /* 0x000000120a001986 */ /* 0x0003e2000c101514 */
[----:B----4-:R-:W-:-:S04]  /*17f90*/  LEA R8, P3, R120, R2, 0x1 ;  /* 0x0000000278087211 */ /* 0x010fc800078608ff */
[----:B------:R-:W-:Y:S02]  /*17fa0*/  LEA.HI.X.SX32 R9, R120, R3, 0x1, P3 ;  /* 0x0000000378097211 */ /* 0x000fe400018f0eff */
[----:B-1----:R-:W-:-:S05]  /*17fb0*/  PRMT R18, R18, 0x7632, R18 ;  /* 0x0000763212127816 */ /* 0x002fca0000000012 */
[----:B------:R1:W-:Y:S01]  /*17fc0*/  @P2 STG.E.U16 desc[UR20][R8.64], R18 ;  /* 0x0000001208002986 */ /* 0x0003e2000c101514 */
[C---:B0-----:R-:W-:Y:S01]  /*17fd0*/  ISETP.LT.AND P2, PT, R122.reuse, UR6, !P0 ;  /* 0x000000067a007c0c */ /* 0x041fe2000c741270 */
[-C--:B------:R-:W-:Y:S01]  /*17fe0*/  IMAD R17, R122, R125.reuse, RZ ;  /* 0x0000007d7a117224 */ /* 0x080fe200078e02ff */
[C---:B--2---:R-:W-:Y:S01]  /*17ff0*/  ISETP.LT.AND P3, PT, R124.reuse, UR5, !P0 ;  /* 0x000000057c007c0c */ /* 0x044fe2000c761270 */
[----:B------:R-:W2:Y:S01]  /*18000*/  LDL.LU R122, [R1+0x220] ;  /* 0x00022000017a7983 */ /* 0x000ea20000300800 */
[----:B------:R-:W-:Y:S01]  /*18010*/  IMAD R11, R124, R125, RZ ;  /* 0x0000007d7c0b7224 */ /* 0x000fe200078e02ff */
[----:B------:R-:W-:Y:S01]  /*18020*/  PRMT R121, R19, 0x7632, R121 ;  /* 0x0000763213797816 */ /* 0x000fe20000000079 */
[----:B------:R-:W0:Y:S01]  /*18030*/  LDCU UR5, c[0x0][0x39c] ;  /* 0x00007380ff0577ac */ /* 0x000e220008000800 */
[----:B------:R-:W4:Y:S02]  /*18040*/  LDL.LU R124, [R1+0x228] ;  /* 0x00022800017c7983 */ /* 0x000f240000300800 */
[C---:B-1----:R-:W-:Y:S01]  /*18050*/  LEA R8, P5, R11.reuse, R2, 0x1 ;  /* 0x000000020b087211 */ /* 0x042fe200078a08ff */
[----:B------:R-:W1:Y:S03]  /*18060*/  LDCU UR6, c[0x0][0x39c] ;  /* 0x00007380ff0677ac */ /* 0x000e660008000800 */
[----:B------:R-:W-:-:S05]  /*18070*/  LEA.HI.X.SX32 R9, R11, R3, 0x1, P5 ;  /* 0x000000030b097211 */ /* 0x000fca00028f0eff */
[----:B------:R0:W-:Y:S01]  /*18080*/  @P3 STG.E.U16 desc[UR20][R8.64], R19 ;  /* 0x0000001308003986 */ /* 0x0001e2000c101514 */
[----:B---3--:R-:W-:Y:S01]  /*18090*/  IMAD R18, R123, R125, RZ ;  /* 0x0000007d7b127224 */ /* 0x008fe200078e02ff */
[-C--:B------:R-:W-:Y:S02]  /*180a0*/  LEA R10, P6, R17, R2.reuse, 0x1 ;  /* 0x00000002110a7211 */ /* 0x080fe400078c08ff */
[----:B0-----:R-:W3:Y:S01]  /*180b0*/  LDL.LU R19, [R1+0x224] ;  /* 0x0002240001137983 */ /* 0x001ee20000300800 */
[----:B-----5:R-:W-:Y:S01]  /*180c0*/  ISETP.LT.AND P1, PT, R123, UR4, !P0 ;  /* 0x000000047b007c0c */ /* 0x020fe2000c721270 */
[----:B------:R-:W0:Y:S01]  /*180d0*/  LDCU UR4, c[0x0][0x39c] ;  /* 0x00007380ff0477ac */ /* 0x000e220008000800 */
[C---:B------:R-:W-:Y:S01]  /*180e0*/  LEA R16, P5, R18.reuse, R2, 0x1 ;  /* 0x0000000212107211 */ /* 0x040fe200078a08ff */
[----:B------:R-:W5:Y:S01]  /*180f0*/  LDL.LU R123, [R1+0x22c] ;  /* 0x00022c00017b7983 */ /* 0x000f620000300800 */
[-C--:B------:R-:W-:Y:S02]  /*18100*/  LEA.HI.X.SX32 R11, R17, R3.reuse, 0x1, P6 ;  /* 0x00000003110b7211 */ /* 0x080fe400030f0eff */
[----:B------:R-:W-:-:S02]  /*18110*/  LEA.HI.X.SX32 R17, R18, R3, 0x1, P5 ;  /* 0x0000000312117211 */ /* 0x000fc400028f0eff */
[----:B------:R-:W-:Y:S01]  /*18120*/  LOP3.LUT R120, R0, 0x44, RZ, 0xfc, !PT ;  /* 0x0000004400787812 */ /* 0x000fe200078efcff */
[----:B------:R0:W-:Y:S03]  /*18130*/  @P2 STG.E.U16 desc[UR20][R10.64], R121 ;  /* 0x000000790a002986 */ /* 0x0001e6000c101514 */
[----:B------:R-:W-:Y:S02]  /*18140*/  ISETP.LT.AND P3, PT, R120, UR9, !P0 ;  /* 0x0000000978007c0c */ /* 0x000fe4000c761270 */
[C---:B--2---:R-:W-:Y:S01]  /*18150*/  ISETP.LT.AND P5, PT, R122.reuse, UR7, !P0 ;  /* 0x000000077a007c0c */ /* 0x044fe2000c7a1270 */
[----:B------:R-:W-:Y:S01]  /*18160*/  IMAD R18, R122, R125, RZ ;  /* 0x0000007d7a127224 */ /* 0x000fe200078e02ff */
[----:B------:R5:W-:Y:S01]  /*18170*/  @P1 STG.E.U16 desc[UR20][R16.64], R24 ;  /* 0x0000001810001986 */ /* 0x000be2000c101514 */
[----:B0-----:R-:W-:Y:S01]  /*18180*/  PRMT R11, R24, 0x7632, R11 ;  /* 0x00007632180b7816 */ /* 0x001fe2000000000b */
[----:B------:R-:W0:Y:S02]  /*18190*/  LDCU UR7, c[0x0][0x39c] ;  /* 0x00007380ff0777ac */ /* 0x000e240008000800 */
[----:B------:R-:W2:Y:S04]  /*181a0*/  LDL.LU R122, [R1+0x230] ;  /* 0x00023000017a7983 */ /* 0x000ea80000300800 */
[----:B------:R-:W2:Y:S04]  /*181b0*/  LDL.LU R121, [R1+0x234] ;  /* 0x0002340001797983 */ /* 0x000ea80000300800 */
[----:B------:R-:W2:Y:S01]  /*181c0*/  LDL.LU R120, [R1+0x238] ;  /* 0x0002380001787983 */ /* 0x000ea20000300800 */
[----:B------:R-:W-:-:S04]  /*181d0*/  LEA R8, P1, R18, R2, 0x1 ;  /* 0x0000000212087211 */ /* 0x000fc800078208ff */
[----:B------:R-:W-:Y:S01]  /*181e0*/  LEA.HI.X.SX32 R9, R18, R3, 0x1, P1 ;  /* 0x0000000312097211 */ /* 0x000fe200008f0eff */
[CC--:B----4-:R-:W-:Y:S01]  /*181f0*/  IMAD R18, R124.reuse, R125.reuse, RZ ;  /* 0x0000007d7c127224 */ /* 0x0d0fe200078e02ff */
[C---:B---3--:R-:W-:Y:S01]  /*18200*/  ISETP.LT.AND P2, PT, R19.reuse, UR5, !P0 ;  /* 0x0000000513007c0c */ /* 0x048fe2000c741270 */
[----:B------:R-:W-:Y:S01]  /*18210*/  IMAD R19, R19, R125, RZ ;  /* 0x0000007d13137224 */ /* 0x000fe200078e02ff */
[----:B------:R-:W3:Y:S01]  /*18220*/  LDCU UR5, c[0x0][0x39c] ;  /* 0x00007380ff0577ac */ /* 0x000ee20008000800 */
[----:B------:R-:W-:-:S03]  /*18230*/  ISETP.LT.AND P1, PT, R124, UR4, !P0 ;  /* 0x000000047c007c0c */ /* 0x000fc6000c721270 */
[-C--:B------:R-:W-:Y:S01]  /*18240*/  LEA R10, P6, R19, R2.reuse, 0x1 ;  /* 0x00000002130a7211 */ /* 0x080fe200078c08ff */
[----:B------:R-:W4:Y:S01]  /*18250*/  LDCU UR4, c[0x0][0x39c] ;  /* 0x00007380ff0477ac */ /* 0x000f220008000800 */
[----:B------:R0:W-:Y:S01]  /*18260*/  @P5 STG.E.U16 desc[UR20][R8.64], R11 ;  /* 0x0000000b08005986 */ /* 0x0001e2000c101514 */
[----:B-----5:R-:W-:Y:S01]  /*18270*/  IMAD R16, R123, R125, RZ ;  /* 0x0000007d7b107224 */ /* 0x020fe200078e02ff */
[----:B------:R-:W-:Y:S02]  /*18280*/  PRMT R24, R25, 0x7632, R24 ;  /* 0x0000763219187816 */ /* 0x000fe40000000018 */
[----:B0-----:R-:W-:Y:S02]  /*18290*/  LEA.HI.X.SX32 R11, R19, R3, 0x1, P6 ;  /* 0x00000003130b7211 */ /* 0x001fe400030f0eff */
[----:B------:R-:W-:-:S03]  /*182a0*/  LEA R8, P5, R18, R2, 0x1 ;  /* 0x0000000212087211 */ /* 0x000fc600078a08ff */
[----:B------:R0:W-:Y:S01]  /*182b0*/  @P2 STG.E.U16 desc[UR20][R10.64], R25 ;  /* 0x000000190a002986 */ /* 0x0001e2000c101514 */
[----:B------:R-:W-:Y:S02]  /*182c0*/  LEA.HI.X.SX32 R9, R18, R3, 0x1, P5 ;  /* 0x0000000312097211 */ /* 0x000fe400028f0eff */
[----:B-1----:R-:W-:Y:S01]  /*182d0*/  ISETP.LT.AND P6, PT, R123, UR6, !P0 ;  /* 0x000000067b007c0c */ /* 0x002fe2000c7c1270 */
[----:B------:R-:W1:Y:S01]  /*182e0*/  LDCU UR6, c[0x0][0x39c] ;  /* 0x00007380ff0677ac */ /* 0x000e620008000800 */
[----:B------:R-:W5:Y:S01]  /*182f0*/  LDL.LU R123, [R1+0x90] ;  /* 0x00009000017b7983 */ /* 0x000f620000300800 */
[----:B0-----:R-:W-:-:S03]  /*18300*/  LEA R10, P2, R16, R2, 0x1 ;  /* 0x00000002100a7211 */ /* 0x001fc600078408ff */
[----:B------:R0:W-:Y:S01]  /*18310*/  @P1 STG.E.U16 desc[UR20][R8.64], R24 ;  /* 0x0000001808001986 */ /* 0x0001e2000c101514 */
[----:B------:R-:W-:-:S06]  /*18320*/  LEA.HI.X.SX32 R11, R16, R3, 0x1, P2 ;  /* 0x00000003100b7211 */ /* 0x000fcc00010f0eff */
[----:B------:R1:W-:Y:S01]  /*18330*/  @P6 STG.E.U16 desc[UR20][R10.64], R26 ;  /* 0x0000001a0a006986 */ /* 0x0003e2000c101514 */
[----:B0-----:R-:W-:Y:S02]  /*18340*/  LOP3.LUT R9, R0, 0x46, RZ, 0xfc, !PT ;  /* 0x0000004600097812 */ /* 0x001fe400078efcff */
[----:B-1----:R-:W-:Y:S02]  /*18350*/  PRMT R11, R26, 0x7632, R11 ;  /* 0x000076321a0b7816 */ /* 0x002fe4000000000b */
[----:B------:R-:W-:Y:S02]  /*18360*/  LOP3.LUT R10, R0, 0x40, RZ, 0xfc, !PT ;  /* 0x00000040000a7812 */ /* 0x000fe400078efcff */
[----:B------:R-:W-:Y:S01]  /*18370*/  PRMT R26, R27, 0x7632, R26 ;  /* 0x000076321b1a7816 */ /* 0x000fe2000000001a */
[C---:B--2---:R-:W-:Y:S01]  /*18380*/  IMAD R17, R122.reuse, R125, RZ ;  /* 0x0000007d7a117224 */ /* 0x044fe200078e02ff */
[----:B------:R-:W-:Y:S01]  /*18390*/  ISETP.LT.AND P5, PT, R122, UR7, !P0 ;  /* 0x000000077a007c0c */ /* 0x000fe2000c7a1270 */
[----:B------:R-:W0:Y:S01]  /*183a0*/  LDCU UR7, c[0x0][0x39c] ;  /* 0x00007380ff0777ac */ /* 0x000e220008000800 */
[----:B---3--:R-:W-:-:S02]  /*183b0*/  ISETP.LT.AND P2, PT, R121, UR5, !P0 ;  /* 0x0000000579007c0c */ /* 0x008fc4000c741270 */
[-C--:B------:R-:W-:Y:S01]  /*183c0*/  LEA R16, P1, R17, R2.reuse, 0x1 ;  /* 0x0000000211107211 */ /* 0x080fe200078208ff */
[----:B------:R-:W1:Y:S01]  /*183d0*/  LDCU UR5, c[0x0][0x39c] ;  /* 0x00007380ff0577ac */ /* 0x000e620008000800 */
[----:B------:R-:W-:Y:S02]  /*183e0*/  IMAD R19, R121, R125, RZ ;  /* 0x0000007d79137224 */ /* 0x000fe400078e02ff */
[----:B------:R-:W-:Y:S02]  /*183f0*/  LEA.HI.X.SX32 R17, R17, R3, 0x1, P1 ;  /* 0x0000000311117211 */ /* 0x000fe400008f0eff */
[C---:B----4-:R-:W-:Y:S01]  /*18400*/  ISETP.LT.AND P1, PT, R120.reuse, UR4, !P0 ;  /* 0x0000000478007c0c */ /* 0x050fe2000c721270 */
[----:B------:R-:W2:Y:S01]  /*18410*/  LDCU UR4, c[0x0][0x39c] ;  /* 0x00007380ff0477ac */ /* 0x000ea20008000800 */
[C---:B------:R-:W-:Y:S01]  /*18420*/  LEA R18, P6, R19.reuse, R2, 0x1 ;  /* 0x0000000213127211 */ /* 0x040fe200078c08ff */
[----:B------:R-:W-:Y:S01]  /*18430*/  IMAD R8, R120, R125, RZ ;  /* 0x0000007d78087224 */ /* 0x000fe200078e02ff */
[----:B------:R3:W-:Y:S02]  /*18440*/  @P5 STG.E.U16 desc[UR20][R16.64], R11 ;  /* 0x0000000b10005986 */ /* 0x0007e4000c101514 */
[----:B------:R-:W-:-:S02]  /*18450*/  LEA.HI.X.SX32 R19, R19, R3, 0x1, P6 ;  /* 0x0000000313137211 */ /* 0x000fc400030f0eff */
[----:B------:R-:W-:-:S03]  /*18460*/  LEA R24, P5, R8, R2, 0x1 ;  /* 0x0000000208187211 */ /* 0x000fc600078a08ff */
[----:B------:R4:W-:Y:S01]  /*18470*/  @P2 STG.E.U16 desc[UR20][R18.64], R27 ;  /* 0x0000001b12002986 */ /* 0x0009e2000c101514 */
[----:B-1----:R-:W-:Y:S01]  /*18480*/  ISETP.LT.AND P6, PT, R9, UR5, !P0 ;  /* 0x0000000509007c0c */ /* 0x002fe2000c7c1270 */
[----:B------:R-:W1:Y:S01]  /*18490*/  LDCU UR5, c[0x0][0x39c] ;  /* 0x00007380ff0577ac */ /* 0x000e620008000800 */
[----:B------:R-:W-:Y:S02]  /*184a0*/  LOP3.LUT R9, R0, 0x48, RZ, 0xfc, !PT ;  /* 0x0000004800097812 */ /* 0x000fe400078efcff */
[----:B------:R-:W-:Y:S02]  /*184b0*/  LEA.HI.X.SX32 R25, R8, R3, 0x1, P5 ;  /* 0x0000000308197211 */ /* 0x000fe400028f0eff */
[C---:B------:R-:W-:Y:S01]  /*184c0*/  ISETP.LT.AND P2, PT, R10.reuse, UR6, !P0 ;  /* 0x000000060a007c0c */ /* 0x040fe2000c741270 */
[----:B------:R-:W-:Y:S01]  /*184d0*/  IMAD R10, R10, R125, RZ ;  /* 0x0000007d0a0a7224 */ /* 0x000fe200078e02ff */
[----:B--2---:R-:W-:Y:S01]  /*184e0*/  ISETP.LT.AND P5, PT, R9, UR4, !P0 ;  /* 0x0000000409007c0c */ /* 0x004fe2000c7a1270 */
[----:B------:R-:W2:Y:S01]  /*184f0*/  LDCU UR4, c[0x0][0x39c] ;  /* 0x00007380ff0477ac */ /* 0x000ea20008000800 */
[----:B------:R0:W-:Y:S01]  /*18500*/  @P1 STG.E.U16 desc[UR20][R24.64], R26 ;  /* 0x0000001a18001986 */ /* 0x0001e2000c101514 */
[C---:B---3--:R-:W-:Y:S01]  /*18510*/  IMAD R16, R125.reuse, 0x2, R10 ;  /* 0x000000027d107824 */ /* 0x048fe200078e020a */
[C---:B------:R-:W-:Y:S01]  /*18520*/  LEA R8, P1, R10.reuse, R2, 0x1 ;  /* 0x000000020a087211 */ /* 0x040fe200078208ff */
[----:B------:R-:W3:Y:S02]  /*18530*/  LDCU UR6, c[0x0][0x39c] ;  /* 0x00007380ff0677ac */ /* 0x000ee40008000800 */
[----:B----4-:R-:W-:Y:S01]  /*18540*/  IMAD R18, R125, 0x2, R16 ;  /* 0x000000027d127824 */ /* 0x010fe200078e0210 */
[----:B------:R-:W-:-:S02]  /*18550*/  LEA.HI.X.SX32 R9, R10, R3, 0x1, P1 ;  /* 0x000000030a097211 */ /* 0x000fc400008f0eff */
[-C--:B------:R-:W-:Y:S02]  /*18560*/  LEA R10, P1, R16, R2.reuse, 0x1 ;  /* 0x00000002100a7211 */ /* 0x080fe400078208ff */
[----:B------:R-:W-:Y:S02]  /*18570*/  LOP3.LUT R17, R0, 0x4a, RZ, 0xfc, !PT ;  /* 0x0000004a00117812 */ /* 0x000fe400078efcff */
[----:B------:R-:W-:Y:S02]  /*18580*/  LEA.HI.X.SX32 R11, R16, R3, 0x1, P1 ;  /* 0x00000003100b7211 */ /* 0x000fe400008f0eff */
[----:B0-----:R-:W-:Y:S02]  /*18590*/  PRMT R25, R32, 0x7632, R25 ;  /* 0x0000763220197816 */ /* 0x001fe40000000019 */
[----:B------:R-:W-:Y:S01]  /*185a0*/  LEA R16, P1, R18, R2, 0x1 ;  /* 0x0000000212107211 */ /* 0x000fe200078208ff */
[----:B------:R0:W-:Y:S01]  /*185b0*/  @P2 STG.E.U16 desc[UR20][R8.64], R32 ;  /* 0x0000002008002986 */ /* 0x0001e2000c101514 */
[----:B------:R-:W-:-:S02]  /*185c0*/  LOP3.LUT R19, R0, 0x4e, RZ, 0xfc, !PT ;  /* 0x0000004e00137812 */ /* 0x000fc400078efcff */
[----:B------:R-:W-:Y:S01]  /*185d0*/  ISETP.LT.AND P2, PT, R17, UR7, !P0 ;  /* 0x0000000711007c0c */ /* 0x000fe2000c741270 */
[----:B------:R4:W-:Y:S01]  /*185e0*/  @P4 STG.E.U16 desc[UR20][R10.64], R25 ;  /* 0x000000190a004986 */ /* 0x0009e2000c101514 */
[-C--:B------:R-:W-:Y:S01]  /*185f0*/  LEA.HI.X.SX32 R17, R18, R3.reuse, 0x1, P1 ;  /* 0x0000000312117211 */ /* 0x080fe200008f0eff */
[----:B------:R-:W-:Y:S01]  /*18600*/  IMAD R18, R125, 0x2, R18 ;  /* 0x000000027d127824 */ /* 0x000fe200078e0212 */
[----:B------:R-:W-:Y:S02]  /*18610*/  LOP3.LUT R24, R0, 0x4c, RZ, 0xfc, !PT ;  /* 0x0000004c00187812 */ /* 0x000fe400078efcff */
[----:B--2---:R-:W-:Y:S01]  /*18620*/  ISETP.LT.AND P4, PT, R19, UR4, !P0 ;  /* 0x0000000413007c0c */ /* 0x004fe2000c781270 */
[----:B------:R-:W2:Y:S01]  /*18630*/  LDCU UR4, c[0x0][0x39c] ;  /* 0x00007380ff0477ac */ /* 0x000ea20008000800 */
[----:B-1----:R-:W-:Y:S01]  /*18640*/  ISETP.LT.AND P1, PT, R24, UR5, !P0 ;  /* 0x0000000518007c0c */ /* 0x002fe2000c721270 */
[----:B------:R1:W-:Y:S01]  /*18650*/  @P3 STG.E.U16 desc[UR20][R16.64], R33 ;  /* 0x0000002110003986 */ /* 0x0003e2000c101514 */
[----:B0-----:R-:W-:Y:S01]  /*18660*/  LEA R8, P3, R18, R2, 0x1 ;  /* 0x0000000212087211 */ /* 0x001fe200078608ff */
[----:B------:R-:W-:Y:S01]  /*18670*/  IMAD R24, R125, 0x2, R18 ;  /* 0x000000027d187824 */ /* 0x000fe200078e0212 */
[----:B------:R-:W-:Y:S01]  /*18680*/  LOP3.LUT R19, R0, 0x50, RZ, 0xfc, !PT ;  /* 0x0000005000137812 */ /* 0x000fe200078efcff */
[----:B------:R-:W0:Y:S01]  /*18690*/  LDCU UR5, c[0x0][0x39c] ;  /* 0x00007380ff0577ac */ /* 0x000e220008000800 */
[----:B------:R-:W-:-:S02]  /*186a0*/  LEA.HI.X.SX32 R9, R18, R3, 0x1, P3 ;  /* 0x0000000312097211 */ /* 0x000fc400018f0eff */
[CC--:B----4-:R-:W-:Y:S01]  /*186b0*/  LEA R10, P3, R24.reuse, R2.reuse, 0x1 ;  /* 0x00000002180a7211 */ /* 0x0d0fe200078608ff */
[----:B------:R-:W-:Y:S01]  /*186c0*/  IMAD R18, R125, 0x2, R24 ;  /* 0x000000027d127824 */ /* 0x000fe200078e0218 */
[----:B-1----:R-:W-:Y:S02]  /*186d0*/  PRMT R17, R33, 0x7632, R17 ;  /* 0x0000763221117816 */ /* 0x002fe40000000011 */
[-C--:B------:R-:W-:Y:S02]  /*186e0*/  LEA.HI.X.SX32 R11, R24, R3.reuse, 0x1, P3 ;  /* 0x00000003180b7211 */ /* 0x080fe400018f0eff */
[----:B---3--:R-:W-:Y:S01]  /*186f0*/  ISETP.LT.AND P3, PT, R19, UR6, !P0 ;  /* 0x0000000613007c0c */ /* 0x008fe2000c761270 */
[----:B------:R1:W-:Y:S01]  /*18700*/  @P6 STG.E.U16 desc[UR20][R8.64], R17 ;  /* 0x0000001108006986 */ /* 0x0003e2000c101514 */
[----:B------:R-:W-:Y:S01]  /*18710*/  LOP3.LUT R19, R0, 0x52, RZ, 0xfc, !PT ;  /* 0x0000005200137812 */ /* 0x000fe200078efcff */
[----:B------:R-:W3:Y:S01]  /*18720*/  LDCU UR6, c[0x0][0x39c] ;  /* 0x00007380ff0677ac */ /* 0x000ee20008000800 */
[C---:B------:R-:W-:Y:S01]  /*18730*/  LEA R16, P6, R18.reuse, R2, 0x1 ;  /* 0x0000000212107211 */ /* 0x040fe200078c08ff */
[----:B------:R4:W-:Y:S01]  /*18740*/  @P5 STG.E.U16 desc[UR20][R10.64], R34 ;  /* 0x000000220a005986 */ /* 0x0009e2000c101514 */
[----:B--2---:R-:W-:Y:S01]  /*18750*/  ISETP.LT.AND P5, PT, R19, UR4, !P0 ;  /* 0x0000000413007c0c */ /* 0x004fe2000c7a1270 */
[----:B------:R-:W2:Y:S01]  /*18760*/  LDCU UR4, c[0x0][0x39c] ;  /* 0x00007380ff0477ac */ /* 0x000ea20008000800 */
[----:B-1----:R-:W-:Y:S01]  /*18770*/  LEA.HI.X.SX32 R17, R18, R3, 0x1, P6 ;  /* 0x0000000312117211 */ /* 0x002fe200030f0eff */
[----:B------:R-:W-:Y:S01]  /*18780*/  IMAD R18, R125, 0x2, R18 ;  /* 0x000000027d127824 */ /* 0x000fe200078e0212 */
[----:B------:R-:W-:-:S02]  /*18790*/  LOP3.LUT R9, R0, 0x54, RZ, 0xfc, !PT ;  /* 0x0000005400097812 */ /* 0x000fc400078efcff */
[----:B----4-:R-:W-:Y:S01]  /*187a0*/  PRMT R11, R34, 0x7632, R11 ;  /* 0x00007632220b7816 */ /* 0x010fe2000000000b */
[----:B------:R-:W-:Y:S01]  /*187b0*/  IMAD R24, R125, 0x2, R18 ;  /* 0x000000027d187824 */ /* 0x000fe200078e0212 */
[----:B------:R-:W-:-:S03]  /*187c0*/  LEA R8, P6, R18, R2, 0x1 ;  /* 0x0000000212087211 */ /* 0x000fc600078c08ff */
[----:B------:R1:W-:Y:S01]  /*187d0*/  @P2 STG.E.U16 desc[UR20][R16.64], R11 ;  /* 0x0000000b10002986 */ /* 0x0003e2000c101514 */
[----:B0-----:R-:W-:Y:S01]  /*187e0*/  ISETP.LT.AND P2, PT, R9, UR5, !P0 ;  /* 0x0000000509007c0c */ /* 0x001fe2000c741270 */
[----:B------:R-:W0:Y:S01]  /*187f0*/  LDCU UR5, c[0x0][0x39c] ;  /* 0x00007380ff0577ac */ /* 0x000e220008000800 */
[-C--:B------:R-:W-:Y:S01]  /*18800*/  LEA.HI.X.SX32 R9, R18, R3.reuse, 0x1, P6 ;  /* 0x0000000312097211 */ /* 0x080fe200030f0eff */
[----:B------:R-:W-:Y:S01]  /*18810*/  IMAD R18, R125, 0x2, R24 ;  /* 0x000000027d127824 */ /* 0x000fe200078e0218 */
[----:B------:R-:W-:Y:S02]  /*18820*/  LEA R10, P6, R24, R2, 0x1 ;  /* 0x00000002180a7211 */ /* 0x000fe400078c08ff */
[----:B------:R-:W-:Y:S01]  /*18830*/  LOP3.LUT R19, R0, 0x56, RZ, 0xfc, !PT ;  /* 0x0000005600137812 */ /* 0x000fe200078efcff */
[----:B------:R-:W-:Y:S01]  /*18840*/  @P1 STG.E.U16 desc[UR20][R8.64], R35 ;  /* 0x0000002308001986 */ /* 0x000fe2000c101514 */
[----:B-1----:R-:W-:Y:S02]  /*18850*/  LEA.HI.X.SX32 R11, R24, R3, 0x1, P6 ;  /* 0x00000003180b7211 */ /* 0x002fe400030f0eff */
[----:B------:R-:W-:-:S02]  /*18860*/  PRMT R17, R35, 0x7632, R17 ;  /* 0x0000763223117816 */ /* 0x000fc40000000011 */
[----:B------:R-:W-:Y:S02]  /*18870*/  LEA R16, P6, R18, R2, 0x1 ;  /* 0x0000000212107211 */ /* 0x000fe400078c08ff */
[----:B------:R-:W-:Y:S02]  /*18880*/  LOP3.LUT R24, R0, 0x58, RZ, 0xfc, !PT ;  /* 0x0000005800187812 */ /* 0x000fe400078efcff */
[----:B--2---:R-:W-:Y:S01]  /*18890*/  ISETP.LT.AND P1, PT, R19, UR4, !P0 ;  /* 0x0000000413007c0c */ /* 0x004fe2000c721270 */
[----:B------:R-:W1:Y:S01]  /*188a0*/  LDCU UR4, c[0x0][0x39c] ;  /* 0x00007380ff0477ac */ /* 0x000e620008000800 */
[----:B------:R2:W-:Y:S01]  /*188b0*/  @P4 STG.E.U16 desc[UR20][R10.64], R17 ;  /* 0x000000110a004986 */ /* 0x0005e2000c101514 */
[----:B---3--:R-:W-:Y:S01]  /*188c0*/  ISETP.LT.AND P4, PT, R24, UR6, !P0 ;  /* 0x0000000618007c0c */ /* 0x008fe2000c781270 */
[----:B------:R-:W-:Y:S01]  /*188d0*/  IMAD R24, R125, 0x2, R18 ;  /* 0x000000027d187824 */ /* 0x000fe200078e0212 */
[----:B------:R-:W-:Y:S01]  /*188e0*/  LOP3.LUT R19, R0, 0x5a, RZ, 0xfc, !PT ;  /* 0x0000005a00137812 */ /* 0x000fe200078efcff */
[----:B------:R-:W3:Y:S01]  /*188f0*/  LDCU UR6, c[0x0][0x39c] ;  /* 0x00007380ff0677ac */ /* 0x000ee20008000800 */
[----:B--2---:R-:W-:-:S02]  /*18900*/  LEA.HI.X.SX32 R17, R18, R3, 0x1, P6 ;  /* 0x0000000312117211 */ /* 0x004fc400030f0eff */
[----:B0-----:R-:W-:Y:S01]  /*18910*/  ISETP.LT.AND P6, PT, R19, UR5, !P0 ;  /* 0x0000000513007c0c */ /* 0x001fe2000c7c1270 */
[----:B------:R-:W0:Y:S02]  /*18920*/  LDCU UR5, c[0x0][0x39c] ;  /* 0x00007380ff0577ac */ /* 0x000e240008000800 */
[----:B------:R2:W-:Y:S01]  /*18930*/  @P3 STG.E.U16 desc[UR20][R16.64], R40 ;  /* 0x0000002810003986 */ /* 0x0005e2000c101514 */
[-C--:B------:R-:W-:Y:S01]  /*18940*/  LEA R18, P3, R24, R2.reuse, 0x1 ;  /* 0x0000000218127211 */ /* 0x080fe200078608ff */
[C---:B------:R-:W-:Y:S01]  /*18950*/  IMAD R8, R125.reuse, 0x2, R24 ;  /* 0x000000027d087824 */ /* 0x040fe200078e0218 */
[----:B------:R-:W-:Y:S02]  /*18960*/  LOP3.LUT R9, R0, 0x5c, RZ, 0xfc, !PT ;  /* 0x0000005c00097812 */ /* 0x000fe400078efcff */
[----:B------:R-:W-:Y:S02]  /*18970*/  LEA.HI.X.SX32 R19, R24, R3, 0x1, P3 ;  /* 0x0000000318137211 */ /* 0x000fe400018f0eff */
[----:B--2---:R-:W-:Y:S01]  /*18980*/  PRMT R17, R40, 0x7632, R17 ;  /* 0x0000763228117816 */ /* 0x004fe20000000011 */
[----:B------:R-:W-:Y:S01]  /*18990*/  IMAD R24, R125, 0x2, R8 ;  /* 0x000000027d187824 */ /* 0x000fe200078e0208 */
[----:B------:R-:W-:-:S03]  /*189a0*/  LEA R10, P3, R8, R2, 0x1 ;  /* 0x00000002080a7211 */ /* 0x000fc600078608ff */
[----:B------:R2:W-:Y:S01]  /*189b0*/  @P5 STG.E.U16 desc[UR20][R18.64], R17 ;  /* 0x0000001112005986 */ /* 0x0005e2000c101514 */
[----:B-1----:R-:W-:Y:S01]  /*189c0*/  ISETP.LT.AND P5, PT, R9, UR4, !P0 ;  /* 0x0000000409007c0c */ /* 0x002fe2000c7a1270 */
[----:B------:R-:W1:Y:S01]  /*189d0*/  LDCU UR4, c[0x0][0x39c] ;  /* 0x00007380ff0477ac */ /* 0x000e620008000800 */
[-C--:B------:R-:W-:Y:S01]  /*189e0*/  LEA.HI.X.SX32 R11, R8, R3.reuse, 0x1, P3 ;  /* 0x00000003080b7211 */ /* 0x080fe200018f0eff */
[----:B------:R-:W-:Y:S01]  /*189f0*/  IMAD R26, R125, 0x2, R24 ;  /* 0x000000027d1a7824 */ /* 0x000fe200078e0218 */
[-C--:B------:R-:W-:Y:S02]  /*18a00*/  LEA R8, P3, R24, R2.reuse, 0x1 ;  /* 0x0000000218087211 */ /* 0x080fe400078608ff */
[----:B------:R-:W-:Y:S01]  /*18a10*/  LOP3.LUT R16, R0, 0x5e, RZ, 0xfc, !PT ;  /* 0x0000005e00107812 */ /* 0x000fe200078efcff */
[----:B------:R4:W-:Y:S01]  /*18a20*/  @P2 STG.E.U16 desc[UR20][R10.64], R41 ;  /* 0x000000290a002986 */ /* 0x0009e2000c101514 */
[----:B------:R-:W-:Y:S02]  /*18a30*/  LEA.HI.X.SX32 R9, R24, R3, 0x1, P3 ;  /* 0x0000000318097211 */ /* 0x000fe400018f0eff */
[----:B0-----:R-:W-:Y:S01]  /*18a40*/  ISETP.LT.AND P3, PT, R16, UR5, !P0 ;  /* 0x0000000510007c0c */ /* 0x001fe2000c761270 */
[----:B------:R-:W0:Y:S01]  /*18a50*/  LDCU UR5, c[0x0][0x39c] ;  /* 0x00007380ff0577ac */ /* 0x000e220008000800 */
[----:B------:R-:W-:-:S02]  /*18a60*/  LEA R16, P2, R26, R2, 0x1 ;  /* 0x000000021a107211 */ /* 0x000fc400078408ff */
[----:B--2---:R-:W-:Y:S02]  /*18a70*/  LOP3.LUT R18, R0, 0x62, RZ, 0xfc, !PT ;  /* 0x0000006200127812 */ /* 0x004fe400078efcff */
[----:B------:R-:W-:Y:S02]  /*18a80*/  LEA.HI.X.SX32 R17, R26, R3, 0x1, P2 ;  /* 0x000000031a117211 */ /* 0x000fe400010f0eff */
[----:B----4-:R-:W-:Y:S01]  /*18a90*/  PRMT R11, R41, 0x7632, R11 ;  /* 0x00007632290b7816 */ /* 0x010fe2000000000b */
[----:B------:R-:W-:Y:S01]  /*18aa0*/  IMAD R26, R125, 0x2, R26 ;  /* 0x000000027d1a7824 */ /* 0x000fe200078e021a */
[----:B------:R-:W-:-:S03]  /*18ab0*/  LOP3.LUT R24, R0, 0x60, RZ, 0xfc, !PT ;  /* 0x0000006000187812 */ /* 0x000fc600078efcff */
[----:B------:R2:W-:Y:S01]  /*18ac0*/  @P1 STG.E.U16 desc[UR20][R8.64], R11 ;  /* 0x0000000b08001986 */ /* 0x0005e2000c101514 */
[----:B-1----:R-:W-:Y:S01]  /*18ad0*/  ISETP.LT.AND P1, PT, R18, UR4, !P0 ;  /* 0x0000000412007c0c */ /* 0x002fe2000c721270 */
[----:B------:R-:W1:Y:S02]  /*18ae0*/  LDCU UR4, c[0x0][0x39c] ;  /* 0x00007380ff0477ac */ /* 0x000e640008000800 */
[----:B------:R4:W-:Y:S01]  /*18af0*/  @P4 STG.E.U16 desc[UR20][R16.64], R42 ;  /* 0x0000002a10004986 */ /* 0x0009e2000c101514 */
[----:B------:R-:W-:Y:S01]  /*18b00*/  LEA R10, P4, R26, R2, 0x1 ;  /* 0x000000021a0a7211 */ /* 0x000fe200078808ff */
[C---:B------:R-:W-:Y:S01]  /*18b10*/  IMAD R18, R125.reuse, 0x2, R26 ;  /* 0x000000027d127824 */ /* 0x040fe200078e021a */
[----:B---3--:R-:W-:Y:S01]  /*18b20*/  ISETP.LT.AND P2, PT, R24, UR6, !P0 ;  /* 0x0000000618007c0c */ /* 0x008fe2000c741270 */
[----:B------:R-:W3:Y:S02]  /*18b30*/  LDCU UR6, c[0x0][0x39c] ;  /* 0x00007380ff0677ac */ /* 0x000ee40008000800 */
[----:B------:R-:W-:Y:S01]  /*18b40*/  IMAD R24, R125, 0x2, R18 ;  /* 0x000000027d187824 */ /* 0x000fe200078e0212 */
[----:B--2---:R-:W-:-:S02]  /*18b50*/  LEA.HI.X.SX32 R11, R26, R3, 0x1, P4 ;  /* 0x000000031a0b7211 */ /* 0x004fc400020f0eff */
[----:B----4-:R-:W-:Y:S02]  /*18b60*/  PRMT R17, R42, 0x7632, R17 ;  /* 0x000076322a117816 */ /* 0x010fe40000000011 */
[----:B------:R-:W-:-:S03]  /*18b70*/  LEA R8, P4, R18, R2, 0x1 ;  /* 0x0000000212087211 */ /* 0x000fc600078808ff */
[----:B------:R2:W-:Y:S01]  /*18b80*/  @P6 STG.E.U16 desc[UR20][R10.64], R17 ;  /* 0x000000110a006986 */ /* 0x0005e2000c101514 */
[-C--:B------:R-:W-:Y:S02]  /*18b90*/  LEA R16, P6, R24, R2.reuse, 0x1 ;  /* 0x0000000218107211 */ /* 0x080fe400078c08ff */
[-C--:B------:R-:W-:Y:S02]  /*18ba0*/  LEA.HI.X.SX32 R9, R18, R3.reuse, 0x1, P4 ;  /* 0x0000000312097211 */ /* 0x080fe400020f0eff */
[----:B------:R-:W-:Y:S02]  /*18bb0*/  LOP3.LUT R18, R0, 0x66, RZ, 0xfc, !PT ;  /* 0x0000006600127812 */ /* 0x000fe400078efcff */
[----:B------:R-:W-:Y:S01]  /*18bc0*/  PRMT R25, R43, 0x7632, R25 ;  /* 0x000076322b197816 */ /* 0x000fe20000000019 */
[----:B------:R4:W-:Y:S01]  /*18bd0*/  @P5 STG.E.U16 desc[UR20][R8.64], R43 ;  /* 0x0000002b08005986 */ /* 0x0009e2000c101514 */
[----:B--2---:R-:W-:Y:S01]  /*18be0*/  LEA.HI.X.SX32 R17, R24, R3, 0x1, P6 ;  /* 0x0000000318117211 */ /* 0x004fe200030f0eff */
[C---:B------:R-:W-:Y:S01]  /*18bf0*/  IMAD R24, R125.reuse, 0x2, R24 ;  /* 0x000000027d187824 */ /* 0x040fe200078e0218 */
[----:B-1----:R-:W-:Y:S01]  /*18c00*/  ISETP.LT.AND P6, PT, R18, UR4, !P0 ;  /* 0x0000000412007c0c */ /* 0x002fe2000c7c1270 */
[----:B------:R-:W1:Y:S01]  /*18c10*/  LDCU UR4, c[0x0][0x39c] ;  /* 0x00007380ff0477ac */ /* 0x000e620008000800 */
[C---:B------:R-:W-:Y:S01]  /*18c20*/  LOP3.LUT R19, R0.reuse, 0x64, RZ, 0xfc, !PT ;  /* 0x0000006400137812 */ /* 0x040fe200078efcff */
[----:B------:R2:W-:Y:S01]  /*18c30*/  @P3 STG.E.U16 desc[UR20][R16.64], R25 ;  /* 0x0000001910003986 */ /* 0x0005e2000c101514 */
[----:B------:R-:W-:Y:S01]  /*18c40*/  LOP3.LUT R11, R0, 0x68, RZ, 0xfc, !PT ;  /* 0x00000068000b7812 */ /* 0x000fe200078efcff */
[----:B------:R-:W-:Y:S01]  /*18c50*/  IMAD R18, R125, 0x2, R24 ;  /* 0x000000027d127824 */ /* 0x000fe200078e0218 */
[----:B------:R-:W-:-:S02]  /*18c60*/  LEA R10, P3, R24, R2, 0x1 ;  /* 0x00000002180a7211 */ /* 0x000fc400078608ff */
[----:B0-----:R-:W-:Y:S01]  /*18c70*/  ISETP.LT.AND P4, PT, R19, UR5, !P0 ;  /* 0x0000000513007c0c */ /* 0x001fe2000c781270 */
[----:B------:R-:W0:Y:S01]  /*18c80*/  LDCU UR5, c[0x0][0x39c] ;  /* 0x00007380ff0577ac */ /* 0x000e220008000800 */
[----:B---3--:R-:W-:Y:S02]  /*18c90*/  ISETP.LT.AND P5, PT, R11, UR6, !P0 ;  /* 0x000000060b007c0c */ /* 0x008fe4000c7a1270 */
[-C--:B------:R-:W-:Y:S01]  /*18ca0*/  LEA.HI.X.SX32 R11, R24, R3.reuse, 0x1, P3 ;  /* 0x00000003180b7211 */ /* 0x080fe200018f0eff */
[----:B------:R-:W3:Y:S01]  /*18cb0*/  LDCU UR6, c[0x0][0x39c] ;  /* 0x00007380ff0677ac */ /* 0x000ee20008000800 */
[----:B----4-:R-:W-:Y:S01]  /*18cc0*/  LEA R8, P3, R18, R2, 0x1 ;  /* 0x0000000212087211 */ /* 0x010fe200078608ff */
[----:B------:R-:W-:Y:S01]  /*18cd0*/  IMAD R24, R125, 0x2, R18 ;  /* 0x000000027d187824 */ /* 0x000fe200078e0212 */
[----:B--2---:R-:W-:Y:S02]  /*18ce0*/  PRMT R17, R48, 0x7632, R17 ;  /* 0x0000763230117816 */ /* 0x004fe40000000011 */
[----:B------:R-:W-:-:S02]  /*18cf0*/  LEA.HI.X.SX32 R9, R18, R3, 0x1, P3 ;  /* 0x0000000312097211 */ /* 0x000fc400018f0eff */
[----:B------:R-:W-:Y:S02]  /*18d00*/  LOP3.LUT R19, R0, 0x6a, RZ, 0xfc, !PT ;  /* 0x0000006a00137812 */ /* 0x000fe400078efcff */
[----:B------:R-:W-:Y:S01]  /*18d10*/  LEA R16, P3, R24, R2, 0x1 ;  /* 0x0000000218107211 */ /* 0x000fe200078608ff */
[----:B------:R-:W-:Y:S01]  /*18d20*/  @P2 STG.E.U16 desc[UR20][R10.64], R48 ;  /* 0x000000300a002986 */ /* 0x000fe2000c101514 */
[----:B-1----:R-:W-:Y:S01]  /*18d30*/  ISETP.LT.AND P2, PT, R19, UR4, !P0 ;  /* 0x0000000413007c0c */ /* 0x002fe2000c741270 */
[----:B------:R-:W1:Y:S02]  /*18d40*/  LDCU UR4, c[0x0][0x39c] ;  /* 0x00007380ff0477ac */ /* 0x000e640008000800 */
[----:B------:R2:W-:Y:S01]  /*18d50*/  @P1 STG.E.U16 desc[UR20][R8.64], R17 ;  /* 0x0000001108001986 */ /* 0x0005e2000c101514 */
[C---:B------:R-:W-:Y:S02]  /*18d60*/  LOP3.LUT R19, R0.reuse, 0x6c, RZ, 0xfc, !PT ;  /* 0x0000006c00137812 */ /* 0x040fe400078efcff */
[----:B------:R-:W-:-:S02]  /*18d70*/  LOP3.LUT R18, R0, 0x6e, RZ, 0xfc, !PT ;  /* 0x0000006e00127812 */ /* 0x000fc400078efcff */
[----:B0-----:R-:W-:Y:S01]  /*18d80*/  ISETP.LT.AND P1, PT, R19, UR5, !P0 ;  /* 0x0000000513007c0c */ /* 0x001fe2000c721270 */
[----:B------:R-:W0:Y:S01]  /*18d90*/  LDCU UR5, c[0x0][0x39c] ;  /* 0x00007380ff0577ac */ /* 0x000e220008000800 */
[----:B--2---:R-:W-:Y:S01]  /*18da0*/  LEA.HI.X.SX32 R17, R24, R3, 0x1, P3 ;  /* 0x0000000318117211 */ /* 0x004fe200018f0eff */
[C---:B------:R-:W-:Y:S01]  /*18db0*/  IMAD R24, R125.reuse, 0x2, R24 ;  /* 0x000000027d187824 */ /* 0x040fe200078e0218 */
[----:B---3--:R-:W-:Y:S01]  /*18dc0*/  ISETP.LT.AND P3, PT, R18, UR6, !P0 ;  /* 0x0000000612007c0c */ /* 0x008fe2000c761270 */
[----:B------:R-:W2:Y:S02]  /*18dd0*/  LDCU UR6, c[0x0][0x39c] ;  /* 0x00007380ff0677ac */ /* 0x000ea40008000800 */
[----:B------:R3:W-:Y:S01]  /*18de0*/  @P4 STG.E.U16 desc[UR20][R16.64], R49 ;  /* 0x0000003110004986 */ /* 0x0007e2000c101514 */
[----:B------:R-:W-:Y:S01]  /*18df0*/  LEA R10, P4, R24, R2, 0x1 ;  /* 0x00000002180a7211 */ /* 0x000fe200078808ff */
[----:B------:R-:W-:-:S03]  /*18e00*/  IMAD R18, R125, 0x2, R24 ;  /* 0x000000027d127824 */ /* 0x000fc600078e0218 */
[----:B------:R-:W-:Y:S01]  /*18e10*/  LEA.HI.X.SX32 R11, R24, R3, 0x1, P4 ;  /* 0x00000003180b7211 */ /* 0x000fe200020f0eff */
[----:B------:R-:W-:Y:S01]  /*18e20*/  IMAD R24, R125, 0x2, R18 ;  /* 0x000000027d187824 */ /* 0x000fe200078e0212 */
[----:B------:R-:W-:Y:S02]  /*18e30*/  LEA R8, P4, R18, R2, 0x1 ;  /* 0x0000000212087211 */ /* 0x000fe400078808ff */
[----:B---3--:R-:W-:Y:S02]  /*18e40*/  PRMT R17, R49, 0x7632, R17 ;  /* 0x0000763231117816 */ /* 0x008fe40000000011 */
[----:B------:R-:W-:-:S03]  /*18e50*/  LOP3.LUT R19, R0, 0x70, RZ, 0xfc, !PT ;  /* 0x0000007000137812 */ /* 0x000fc600078efcff */
[----:B------:R3:W-:Y:S01]  /*18e60*/  @P6 STG.E.U16 desc[UR20][R10.64], R17 ;  /* 0x000000110a006986 */ /* 0x0007e2000c101514 */
[----:B------:R-:W-:Y:S02]  /*18e70*/  LEA R16, P6, R24, R2, 0x1 ;  /* 0x0000000218107211 */ /* 0x000fe400078c08ff */
[-C--:B------:R-:W-:Y:S02]  /*18e80*/  LEA.HI.X.SX32 R9, R18, R3.reuse, 0x1, P4 ;  /* 0x0000000312097211 */ /* 0x080fe400020f0eff */
[----:B-1----:R-:W-:Y:S01]  /*18e90*/  ISETP.LT.AND P4, PT, R19, UR4, !P0 ;  /* 0x0000000413007c0c */ /* 0x002fe2000c781270 */
[----:B------:R-:W1:Y:S01]  /*18ea0*/  LDCU UR4, c[0x0][0x39c] ;  /* 0x00007380ff0477ac */ /* 0x000e620008000800 */
[----:B------:R-:W-:Y:S01]  /*18eb0*/  LOP3.LUT R18, R0, 0x72, RZ, 0xfc, !PT ;  /* 0x0000007200127812 */ /* 0x000fe200078efcff */
[----:B------:R4:W-:Y:S01]  /*18ec0*/  @P5 STG.E.U16 desc[UR20][R8.64], R50 ;  /* 0x0000003208005986 */ /* 0x0009e2000c101514 */
[----:B---3--:R-:W-:Y:S01]  /*18ed0*/  LEA.HI.X.SX32 R17, R24, R3, 0x1, P6 ;  /* 0x0000000318117211 */ /* 0x008fe200030f0eff */
[C---:B------:R-:W-:Y:S01]  /*18ee0*/  IMAD R24, R125.reuse, 0x2, R24 ;  /* 0x000000027d187824 */ /* 0x040fe200078e0218 */
[----:B0-----:R-:W-:Y:S01]  /*18ef0*/  ISETP.LT.AND P5, PT, R18, UR5, !P0 ;  /* 0x0000000512007c0c */ /* 0x001fe2000c7a1270 */
[----:B------:R-:W0:Y:S01]  /*18f00*/  LDCU UR5, c[0x0][0x39c] ;  /* 0x00007380ff0577ac */ /* 0x000e220008000800 */
[----:B------:R-:W-:Y:S01]  /*18f10*/  LOP3.LUT R11, R0, 0x74, RZ, 0xfc, !PT ;  /* 0x00000074000b7812 */ /* 0x000fe200078efcff */
[----:B------:R-:W-:Y:S01]  /*18f20*/  IMAD R18, R125, 0x2, R24 ;  /* 0x000000027d127824 */ /* 0x000fe200078e0218 */
[----:B----4-:R-:W-:-:S02]  /*18f30*/  PRMT R9, R50, 0x7632, R9 ;  /* 0x0000763232097816 */ /* 0x010fc40000000009 */
[----:B------:R-:W-:-:S03]  /*18f40*/  LEA R10, P6, R24, R2, 0x1 ;  /* 0x00000002180a7211 */ /* 0x000fc600078c08ff */
[----:B------:R3:W-:Y:S01]  /*18f50*/  @P2 STG.E.U16 desc[UR20][R16.64], R9 ;  /* 0x0000000910002986 */ /* 0x0007e2000c101514 */
[----:B--2---:R-:W-:Y:S01]  /*18f60*/  ISETP.LT.AND P2, PT, R11, UR6, !P0 ;  /* 0x000000060b007c0c */ /* 0x004fe2000c741270 */
[----:B------:R-:W2:Y:S01]  /*18f70*/  LDCU UR6, c[0x0][0x39c] ;  /* 0x00007380ff0677ac */ /* 0x000ea20008000800 */
[-C--:B------:R-:W-:Y:S01]  /*18f80*/  LEA.HI.X.SX32 R11, R24, R3.reuse, 0x1, P6 ;  /* 0x00000003180b7211 */ /* 0x080fe200030f0eff */
[----:B------:R-:W-:Y:S01]  /*18f90*/  IMAD R24, R125, 0x2, R18 ;  /* 0x000000027d187824 */ /* 0x000fe200078e0212 */
[----:B------:R-:W-:Y:S02]  /*18fa0*/  LEA R8, P6, R18, R2, 0x1 ;  /* 0x0000000212087211 */ /* 0x000fe400078c08ff */
[----:B------:R-:W-:Y:S01]  /*18fb0*/  LOP3.LUT R19, R0, 0x76, RZ, 0xfc, !PT ;  /* 0x0000007600137812 */ /* 0x000fe200078efcff */
[----:B------:R-:W-:Y:S01]  /*18fc0*/  @P1 STG.E.U16 desc[UR20][R10.64], R51 ;  /* 0x000000330a001986 */ /* 0x000fe2000c101514 */
[----:B---3--:R-:W-:Y:S02]  /*18fd0*/  LEA.HI.X.SX32 R9, R18, R3, 0x1, P6 ;  /* 0x0000000312097211 */ /* 0x008fe400030f0eff */
[----:B------:R-:W-:-:S02]  /*18fe0*/  PRMT R17, R51, 0x7632, R17 ;  /* 0x0000763233117816 */ /* 0x000fc40000000011 */
[----:B------:R-:W-:Y:S02]  /*18ff0*/  LEA R16, P6, R24, R2, 0x1 ;  /* 0x0000000218107211 */ /* 0x000fe400078c08ff */
[----:B-1----:R-:W-:Y:S01]  /*19000*/  ISETP.LT.AND P1, PT, R19, UR4, !P0 ;  /* 0x0000000413007c0c */ /* 0x002fe2000c721270 */
[----:B------:R-:W1:Y:S01]  /*19010*/  LDCU UR4, c[0x0][0x39c] ;  /* 0x00007380ff0477ac */ /* 0x000e620008000800 */
[----:B------:R3:W-:Y:S01]  /*19020*/  @P3 STG.E.U16 desc[UR20][R8.64], R17 ;  /* 0x0000001108003986 */ /* 0x0007e2000c101514 */
[C---:B------:R-:W-:Y:S02]  /*19030*/  LOP3.LUT R19, R0.reuse, 0x78, RZ, 0xfc, !PT ;  /* 0x0000007800137812 */ /* 0x040fe400078efcff */
[----:B------:R-:W-:Y:S02]  /*19040*/  LOP3.LUT R18, R0, 0x7a, RZ, 0xfc, !PT ;  /* 0x0000007a00127812 */ /* 0x000fe400078efcff */
[----:B---3--:R-:W-:Y:S01]  /*19050*/  LEA.HI.X.SX32 R17, R24, R3, 0x1, P6 ;  /* 0x0000000318117211 */ /* 0x008fe200030f0eff */
[----:B------:R-:W-:-:S04]  /*19060*/  IMAD R24, R125, 0x2, R24 ;  /* 0x000000027d187824 */ /* 0x000fc800078e0218 */
[----:B------:R3:W-:Y:S01]  /*19070*/  @P4 STG.E.U16 desc[UR20][R16.64], R56 ;  /* 0x0000003810004986 */ /* 0x0007e2000c101514 */
[CC--:B------:R-:W-:Y:S02]  /*19080*/  LEA R10, P4, R24.reuse, R2.reuse, 0x1 ;  /* 0x00000002180a7211 */ /* 0x0c0fe400078808ff */
[----:B0-----:R-:W-:Y:S01]  /*19090*/  ISETP.LT.AND P3, PT, R19, UR5, !P0 ;  /* 0x0000000513007c0c */ /* 0x001fe2000c761270 */
[----:B------:R-:W0:Y:S01]  /*190a0*/  LDCU UR5, c[0x0][0x39c] ;  /* 0x00007380ff0577ac */ /* 0x000e220008000800 */
[----:B------:R-:W-:Y:S02]  /*190b0*/  LEA.HI.X.SX32 R11, R24, R3, 0x1, P4 ;  /* 0x00000003180b7211 */ /* 0x000fe400020f0eff */
[----:B--2---:R-:W-:Y:S01]  /*190c0*/  ISETP.LT.AND P6, PT, R18, UR6, !P0 ;  /* 0x0000000612007c0c */ /* 0x004fe2000c7c1270 */
[C---:B------:R-:W-:Y:S01]  /*190d0*/  IMAD R18, R125.reuse, 0x2, R24 ;  /* 0x000000027d127824 */ /* 0x040fe200078e0218 */
[----:B------:R-:W-:Y:S01]  /*190e0*/  LOP3.LUT R19, R0, 0x7c, RZ, 0xfc, !PT ;  /* 0x0000007c00137812 */ /* 0x000fe200078efcff */
[----:B------:R-:W2:Y:S01]  /*190f0*/  LDCU UR6, c[0x0][0x39c] ;  /* 0x00007380ff0677ac */ /* 0x000ea20008000800 */
[----:B---3--:R-:W-:Y:S01]  /*19100*/  PRMT R17, R56, 0x7632, R17 ;  /* 0x0000763238117816 */ /* 0x008fe20000000011 */
        /* <DEDUP_REMOVED lines=10> */
[----:B---3--:R-:W-:Y:S02]  /*191b0*/  LEA R10, P2, R18, R2, 0x1 ;  /* 0x00000002120a7211 */ /* 0x008fe400078408ff */
[----:B------:R-:W-:-:S02]  /*191c0*/  LEA.HI.X.SX32 R17, R24, R3, 0x1, P4 ;  /* 0x0000000318117211 */ /* 0x000fc400020f0eff */
[----:B0-----:R-:W-:Y:S01]  /*191d0*/  ISETP.LT.AND P4, PT, R19, UR5, !P0 ;  /* 0x0000000513007c0c */ /* 0x001fe2000c781270 */
[----:B------:R-:W0:Y:S01]  /*191e0*/  LDCU UR5, c[0x0][0x39c] ;  /* 0x00007380ff0577ac */ /* 0x000e220008000800 */
[----:B------:R-:W-:Y:S02]  /*191f0*/  LOP3.LUT R19, R0, 0x82, RZ, 0xfc, !PT ;  /* 0x0000008200137812 */ /* 0x000fe400078efcff */
[----:B----4-:R-:W-:Y:S02]  /*19200*/  PRMT R9, R57, 0x7632, R9 ;  /* 0x0000763239097816 */ /* 0x010fe40000000009 */
[----:B------:R-:W-:Y:S01]  /*19210*/  LEA.HI.X.SX32 R11, R18, R3, 0x1, P2 ;  /* 0x00000003120b7211 */ /* 0x000fe200010f0eff */
[----:B------:R-:W-:Y:S01]  /*19220*/  IMAD R18, R125, 0x2, R18 ;  /* 0x000000027d127824 */ /* 0x000fe200078e0212 */
[----:B------:R-:W-:Y:S01]  /*19230*/  LOP3.LUT R24, R0, 0x80, RZ, 0xfc, !PT ;  /* 0x0000008000187812 */ /* 0x000fe200078efcff */
[----:B------:R3:W-:Y:S01]  /*19240*/  @P1 STG.E.U16 desc[UR20][R16.64], R9 ;  /* 0x0000000910001986 */ /* 0x0007e2000c101514 */
[----:B-1----:R-:W-:Y:S01]  /*19250*/  ISETP.LT.AND P1, PT, R19, UR4, !P0 ;  /* 0x0000000413007c0c */ /* 0x002fe2000c721270 */
[----:B------:R-:W1:Y:S01]  /*19260*/  LDCU UR4, c[0x0][0x39c] ;  /* 0x00007380ff0477ac */ /* 0x000e620008000800 */
[----:B--2---:R-:W-:Y:S01]  /*19270*/  ISETP.LT.AND P2, PT, R24, UR6, !P0 ;  /* 0x0000000618007c0c */ /* 0x004fe2000c741270 */
[----:B------:R2:W-:Y:S01]  /*19280*/  @P3 STG.E.U16 desc[UR20][R10.64], R58 ;  /* 0x0000003a0a003986 */ /* 0x0005e2000c101514 */
[----:B------:R-:W-:Y:S01]  /*19290*/  LEA R8, P3, R18, R2, 0x1 ;  /* 0x0000000212087211 */ /* 0x000fe200078608ff */
[----:B------:R-:W-:Y:S01]  /*192a0*/  IMAD R24, R125, 0x2, R18 ;  /* 0x000000027d187824 */ /* 0x000fe200078e0212 */
[----:B------:R-:W4:Y:S01]  /*192b0*/  LDCU UR6, c[0x0][0x39c] ;  /* 0x00007380ff0677ac */ /* 0x000f220008000800 */
[----:B------:R-:W-:-:S02]  /*192c0*/  LOP3.LUT R19, R0, 0x84, RZ, 0xfc, !PT ;  /* 0x0000008400137812 */ /* 0x000fc400078efcff */
[-C--:B---3--:R-:W-:Y:S01]  /*192d0*/  LEA.HI.X.SX32 R9, R18, R3.reuse, 0x1, P3 ;  /* 0x0000000312097211 */ /* 0x088fe200018f0eff */
[----:B------:R-:W-:Y:S01]  /*192e0*/  IMAD R18, R125, 0x2, R24 ;  /* 0x000000027d127824 */ /* 0x000fe200078e0218 */
[----:B------:R-:W-:Y:S02]  /*192f0*/  LEA R16, P3, R24, R2, 0x1 ;  /* 0x0000000218107211 */ /* 0x000fe400078608ff */
[----:B--2---:R-:W-:Y:S02]  /*19300*/  PRMT R11, R58, 0x7632, R11 ;  /* 0x000076323a0b7816 */ /* 0x004fe4000000000b */
[----:B------:R-:W-:-:S03]  /*19310*/  LEA.HI.X.SX32 R17, R24, R3, 0x1, P3 ;  /* 0x0000000318117211 */ /* 0x000fc600018f0eff */
[----:B------:R2:W-:Y:S01]  /*19320*/  @P6 STG.E.U16 desc[UR20][R8.64], R11 ;  /* 0x0000000b08006986 */ /* 0x0005e2000c101514 */
[-C--:B------:R-:W-:Y:S02]  /*19330*/  LEA R10, P6, R18, R2.reuse, 0x1 ;  /* 0x00000002120a7211 */ /* 0x080fe400078c08ff */
[----:B0-----:R-:W-:Y:S02]  /*19340*/  ISETP.LT.AND P3, PT, R19, UR5, !P0 ;  /* 0x0000000513007c0c */ /* 0x001fe4000c761270 */
[----:B------:R-:W-:Y:S01]  /*19350*/  PRMT R25, R59, 0x7632, R25 ;  /* 0x000076323b197816 */ /* 0x000fe20000000019 */
[----:B------:R0:W-:Y:S01]  /*19360*/  @P5 STG.E.U16 desc[UR20][R16.64], R59 ;  /* 0x0000003b10005986 */ /* 0x0001e2000c101514 */
[----:B------:R-:W-:Y:S01]  /*19370*/  LOP3.LUT R19, R0, 0x86, RZ, 0xfc, !PT ;  /* 0x0000008600137812 */ /* 0x000fe200078efcff */
[----:B------:R-:W3:Y:S01]  /*19380*/  LDCU UR5, c[0x0][0x39c] ;  /* 0x00007380ff0577ac */ /* 0x000ee20008000800 */
[-C--:B--2---:R-:W-:Y:S01]  /*19390*/  LEA.HI.X.SX32 R11, R18, R3.reuse, 0x1, P6 ;  /* 0x00000003120b7211 */ /* 0x084fe200030f0eff */
[----:B------:R-:W-:Y:S01]  /*193a0*/  IMAD R18, R125, 0x2, R18 ;  /* 0x000000027d127824 */ /* 0x000fe200078e0212 */
[----:B-1----:R-:W-:Y:S01]  /*193b0*/  ISETP.LT.AND P6, PT, R19, UR4, !P0 ;  /* 0x0000000413007c0c */ /* 0x002fe2000c7c1270 */
[----:B------:R-:W1:Y:S01]  /*193c0*/  LDCU UR4, c[0x0][0x39c] ;  /* 0x00007380ff0477ac */ /* 0x000e620008000800 */
[----:B------:R-:W-:Y:S01]  /*193d0*/  LOP3.LUT R9, R0, 0x88, RZ, 0xfc, !PT ;  /* 0x0000008800097812 */ /* 0x000fe200078efcff */
[----:B------:R-:W-:Y:S01]  /*193e0*/  IMAD R24, R125, 0x2, R18 ;  /* 0x000000027d187824 */ /* 0x000fe200078e0212 */
[CC--:B------:R-:W-:Y:S01]  /*193f0*/  LEA R8, P5, R18.reuse, R2.reuse, 0x1 ;  /* 0x0000000212087211 */ /* 0x0c0fe200078a08ff */
[----:B------:R2:W-:Y:S01]  /*19400*/  @P4 STG.E.U16 desc[UR20][R10.64], R25 ;  /* 0x000000190a004986 */ /* 0x0005e2000c101514 */
[----:B----4-:R-:W-:Y:S01]  /*19410*/  ISETP.LT.AND P4, PT, R9, UR6, !P0 ;  /* 0x0000000609007c0c */ /* 0x010fe2000c781270 */
[----:B------:R-:W4:Y:S01]  /*19420*/  LDCU UR6, c[0x0][0x39c] ;  /* 0x00007380ff0677ac */ /* 0x000f220008000800 */
[----:B------:R-:W-:Y:S01]  /*19430*/  LEA.HI.X.SX32 R9, R18, R3, 0x1, P5 ;  /* 0x0000000312097211 */ /* 0x000fe200028f0eff */
[----:B------:R-:W-:Y:S01]  /*19440*/  IMAD R18, R125, 0x2, R24 ;  /* 0x000000027d127824 */ /* 0x000fe200078e0218 */
[----:B0-----:R-:W-:-:S02]  /*19450*/  LEA R16, P5, R24, R2, 0x1 ;  /* 0x0000000218107211 */ /* 0x001fc400078a08ff */
[----:B------:R-:W-:Y:S02]  /*19460*/  LOP3.LUT R19, R0, 0x8a, RZ, 0xfc, !PT ;  /* 0x0000008a00137812 */ /* 0x000fe400078efcff */
[----:B------:R-:W-:Y:S02]  /*19470*/  LEA.HI.X.SX32 R17, R24, R3, 0x1, P5 ;  /* 0x0000000318117211 */ /* 0x000fe400028f0eff */
[----:B--2---:R-:W-:Y:S02]  /*19480*/  PRMT R11, R64, 0x7632, R11 ;  /* 0x00007632400b7816 */ /* 0x004fe4000000000b */
[----:B------:R-:W-:Y:S01]  /*19490*/  LEA R10, P5, R18, R2, 0x1 ;  /* 0x00000002120a7211 */ /* 0x000fe200078a08ff */
[----:B------:R-:W-:Y:S01]  /*194a0*/  @P2 STG.E.U16 desc[UR20][R8.64], R64 ;  /* 0x0000004008002986 */ /* 0x000fe2000c101514 */
[----:B-1----:R-:W-:Y:S01]  /*194b0*/  ISETP.LT.AND P2, PT, R19, UR4, !P0 ;  /* 0x0000000413007c0c */ /* 0x002fe2000c741270 */
[----:B------:R-:W0:Y:S02]  /*194c0*/  LDCU UR4, c[0x0][0x39c] ;  /* 0x00007380ff0477ac */ /* 0x000e240008000800 */
[----:B------:R1:W-:Y:S01]  /*194d0*/  @P1 STG.E.U16 desc[UR20][R16.64], R11 ;  /* 0x0000000b10001986 */ /* 0x0003e2000c101514 */
[----:B------:R-:W-:-:S02]  /*194e0*/  LOP3.LUT R24, R0, 0x8c, RZ, 0xfc, !PT ;  /* 0x0000008c00187812 */ /* 0x000fc400078efcff */
[----:B------:R-:W-:Y:S02]  /*194f0*/  LOP3.LUT R19, R0, 0x8e, RZ, 0xfc, !PT ;  /* 0x0000008e00137812 */ /* 0x000fe400078efcff */
[----:B---3--:R-:W-:Y:S01]  /*19500*/  ISETP.LT.AND P1, PT, R24, UR5, !P0 ;  /* 0x0000000518007c0c */ /* 0x008fe2000c721270 */
[----:B------:R-:W2:Y:S01]  /*19510*/  LDCU UR5, c[0x0][0x39c] ;  /* 0x00007380ff0577ac */ /* 0x000ea20008000800 */
[----:B-1----:R-:W-:Y:S01]  /*19520*/  LEA.HI.X.SX32 R11, R18, R3, 0x1, P5 ;  /* 0x00000003120b7211 */ /* 0x002fe200028f0eff */
[----:B------:R-:W-:-:S04]  /*19530*/  IMAD R18, R125, 0x2, R18 ;  /* 0x000000027d127824 */ /* 0x000fc800078e0212 */
[----:B------:R1:W-:Y:S01]  /*19540*/  @P3 STG.E.U16 desc[UR20][R10.64], R65 ;  /* 0x000000410a003986 */ /* 0x0003e2000c101514 */
[CC--:B------:R-:W-:Y:S01]  /*19550*/  LEA R8, P3, R18.reuse, R2.reuse, 0x1 ;  /* 0x0000000212087211 */ /* 0x0c0fe200078608ff */
[----:B------:R-:W-:Y:S01]  /*19560*/  IMAD R24, R125, 0x2, R18 ;  /* 0x000000027d187824 */ /* 0x000fe200078e0212 */
[----:B----4-:R-:W-:Y:S01]  /*19570*/  ISETP.LT.AND P5, PT, R19, UR6, !P0 ;  /* 0x0000000613007c0c */ /* 0x010fe2000c7a1270 */
[----:B------:R-:W3:Y:S01]  /*19580*/  LDCU UR6, c[0x0][0x39c] ;  /* 0x00007380ff0677ac */ /* 0x000ee20008000800 */
[----:B------:R-:W-:Y:S01]  /*19590*/  LEA.HI.X.SX32 R9, R18, R3, 0x1, P3 ;  /* 0x0000000312097211 */ /* 0x000fe200018f0eff */
[----:B------:R-:W-:Y:S01]  /*195a0*/  IMAD R18, R125, 0x2, R24 ;  /* 0x000000027d127824 */ /* 0x000fe200078e0218 */
[----:B------:R-:W-:Y:S02]  /*195b0*/  LEA R16, P3, R24, R2, 0x1 ;  /* 0x0000000218107211 */ /* 0x000fe400078608ff */
[----:B-1----:R-:W-:Y:S02]  /*195c0*/  PRMT R11, R65, 0x7632, R11 ;  /* 0x00007632410b7816 */ /* 0x002fe4000000000b */
[----:B------:R-:W-:-:S03]  /*195d0*/  LOP3.LUT R19, R0, 0x90, RZ, 0xfc, !PT ;  /* 0x0000009000137812 */ /* 0x000fc600078efcff */
[----:B------:R1:W-:Y:S01]  /*195e0*/  @P6 STG.E.U16 desc[UR20][R8.64], R11 ;  /* 0x0000000b08006986 */ /* 0x0003e2000c101514 */
[----:B------:R-:W-:Y:S02]  /*195f0*/  LEA R10, P6, R18, R2, 0x1 ;  /* 0x00000002120a7211 */ /* 0x000fe400078c08ff */
[-C--:B------:R-:W-:Y:S02]  /*19600*/  LEA.HI.X.SX32 R17, R24, R3.reuse, 0x1, P3 ;  /* 0x0000000318117211 */ /* 0x080fe400018f0eff */
[----:B0-----:R-:W-:Y:S01]  /*19610*/  ISETP.LT.AND P3, PT, R19, UR4, !P0 ;  /* 0x0000000413007c0c */ /* 0x001fe2000c761270 */
[----:B------:R-:W0:Y:S02]  /*19620*/  LDCU UR4, c[0x0][0x39c] ;  /* 0x00007380ff0477ac */ /* 0x000e240008000800 */
[----:B------:R4:W-:Y:S01]  /*19630*/  @P4 STG.E.U16 desc[UR20][R16.64], R66 ;  /* 0x0000004210004986 */ /* 0x0009e2000c101514 */
[----:B-1----:R-:W-:Y:S01]  /*19640*/  LEA.HI.X.SX32 R11, R18, R3, 0x1, P6 ;  /* 0x00000003120b7211 */ /* 0x002fe200030f0eff */
[----:B------:R-:W-:Y:S01]  /*19650*/  IMAD R18, R125, 0x2, R18 ;  /* 0x000000027d127824 */ /* 0x000fe200078e0212 */
[----:B------:R-:W-:-:S02]  /*19660*/  LOP3.LUT R9, R0, 0x94, RZ, 0xfc, !PT ;  /* 0x0000009400097812 */ /* 0x000fc400078efcff */
[----:B------:R-:W-:Y:S01]  /*19670*/  LOP3.LUT R19, R0, 0x92, RZ, 0xfc, !PT ;  /* 0x0000009200137812 */ /* 0x000fe200078efcff */
[----:B------:R-:W-:Y:S01]  /*19680*/  IMAD R24, R125, 0x2, R18 ;  /* 0x000000027d187824 */ /* 0x000fe200078e0212 */
[----:B----4-:R-:W-:Y:S02]  /*19690*/  PRMT R17, R66, 0x7632, R17 ;  /* 0x0000763242117816 */ /* 0x010fe40000000011 */
[----:B------:R-:W-:-:S03]  /*196a0*/  LEA R8, P6, R18, R2, 0x1 ;  /* 0x0000000212087211 */ /* 0x000fc600078c08ff */
[----:B------:R1:W-:Y:S01]  /*196b0*/  @P2 STG.E.U16 desc[UR20][R10.64], R17 ;  /* 0x000000110a002986 */ /* 0x0003e2000c101514 */
[----:B---3--:R-:W-:Y:S01]  /*196c0*/  ISETP.LT.AND P2, PT, R9, UR6, !P0 ;  /* 0x0000000609007c0c */ /* 0x008fe2000c741270 */
[----:B------:R-:W3:Y:S01]  /*196d0*/  LDCU UR6, c[0x0][0x39c] ;  /* 0x00007380ff0677ac */ /* 0x000ee20008000800 */
[-C--:B------:R-:W-:Y:S01]  /*196e0*/  LEA.HI.X.SX32 R9, R18, R3.reuse, 0x1, P6 ;  /* 0x0000000312097211 */ /* 0x080fe200030f0eff */
[----:B------:R-:W-:Y:S01]  /*196f0*/  IMAD R18, R125, 0x2, R24 ;  /* 0x000000027d127824 */ /* 0x000fe200078e0218 */
[----:B--2---:R-:W-:Y:S01]  /*19700*/  ISETP.LT.AND P4, PT, R19, UR5, !P0 ;  /* 0x0000000513007c0c */ /* 0x004fe2000c781270 */
[----:B------:R-:W2:Y:S01]  /*19710*/  LDCU UR5, c[0x0][0x39c] ;  /* 0x00007380ff0577ac */ /* 0x000ea20008000800 */
[----:B------:R-:W-:Y:S02]  /*19720*/  LEA R16, P6, R24, R2, 0x1 ;  /* 0x0000000218107211 */ /* 0x000fe400078c08ff */
[----:B------:R-:W-:Y:S01]  /*19730*/  LOP3.LUT R19, R0, 0x96, RZ, 0xfc, !PT ;  /* 0x0000009600137812 */ /* 0x000fe200078efcff */
[----:B------:R-:W-:Y:S01]  /*19740*/  @P1 STG.E.U16 desc[UR20][R8.64], R67 ;  /* 0x0000004308001986 */ /* 0x000fe2000c101514 */
[----:B-1----:R-:W-:-:S02]  /*19750*/  LEA.HI.X.SX32 R17, R24, R3, 0x1, P6 ;  /* 0x0000000318117211 */ /* 0x002fc400030f0eff */
[----:B------:R-:W-:Y:S02]  /*19760*/  PRMT R11, R67, 0x7632, R11 ;  /* 0x00007632430b7816 */ /* 0x000fe4000000000b */
[----:B------:R-:W-:Y:S02]  /*19770*/  LEA R10, P6, R18, R2, 0x1 ;  /* 0x00000002120a7211 */ /* 0x000fe400078c08ff */
[----:B0-----:R-:W-:Y:S01]  /*19780*/  ISETP.LT.AND P1, PT, R19, UR4, !P0 ;  /* 0x0000000413007c0c */ /* 0x001fe2000c721270 */
[----:B------:R-:W0:Y:S01]  /*19790*/  LDCU UR4, c[0x0][0x39c] ;  /* 0x00007380ff0477ac */ /* 0x000e220008000800 */
[----:B------:R1:W-:Y:S01]  /*197a0*/  @P5 STG.E.U16 desc[UR20][R16.64], R11 ;  /* 0x0000000b10005986 */ /* 0x0003e2000c101514 */
[C---:B------:R-:W-:Y:S02]  /*197b0*/  LOP3.LUT R24, R0.reuse, 0x98, RZ, 0xfc, !PT ;  /* 0x0000009800187812 */ /* 0x040fe400078efcff */
[----:B------:R-:W-:Y:S02]  /*197c0*/  LOP3.LUT R19, R0, 0x9a, RZ, 0xfc, !PT ;  /* 0x0000009a00137812 */ /* 0x000fe400078efcff */
[----:B-1----:R-:W-:Y:S01]  /*197d0*/  LEA.HI.X.SX32 R11, R18, R3, 0x1, P6 ;  /* 0x00000003120b7211 */ /* 0x002fe200030f0eff */
[----:B------:R-:W-:-:S04]  /*197e0*/  IMAD R18, R125, 0x2, R18 ;  /* 0x000000027d127824 */ /* 0x000fc800078e0212 */
[----:B------:R1:W-:Y:S01]  /*197f0*/  @P3 STG.E.U16 desc[UR20][R10.64], R72 ;  /* 0x000000480a003986 */ /* 0x0003e2000c101514 */
[-C--:B------:R-:W-:Y:S02]  /*19800*/  LEA R8, P3, R18, R2.reuse, 0x1 ;  /* 0x0000000212087211 */ /* 0x080fe400078608ff */
[----:B--2---:R-:W-:Y:S01]  /*19810*/  ISETP.LT.AND P5, PT, R24, UR5, !P0 ;  /* 0x0000000518007c0c */ /* 0x004fe2000c7a1270 */
[----:B------:R-:W-:Y:S01]  /*19820*/  IMAD R24, R125, 0x2, R18 ;  /* 0x000000027d187824 */ /* 0x000fe200078e0212 */
[-C--:B------:R-:W-:Y:S01]  /*19830*/  LEA.HI.X.SX32 R9, R18, R3.reuse, 0x1, P3 ;  /* 0x0000000312097211 */ /* 0x080fe200018f0eff */
[----:B------:R-:W2:Y:S01]  /*19840*/  LDCU UR5, c[0x0][0x39c] ;  /* 0x00007380ff0577ac */ /* 0x000ea20008000800 */
[----:B---3--:R-:W-:Y:S02]  /*19850*/  ISETP.LT.AND P6, PT, R19, UR6, !P0 ;  /* 0x0000000613007c0c */ /* 0x008fe4000c7c1270 */
[----:B------:R-:W-:Y:S02]  /*19860*/  LOP3.LUT R19, R0, 0x9c, RZ, 0xfc, !PT ;  /* 0x0000009c00137812 */ /* 0x000fe400078efcff */
[----:B-1----:R-:W-:Y:S01]  /*19870*/  PRMT R11, R72, 0x7632, R11 ;  /* 0x00007632480b7816 */ /* 0x002fe2000000000b */
[----:B------:R-:W-:Y:S01]  /*19880*/  IMAD R18, R125, 0x2, R24 ;  /* 0x000000027d127824 */ /* 0x000fe200078e0218 */
[CC--:B------:R-:W-:Y:S01]  /*19890*/  LEA R16, P3, R24.reuse, R2.reuse, 0x1 ;  /* 0x0000000218107211 */ /* 0x0c0fe200078608ff */
[----:B------:R-:W1:Y:S02]  /*198a0*/  LDCU UR6, c[0x0][0x39c] ;  /* 0x00007380ff0677ac */ /* 0x000e640008000800 */
[----:B------:R3:W-:Y:S01]  /*198b0*/  @P4 STG.E.U16 desc[UR20][R8.64], R11 ;  /* 0x0000000b08004986 */ /* 0x0007e2000c101514 */
[----:B0-----:R-:W-:Y:S01]  /*198c0*/  ISETP.LT.AND P4, PT, R19, UR4, !P0 ;  /* 0x0000000413007c0c */ /* 0x001fe2000c781270 */
[----:B------:R-:W0:Y:S01]  /*198d0*/  LDCU UR4, c[0x0][0x39c] ;  /* 0x00007380ff0477ac */ /* 0x000e220008000800 */
[----:B------:R-:W-:Y:S01]  /*198e0*/  LEA.HI.X.SX32 R17, R24, R3, 0x1, P3 ;  /* 0x0000000318117211 */ /* 0x000fe200018f0eff */
[----:B------:R-:W-:Y:S01]  /*198f0*/  IMAD R24, R125, 0x2, R18 ;  /* 0x000000027d187824 */ /* 0x000fe200078e0212 */
[----:B------:R-:W-:-:S03]  /*19900*/  LEA R10, P3, R18, R2, 0x1 ;  /* 0x00000002120a7211 */ /* 0x000fc600078608ff */
[----:B------:R-:W-:Y:S01]  /*19910*/  @P2 STG.E.U16 desc[UR20][R16.64], R73 ;  /* 0x0000004910002986 */ /* 0x000fe2000c101514 */
[----:B---3--:R-:W-:Y:S02]  /*19920*/  LEA.HI.X.SX32 R11, R18, R3, 0x1, P3 ;  /* 0x00000003120b7211 */ /* 0x008fe400018f0eff */
[----:B------:R-:W-:Y:S02]  /*19930*/  PRMT R9, R73, 0x7632, R9 ;  /* 0x0000763249097816 */ /* 0x000fe40000000009 */
[----:B------:R-:W-:Y:S02]  /*19940*/  LEA R8, P2, R24, R2, 0x1 ;  /* 0x0000000218087211 */ /* 0x000fe400078408ff */
[C---:B------:R-:W-:Y:S01]  /*19950*/  LOP3.LUT R19, R0.reuse, 0x9e, RZ, 0xfc, !PT ;  /* 0x0000009e00137812 */ /* 0x040fe200078efcff */
[----:B------:R3:W-:Y:S01]  /*19960*/  @P1 STG.E.U16 desc[UR20][R10.64], R9 ;  /* 0x000000090a001986 */ /* 0x0007e2000c101514 */
[C---:B------:R-:W-:Y:S02]  /*19970*/  LOP3.LUT R18, R0.reuse, 0xa2, RZ, 0xfc, !PT ;  /* 0x000000a200127812 */ /* 0x040fe400078efcff */
[----:B--2---:R-:W-:Y:S01]  /*19980*/  ISETP.LT.AND P3, PT, R19, UR5, !P0 ;  /* 0x0000000513007c0c */ /* 0x004fe2000c761270 */
[----:B------:R-:W2:Y:S01]  /*19990*/  LDCU UR5, c[0x0][0x39c] ;  /* 0x00007380ff0577ac */ /* 0x000ea20008000800 */
[----:B------:R-:W-:-:S02]  /*199a0*/  LOP3.LUT R19, R0, 0xa0, RZ, 0xfc, !PT ;  /* 0x000000a000137812 */ /* 0x000fc400078efcff */
[----:B0-----:R-:W-:Y:S01]  /*199b0*/  ISETP.LT.AND P1, PT, R18, UR4, !P0 ;  /* 0x0000000412007c0c */ /* 0x001fe2000c721270 */
[----:B------:R-:W0:Y:S01]  /*199c0*/  LDCU UR4, c[0x0][0x39c] ;  /* 0x00007380ff0477ac */ /* 0x000e220008000800 */
[----:B---3--:R-:W-:Y:S01]  /*199d0*/  LEA.HI.X.SX32 R9, R24, R3, 0x1, P2 ;  /* 0x0000000318097211 */ /* 0x008fe200010f0eff */
[----:B------:R-:W-:Y:S01]  /*199e0*/  IMAD R24, R125, 0x2, R24 ;  /* 0x000000027d187824 */ /* 0x000fe200078e0218 */
[----:B-1----:R-:W-:Y:S01]  /*199f0*/  ISETP.LT.AND P2, PT, R19, UR6, !P0 ;  /* 0x0000000613007c0c */ /* 0x002fe2000c741270 */
[----:B------:R-:W1:Y:S02]  /*19a00*/  LDCU UR6, c[0x0][0x39c] ;  /* 0x00007380ff0677ac */ /* 0x000e640008000800 */
[----:B------:R3:W-:Y:S01]  /*19a10*/  @P5 STG.E.U16 desc[UR20][R8.64], R74 ;  /* 0x0000004a08005986 */ /* 0x0007e2000c101514 */
[----:B------:R-:W-:Y:S01]  /*19a20*/  LEA R16, P5, R24, R2, 0x1 ;  /* 0x0000000218107211 */ /* 0x000fe200078a08ff */
[----:B------:R-:W-:-:S03]  /*19a30*/  IMAD R18, R125, 0x2, R24 ;  /* 0x000000027d127824 */ /* 0x000fc600078e0218 */
[----:B------:R-:W-:Y:S01]  /*19a40*/  LEA.HI.X.SX32 R17, R24, R3, 0x1, P5 ;  /* 0x0000000318117211 */ /* 0x000fe200028f0eff */
[----:B------:R-:W-:Y:S01]  /*19a50*/  IMAD R24, R125, 0x2, R18 ;  /* 0x000000027d187824 */ /* 0x000fe200078e0212 */
[----:B------:R-:W-:Y:S02]  /*19a60*/  LEA R10, P5, R18, R2, 0x1 ;  /* 0x00000002120a7211 */ /* 0x000fe400078a08ff */
[----:B---3--:R-:W-:-:S05]  /*19a70*/  PRMT R9, R74, 0x7632, R9 ;  /* 0x000076324a097816 */ /* 0x008fca0000000009 */
[----:B------:R3:W-:Y:S01]  /*19a80*/  @P6 STG.E.U16 desc[UR20][R16.64], R9 ;  /* 0x0000000910006986 */ /* 0x0007e2000c101514 */
[----:B------:R-:W-:Y:S02]  /*19a90*/  LEA R8, P6, R24, R2, 0x1 ;  /* 0x0000000218087211 */ /* 0x000fe400078c08ff */
[-C--:B------:R-:W-:Y:S02]  /*19aa0*/  LEA.HI.X.SX32 R11, R18, R3.reuse, 0x1, P5 ;  /* 0x00000003120b7211 */ /* 0x080fe400028f0eff */
[----:B------:R-:W-:Y:S02]  /*19ab0*/  LOP3.LUT R18, R0, 0xa6, RZ, 0xfc, !PT ;  /* 0x000000a600127812 */ /* 0x000fe400078efcff */
[----:B------:R-:W-:Y:S01]  /*19ac0*/  PRMT R25, R75, 0x7632, R25 ;  /* 0x000076324b197816 */ /* 0x000fe20000000019 */
[----:B------:R4:W-:Y:S01]  /*19ad0*/  @P4 STG.E.U16 desc[UR20][R10.64], R75 ;  /* 0x0000004b0a004986 */ /* 0x0009e2000c101514 */
[----:B---3--:R-:W-:Y:S01]  /*19ae0*/  LEA.HI.X.SX32 R9, R24, R3, 0x1, P6 ;  /* 0x0000000318097211 */ /* 0x008fe200030f0eff */
[----:B------:R-:W-:Y:S01]  /*19af0*/  IMAD R24, R125, 0x2, R24 ;  /* 0x000000027d187824 */ /* 0x000fe200078e0218 */
[----:B------:R-:W-:-:S02]  /*19b00*/  LOP3.LUT R17, R0, 0xa8, RZ, 0xfc, !PT ;  /* 0x000000a800117812 */ /* 0x000fc400078efcff */
[----:B0-----:R-:W-:Y:S01]  /*19b10*/  ISETP.LT.AND P6, PT, R18, UR4, !P0 ;  /* 0x0000000412007c0c */ /* 0x001fe2000c7c1270 */
[----:B------:R-:W0:Y:S01]  /*19b20*/  LDCU UR4, c[0x0][0x39c] ;  /* 0x00007380ff0477ac */ /* 0x000e220008000800 */
[----:B------:R-:W-:Y:S01]  /*19b30*/  LOP3.LUT R19, R0, 0xa4, RZ, 0xfc, !PT ;  /* 0x000000a400137812 */ /* 0x000fe200078efcff */
[----:B------:R3:W-:Y:S01]  /*19b40*/  @P3 STG.E.U16 desc[UR20][R8.64], R25 ;  /* 0x0000001908003986 */ /* 0x0007e2000c101514 */
[CC--:B------:R-:W-:Y:S01]  /*19b50*/  LEA R16, P3, R24.reuse, R2.reuse, 0x1 ;  /* 0x0000000218107211 */ /* 0x0c0fe200078608ff */
[----:B------:R-:W-:Y:S01]  /*19b60*/  IMAD R18, R125, 0x2, R24 ;  /* 0x000000027d127824 */ /* 0x000fe200078e0218 */
[----:B-1----:R-:W-:Y:S01]  /*19b70*/  ISETP.LT.AND P4, PT, R17, UR6, !P0 ;  /* 0x0000000611007c0c */ /* 0x002fe2000c781270 */
[----:B------:R-:W1:Y:S01]  /*19b80*/  LDCU UR6, c[0x0][0x39c] ;  /* 0x00007380ff0677ac */ /* 0x000e620008000800 */
[----:B--2---:R-:W-:Y:S02]  /*19b90*/  ISETP.LT.AND P5, PT, R19, UR5, !P0 ;  /* 0x0000000513007c0c */ /* 0x004fe4000c7a1270 */
[-C--:B------:R-:W-:Y:S01]  /*19ba0*/  LEA.HI.X.SX32 R17, R24, R3.reuse, 0x1, P3 ;  /* 0x0000000318117211 */ /* 0x080fe200018f0eff */
[----:B------:R-:W2:Y:S01]  /*19bb0*/  LDCU UR5, c[0x0][0x39c] ;  /* 0x00007380ff0577ac */ /* 0x000ea20008000800 */
[----:B----4-:R-:W-:Y:S01]  /*19bc0*/  LEA R10, P3, R18, R2, 0x1 ;  /* 0x00000002120a7211 */ /* 0x010fe200078608ff */
[----:B------:R-:W-:Y:S01]  /*19bd0*/  IMAD R24, R125, 0x2, R18 ;  /* 0x000000027d187824 */ /* 0x000fe200078e0212 */
[----:B---3--:R-:W-:Y:S01]  /*19be0*/  PRMT R9, R80, 0x7632, R9 ;  /* 0x0000763250097816 */ /* 0x008fe20000000009 */
[----:B------:R-:W-:Y:S01]  /*19bf0*/  @P2 STG.E.U16 desc[UR20][R16.64], R80 ;  /* 0x0000005010002986 */ /* 0x000fe2000c101514 */
[----:B------:R-:W-:-:S02]  /*19c00*/  LEA.HI.X.SX32 R11, R18, R3, 0x1, P3 ;  /* 0x00000003120b7211 */ /* 0x000fc400018f0eff */
[-C--:B------:R-:W-:Y:S02]  /*19c10*/  LEA R8, P2, R24, R2.reuse, 0x1 ;  /* 0x0000000218087211 */ /* 0x080fe400078408ff */
[C---:B------:R-:W-:Y:S01]  /*19c20*/  LOP3.LUT R19, R0.reuse, 0xaa, RZ, 0xfc, !PT ;  /* 0x000000aa00137812 */ /* 0x040fe200078efcff */
[----:B------:R3:W-:Y:S01]  /*19c30*/  @P1 STG.E.U16 desc[UR20][R10.64], R9 ;  /* 0x000000090a001986 */ /* 0x0007e2000c101514 */
[C---:B------:R-:W-:Y:S02]  /*19c40*/  LOP3.LUT R18, R0.reuse, 0xae, RZ, 0xfc, !PT ;  /* 0x000000ae00127812 */ /* 0x040fe400078efcff */
[----:B0-----:R-:W-:Y:S01]  /*19c50*/  ISETP.LT.AND P3, PT, R19, UR4, !P0 ;  /* 0x0000000413007c0c */ /* 0x001fe2000c761270 */
[----:B------:R-:W0:Y:S01]  /*19c60*/  LDCU UR4, c[0x0][0x39c] ;  /* 0x00007380ff0477ac */ /* 0x000e220008000800 */
[----:B------:R-:W-:Y:S02]  /*19c70*/  LOP3.LUT R19, R0, 0xac, RZ, 0xfc, !PT ;  /* 0x000000ac00137812 */ /* 0x000fe400078efcff */
[----:B-1----:R-:W-:Y:S01]  /*19c80*/  ISETP.LT.AND P1, PT, R18, UR6, !P0 ;  /* 0x0000000612007c0c */ /* 0x002fe2000c721270 */
[----:B------:R-:W1:Y:S01]  /*19c90*/  LDCU UR6, c[0x0][0x39c] ;  /* 0x00007380ff0677ac */ /* 0x000e620008000800 */
[----:B---3--:R-:W-:Y:S01]  /*19ca0*/  LEA.HI.X.SX32 R9, R24, R3, 0x1, P2 ;  /* 0x0000000318097211 */ /* 0x008fe200010f0eff */
[----:B------:R-:W-:Y:S01]  /*19cb0*/  IMAD R24, R125, 0x2, R24 ;  /* 0x000000027d187824 */ /* 0x000fe200078e0218 */
[----:B--2---:R-:W-:Y:S01]  /*19cc0*/  ISETP.LT.AND P2, PT, R19, UR5, !P0 ;  /* 0x0000000513007c0c */ /* 0x004fe2000c741270 */
[----:B------:R-:W2:Y:S02]  /*19cd0*/  LDCU UR5, c[0x0][0x39c] ;  /* 0x00007380ff0577ac */ /* 0x000ea40008000800 */
[----:B------:R3:W-:Y:S01]  /*19ce0*/  @P5 STG.E.U16 desc[UR20][R8.64], R81 ;  /* 0x0000005108005986 */ /* 0x0007e2000c101514 */
[----:B------:R-:W-:Y:S01]  /*19cf0*/  LEA R16, P5, R24, R2, 0x1 ;  /* 0x0000000218107211 */ /* 0x000fe200078a08ff */
[----:B------:R-:W-:-:S03]  /*19d00*/  IMAD R18, R125, 0x2, R24 ;  /* 0x000000027d127824 */ /* 0x000fc600078e0218 */
[-C--:B------:R-:W-:Y:S01]  /*19d10*/  LEA.HI.X.SX32 R17, R24, R3.reuse, 0x1, P5 ;  /* 0x0000000318117211 */ /* 0x080fe200028f0eff */
[----:B------:R-:W-:Y:S01]  /*19d20*/  IMAD R24, R125, 0x2, R18 ;  /* 0x000000027d187824 */ /* 0x000fe200078e0212 */
[CC--:B------:R-:W-:Y:S02]  /*19d30*/  LEA R10, P5, R18.reuse, R2.reuse, 0x1 ;  /* 0x00000002120a7211 */ /* 0x0c0fe400078a08ff */
[----:B---3--:R-:W-:Y:S02]  /*19d40*/  PRMT R9, R81, 0x7632, R9 ;  /* 0x0000763251097816 */ /* 0x008fe40000000009 */
[----:B------:R-:W-:Y:S02]  /*19d50*/  LEA.HI.X.SX32 R11, R18, R3, 0x1, P5 ;  /* 0x00000003120b7211 */ /* 0x000fe400028f0eff */
[----:B------:R-:W-:Y:S01]  /*19d60*/  LOP3.LUT R19, R0, 0xb0, RZ, 0xfc, !PT ;  /* 0x000000b000137812 */ /* 0x000fe200078efcff */
[----:B------:R3:W-:Y:S01]  /*19d70*/  @P6 STG.E.U16 desc[UR20][R16.64], R9 ;  /* 0x0000000910006986 */ /* 0x0007e2000c101514 */
[----:B------:R-:W-:-:S02]  /*19d80*/  LEA R8, P6, R24, R2, 0x1 ;  /* 0x0000000218087211 */ /* 0x000fc400078c08ff */
[----:B0-----:R-:W-:Y:S01]  /*19d90*/  ISETP.LT.AND P5, PT, R19, UR4, !P0 ;  /* 0x0000000413007c0c */ /* 0x001fe2000c7a1270 */
[----:B------:R0:W-:Y:S01]  /*19da0*/  @P4 STG.E.U16 desc[UR20][R10.64], R82 ;  /* 0x000000520a004986 */ /* 0x0001e2000c101514 */
[----:B------:R-:W-:Y:S01]  /*19db0*/  LOP3.LUT R18, R0, 0xb2, RZ, 0xfc, !PT ;  /* 0x000000b200127812 */ /* 0x000fe200078efcff */
[----:B------:R-:W4:Y:S01]  /*19dc0*/  LDCU UR4, c[0x0][0x39c] ;  /* 0x00007380ff0477ac */ /* 0x000f220008000800 */
[-C--:B---3--:R-:W-:Y:S01]  /*19dd0*/  LEA.HI.X.SX32 R9, R24, R3.reuse, 0x1, P6 ;  /* 0x0000000318097211 */ /* 0x088fe200030f0eff */
[C---:B------:R-:W-:Y:S01]  /*19de0*/  IMAD R24, R125.reuse, 0x2, R24 ;  /* 0x000000027d187824 */ /* 0x040fe200078e0218 */
[----:B0-----:R-:W-:Y:S02]  /*19df0*/  PRMT R11, R82, 0x7632, R11 ;  /* 0x00007632520b7816 */ /* 0x001fe4000000000b */
[----:B------:R-:W-:Y:S02]  /*19e00*/  LOP3.LUT R17, R0, 0xb4, RZ, 0xfc, !PT ;  /* 0x000000b400117812 */ /* 0x000fe400078efcff */
[----:B--2---:R-:W-:Y:S01]  /*19e10*/  ISETP.LT.AND P6, PT, R18, UR5, !P0 ;  /* 0x0000000512007c0c */ /* 0x004fe2000c7c1270 */
[----:B------:R0:W-:Y:S01]  /*19e20*/  @P3 STG.E.U16 desc[UR20][R8.64], R11 ;  /* 0x0000000b08003986 */ /* 0x0001e2000c101514 */
[CC--:B------:R-:W-:Y:S01]  /*19e30*/  LEA R16, P3, R24.reuse, R2.reuse, 0x1 ;  /* 0x0000000218107211 */ /* 0x0c0fe200078608ff */
[----:B------:R-:W-:Y:S01]  /*19e40*/  IMAD R18, R125, 0x2, R24 ;  /* 0x000000027d127824 */ /* 0x000fe200078e0218 */
[----:B-1----:R-:W-:Y:S01]  /*19e50*/  ISETP.LT.AND P4, PT, R17, UR6, !P0 ;  /* 0x0000000611007c0c */ /* 0x002fe2000c781270 */
[----:B------:R-:W1:Y:S01]  /*19e60*/  LDCU UR6, c[0x0][0x39c] ;  /* 0x00007380ff0677ac */ /* 0x000e620008000800 */
[----:B------:R-:W-:Y:S01]  /*19e70*/  LEA.HI.X.SX32 R17, R24, R3, 0x1, P3 ;  /* 0x0000000318117211 */ /* 0x000fe200018f0eff */
[----:B------:R-:W-:Y:S01]  /*19e80*/  IMAD R24, R125, 0x2, R18 ;  /* 0x000000027d187824 */ /* 0x000fe200078e0212 */
[----:B------:R-:W-:Y:S01]  /*19e90*/  LEA R10, P3, R18, R2, 0x1 ;  /* 0x00000002120a7211 */ /* 0x000fe200078608ff */
[----:B------:R-:W2:Y:S01]  /*19ea0*/  LDCU UR5, c[0x0][0x39c] ;  /* 0x00007380ff0577ac */ /* 0x000ea20008000800 */
[----:B------:R-:W-:-:S02]  /*19eb0*/  LOP3.LUT R19, R0, 0xb6, RZ, 0xfc, !PT ;  /* 0x000000b600137812 */ /* 0x000fc400078efcff */
[----:B0-----:R-:W-:Y:S02]  /*19ec0*/  PRMT R9, R83, 0x7632, R9 ;  /* 0x0000763253097816 */ /* 0x001fe40000000009 */
[----:B------:R-:W-:Y:S01]  /*19ed0*/  LEA.HI.X.SX32 R11, R18, R3, 0x1, P3 ;  /* 0x00000003120b7211 */ /* 0x000fe200018f0eff */
[----:B------:R-:W-:Y:S01]  /*19ee0*/  @P2 STG.E.U16 desc[UR20][R16.64], R83 ;  /* 0x0000005310002986 */ /* 0x000fe2000c101514 */
[----:B------:R-:W-:Y:S02]  /*19ef0*/  LEA R8, P3, R24, R2, 0x1 ;  /* 0x0000000218087211 */ /* 0x000fe400078608ff */
[----:B----4-:R-:W-:Y:S01]  /*19f00*/  ISETP.LT.AND P2, PT, R19, UR4, !P0 ;  /* 0x0000000413007c0c */ /* 0x010fe2000c741270 */
[----:B------:R0:W-:Y:S01]  /*19f10*/  @P1 STG.E.U16 desc[UR20][R10.64], R9 ;  /* 0x000000090a001986 */ /* 0x0001e2000c101514 */
[----:B------:R-:W3:Y:S01]  /*19f20*/  LDCU UR4, c[0x0][0x39c] ;  /* 0x00007380ff0477ac */ /* 0x000ee20008000800 */
[C---:B------:R-:W-:Y:S02]  /*19f30*/  LOP3.LUT R18, R0.reuse, 0xba, RZ, 0xfc, !PT ;  /* 0x000000ba00127812 */ /* 0x040fe400078efcff */
[----:B------:R-:W-:-:S02]  /*19f40*/  LOP3.LUT R19, R0, 0xb8, RZ, 0xfc, !PT ;  /* 0x000000b800137812 */ /* 0x000fc400078efcff */
[-C--:B0-----:R-:W-:Y:S01]  /*19f50*/  LEA.HI.X.SX32 R9, R24, R3.reuse, 0x1, P3 ;  /* 0x0000000318097211 */ /* 0x081fe200018f0eff */
[C---:B------:R-:W-:Y:S01]  /*19f60*/  IMAD R24, R125.reuse, 0x2, R24 ;  /* 0x000000027d187824 */ /* 0x040fe200078e0218 */
[----:B-1----:R-:W-:Y:S01]  /*19f70*/  ISETP.LT.AND P3, PT, R18, UR6, !P0 ;  /* 0x0000000612007c0c */ /* 0x002fe2000c761270 */
[----:B------:R-:W0:Y:S02]  /*19f80*/  LDCU UR6, c[0x0][0x39c] ;  /* 0x00007380ff0677ac */ /* 0x000e240008000800 */
[----:B------:R1:W-:Y:S01]  /*19f90*/  @P5 STG.E.U16 desc[UR20][R8.64], R88 ;  /* 0x0000005808005986 */ /* 0x0003e2000c101514 */
[CC--:B------:R-:W-:Y:S01]  /*19fa0*/  LEA R16, P5, R24.reuse, R2.reuse, 0x1 ;  /* 0x0000000218107211 */ /* 0x0c0fe200078a08ff */
[----:B------:R-:W-:Y:S01]  /*19fb0*/  IMAD R18, R125, 0x2, R24 ;  /* 0x000000027d127824 */ /* 0x000fe200078e0218 */
[----:B--2---:R-:W-:Y:S01]  /*19fc0*/  ISETP.LT.AND P1, PT, R19, UR5, !P0 ;  /* 0x0000000513007c0c */ /* 0x004fe2000c721270 */
[----:B------:R-:W2:Y:S01]  /*19fd0*/  LDCU UR5, c[0x0][0x39c] ;  /* 0x00007380ff0577ac */ /* 0x000ea20008000800 */
[----:B------:R-:W-:Y:S01]  /*19fe0*/  LEA.HI.X.SX32 R17, R24, R3, 0x1, P5 ;  /* 0x0000000318117211 */ /* 0x000fe200028f0eff */
[----:B------:R-:W-:Y:S01]  /*19ff0*/  IMAD R24, R125, 0x2, R18 ;  /* 0x000000027d187824 */ /* 0x000fe200078e0212 */
[----:B------:R-:W-:-:S02]  /*1a000*/  LEA R10, P5, R18, R2, 0x1 ;  /* 0x00000002120a7211 */ /* 0x000fc400078a08ff */
[----:B------:R-:W-:Y:S02]  /*1a010*/  LOP3.LUT R19, R0, 0xbc, RZ, 0xfc, !PT ;  /* 0x000000bc00137812 */ /* 0x000fe400078efcff */
[----:B-1----:R-:W-:Y:S02]  /*1a020*/  PRMT R9, R88, 0x7632, R9 ;  /* 0x0000763258097816 */ /* 0x002fe40000000009 */
[----:B------:R-:W-:-:S03]  /*1a030*/  LEA.HI.X.SX32 R11, R18, R3, 0x1, P5 ;  /* 0x00000003120b7211 */ /* 0x000fc600028f0eff */
[----:B------:R1:W-:Y:S01]  /*1a040*/  @P6 STG.E.U16 desc[UR20][R16.64], R9 ;  /* 0x0000000910006986 */ /* 0x0003e2000c101514 */
[----:B------:R-:W-:Y:S02]  /*1a050*/  LEA R8, P6, R24, R2, 0x1 ;  /* 0x0000000218087211 */ /* 0x000fe400078c08ff */
[----:B---3--:R-:W-:Y:S01]  /*1a060*/  ISETP.LT.AND P5, PT, R19, UR4, !P0 ;  /* 0x0000000413007c0c */ /* 0x008fe2000c7a1270 */
[----:B------:R-:W3:Y:S01]  /*1a070*/  LDCU UR4, c[0x0][0x39c] ;  /* 0x00007380ff0477ac */ /* 0x000ee20008000800 */
[----:B------:R-:W-:Y:S01]  /*1a080*/  LOP3.LUT R18, R0, 0xbe, RZ, 0xfc, !PT ;  /* 0x000000be00127812 */ /* 0x000fe200078efcff */
[----:B------:R4:W-:Y:S01]  /*1a090*/  @P4 STG.E.U16 desc[UR20][R10.64], R89 ;  /* 0x000000590a004986 */ /* 0x0009e2000c101514 */
[----:B-1----:R-:W-:Y:S01]  /*1a0a0*/  LEA.HI.X.SX32 R9, R24, R3, 0x1, P6 ;  /* 0x0000000318097211 */ /* 0x002fe200030f0eff */
[----:B------:R-:W-:Y:S01]  /*1a0b0*/  IMAD R24, R125, 0x2, R24 ;  /* 0x000000027d187824 */ /* 0x000fe200078e0218 */
[----:B------:R-:W-:Y:S02]  /*1a0c0*/  LOP3.LUT R17, R0, 0xc0, RZ, 0xfc, !PT ;  /* 0x000000c000117812 */ /* 0x000fe400078efcff */
[----:B----4-:R-:W-:-:S02]  /*1a0d0*/  PRMT R11, R89, 0x7632, R11 ;  /* 0x00007632590b7816 */ /* 0x010fc4000000000b */
[----:B--2---:R-:W-:Y:S01]  /*1a0e0*/  ISETP.LT.AND P4, PT, R18, UR5, !P0 ;  /* 0x0000000512007c0c */ /* 0x004fe2000c781270 */
[----:B------:R-:W-:Y:S01]  /*1a0f0*/  IMAD R18, R125, 0x2, R24 ;  /* 0x000000027d127824 */ /* 0x000fe200078e0218 */
[CC--:B------:R-:W-:Y:S01]  /*1a100*/  LEA R16, P6, R24.reuse, R2.reuse, 0x1 ;  /* 0x0000000218107211 */ /* 0x0c0fe200078c08ff */
[----:B------:R1:W-:Y:S01]  /*1a110*/  @P2 STG.E.U16 desc[UR20][R8.64], R11 ;  /* 0x0000000b08002986 */ /* 0x0003e2000c101514 */
[----:B0-----:R-:W-:Y:S01]  /*1a120*/  ISETP.LT.AND P2, PT, R17, UR6, !P0 ;  /* 0x0000000611007c0c */ /* 0x001fe2000c741270 */
[----:B------:R-:W0:Y:S01]  /*1a130*/  LDCU UR5, c[0x0][0x39c] ;  /* 0x00007380ff0577ac */ /* 0x000e220008000800 */
[----:B------:R-:W-:Y:S02]  /*1a140*/  LEA.HI.X.SX32 R17, R24, R3, 0x1, P6 ;  /* 0x0000000318117211 */ /* 0x000fe400030f0eff */
[----:B------:R-:W-:Y:S01]  /*1a150*/  LEA R10, P6, R18, R2, 0x1 ;  /* 0x00000002120a7211 */ /* 0x000fe200078c08ff */
[----:B------:R-:W2:Y:S01]  /*1a160*/  LDCU UR6, c[0x0][0x39c] ;  /* 0x00007380ff0677ac */ /* 0x000ea20008000800 */
[----:B------:R-:W-:Y:S01]  /*1a170*/  LOP3.LUT R19, R0, 0xc2, RZ, 0xfc, !PT ;  /* 0x000000c200137812 */ /* 0x000fe200078efcff */
[----:B------:R-:W-:Y:S03]  /*1a180*/  @P1 STG.E.U16 desc[UR20][R16.64], R90 ;  /* 0x0000005a10001986 */ /* 0x000fe6000c101514 */
[----:B---3--:R-:W-:Y:S01]  /*1a190*/  ISETP.LT.AND P1, PT, R19, UR4, !P0 ;  /* 0x0000000413007c0c */ /* 0x008fe2000c721270 */
[----:B------:R-:W3:Y:S01]  /*1a1a0*/  LDCU UR4, c[0x0][0x39c] ;  /* 0x00007380ff0477ac */ /* 0x000ee20008000800 */
[----:B-1----:R-:W-:-:S02]  /*1a1b0*/  PRMT R9, R90, 0x7632, R9 ;  /* 0x000076325a097816 */ /* 0x002fc40000000009 */
[----:B------:R-:W-:Y:S01]  /*1a1c0*/  LEA.HI.X.SX32 R11, R18, R3, 0x1, P6 ;  /* 0x00000003120b7211 */ /* 0x000fe200030f0eff */
[----:B------:R-:W-:-:S04]  /*1a1d0*/  IMAD R18, R125, 0x2, R18 ;  /* 0x000000027d127824 */ /* 0x000fc800078e0212 */
[----:B------:R1:W-:Y:S01]  /*1a1e0*/  @P3 STG.E.U16 desc[UR20][R10.64], R9 ;  /* 0x000000090a003986 */ /* 0x0003e2000c101514 */
[-C--:B------:R-:W-:Y:S01]  /*1a1f0*/  LEA R8, P3, R18, R2.reuse, 0x1 ;  /* 0x0000000212087211 */ /* 0x080fe200078608ff */
[----:B------:R-:W-:Y:S01]  /*1a200*/  IMAD R24, R125, 0x2, R18 ;  /* 0x000000027d187824 */ /* 0x000fe200078e0212 */
[----:B------:R-:W-:Y:S02]  /*1a210*/  LOP3.LUT R19, R0, 0xc4, RZ, 0xfc, !PT ;  /* 0x000000c400137812 */ /* 0x000fe400078efcff */
[----:B------:R-:W-:Y:S02]  /*1a220*/  PRMT R25, R91, 0x7632, R25 ;  /* 0x000076325b197816 */ /* 0x000fe40000000019 */
[-C--:B-1----:R-:W-:Y:S02]  /*1a230*/  LEA.HI.X.SX32 R9, R18, R3.reuse, 0x1, P3 ;  /* 0x0000000312097211 */ /* 0x082fe400018f0eff */
[C---:B------:R-:W-:Y:S02]  /*1a240*/  LEA R18, P6, R24.reuse, R2, 0x1 ;  /* 0x0000000218127211 */ /* 0x040fe400078c08ff */
[----:B0-----:R-:W-:Y:S01]  /*1a250*/  ISETP.LT.AND P3, PT, R19, UR5, !P0 ;  /* 0x0000000513007c0c */ /* 0x001fe2000c761270 */
[----:B------:R-:W0:Y:S01]  /*1a260*/  LDCU UR5, c[0x0][0x39c] ;  /* 0x00007380ff0577ac */ /* 0x000e220008000800 */
[----:B------:R-:W-:Y:S01]  /*1a270*/  LEA.HI.X.SX32 R19, R24, R3, 0x1, P6 ;  /* 0x0000000318137211 */ /* 0x000fe200030f0eff */
[----:B------:R-:W-:Y:S01]  /*1a280*/  IMAD R24, R125, 0x2, R24 ;  /* 0x000000027d187824 */ /* 0x000fe200078e0218 */
[----:B------:R-:W-:-:S02]  /*1a290*/  LOP3.LUT R11, R0, 0xc8, RZ, 0xfc, !PT ;  /* 0x000000c8000b7812 */ /* 0x000fc400078efcff */
[----:B------:R-:W-:Y:S01]  /*1a2a0*/  LOP3.LUT R16, R0, 0xc6, RZ, 0xfc, !PT ;  /* 0x000000c600107812 */ /* 0x000fe200078efcff */
[----:B------:R1:W-:Y:S01]  /*1a2b0*/  @P5 STG.E.U16 desc[UR20][R8.64], R91 ;  /* 0x0000005b08005986 */ /* 0x0003e2000c101514 */
[----:B---3--:R-:W-:Y:S01]  /*1a2c0*/  ISETP.LT.AND P5, PT, R11, UR4, !P0 ;  /* 0x000000040b007c0c */ /* 0x008fe2000c7a1270 */
[----:B------:R-:W3:Y:S01]  /*1a2d0*/  LDCU UR4, c[0x0][0x39c] ;  /* 0x00007380ff0477ac */ /* 0x000ee20008000800 */
[----:B--2---:R-:W-:Y:S01]  /*1a2e0*/  ISETP.LT.AND P6, PT, R16, UR6, !P0 ;  /* 0x0000000610007c0c */ /* 0x004fe2000c7c1270 */
[----:B------:R2:W-:Y:S01]  /*1a2f0*/  @P4 STG.E.U16 desc[UR20][R18.64], R25 ;  /* 0x0000001912004986 */ /* 0x0005e2000c101514 */
[C---:B------:R-:W-:Y:S01]  /*1a300*/  LEA R10, P4, R24.reuse, R2, 0x1 ;  /* 0x00000002180a7211 */ /* 0x040fe200078808ff */
[----:B------:R-:W-:Y:S01]  /*1a310*/  IMAD R16, R125, 0x2, R24 ;  /* 0x000000027d107824 */ /* 0x000fe200078e0218 */
[----:B------:R-:W4:Y:S02]  /*1a320*/  LDCU UR6, c[0x0][0x39c] ;  /* 0x00007380ff0677ac */ /* 0x000f240008000800 */
[----:B------:R-:W-:-:S02]  /*1a330*/  LEA.HI.X.SX32 R11, R24, R3, 0x1, P4 ;  /* 0x00000003180b7211 */ /* 0x000fc400020f0eff */
[-C--:B-1----:R-:W-:Y:S01]  /*1a340*/  LEA R8, P4, R16, R2.reuse, 0x1 ;  /* 0x0000000210087211 */ /* 0x082fe200078808ff */
[----:B--2---:R-:W-:Y:S01]  /*1a350*/  IMAD R18, R125, 0x2, R16 ;  /* 0x000000027d127824 */ /* 0x004fe200078e0210 */
[----:B------:R-:W-:Y:S01]  /*1a360*/  LOP3.LUT R17, R0, 0xca, RZ, 0xfc, !PT ;  /* 0x000000ca00117812 */ /* 0x000fe200078efcff */
[----:B------:R1:W-:Y:S01]  /*1a370*/  @P2 STG.E.U16 desc[UR20][R10.64], R96 ;  /* 0x000000600a002986 */ /* 0x0003e2000c101514 */
[----:B------:R-:W-:Y:S02]  /*1a380*/  LEA.HI.X.SX32 R9, R16, R3, 0x1, P4 ;  /* 0x0000000310097211 */ /* 0x000fe400020f0eff */
[----:B------:R-:W-:Y:S02]  /*1a390*/  LEA R16, P2, R18, R2, 0x1 ;  /* 0x0000000212107211 */ /* 0x000fe400078408ff */
[----:B------:R-:W-:Y:S02]  /*1a3a0*/  PRMT R26, R96, 0x7632, R26 ;  /* 0x00007632601a7816 */ /* 0x000fe4000000001a */
[----:B0-----:R-:W-:Y:S01]  /*1a3b0*/  ISETP.LT.AND P4, PT, R17, UR5, !P0 ;  /* 0x0000000511007c0c */ /* 0x001fe2000c781270 */
[----:B------:R-:W0:Y:S01]  /*1a3c0*/  LDCU UR5, c[0x0][0x39c] ;  /* 0x00007380ff0577ac */ /* 0x000e220008000800 */
[----:B------:R-:W-:-:S02]  /*1a3d0*/  LOP3.LUT R19, R0, 0xce, RZ, 0xfc, !PT ;  /* 0x000000ce00137812 */ /* 0x000fc400078efcff */
[-C--:B------:R-:W-:Y:S01]  /*1a3e0*/  LEA.HI.X.SX32 R17, R18, R3.reuse, 0x1, P2 ;  /* 0x0000000312117211 */ /* 0x080fe200010f0eff */
[----:B------:R-:W-:Y:S01]  /*1a3f0*/  IMAD R18, R125, 0x2, R18 ;  /* 0x000000027d127824 */ /* 0x000fe200078e0212 */
[----:B------:R2:W-:Y:S01]  /*1a400*/  @P1 STG.E.U16 desc[UR20][R8.64], R26 ;  /* 0x0000001a08001986 */ /* 0x0005e2000c101514 */
[----:B------:R-:W-:Y:S02]  /*1a410*/  LOP3.LUT R24, R0, 0xcc, RZ, 0xfc, !PT ;  /* 0x000000cc00187812 */ /* 0x000fe400078efcff */
[----:B---3--:R-:W-:Y:S01]  /*1a420*/  ISETP.LT.AND P1, PT, R19, UR4, !P0 ;  /* 0x0000000413007c0c */ /* 0x008fe2000c721270 */
[----:B------:R-:W3:Y:S01]  /*1a430*/  LDCU UR4, c[0x0][0x39c] ;  /* 0x00007380ff0477ac */ /* 0x000ee20008000800 */
[----:B------:R0:W-:Y:S01]  /*1a440*/  @P3 STG.E.U16 desc[UR20][R16.64], R97 ;  /* 0x0000006110003986 */ /* 0x0001e2000c101514 */
[----:B----4-:R-:W-:Y:S01]  /*1a450*/  ISETP.LT.AND P2, PT, R24, UR6, !P0 ;  /* 0x0000000618007c0c */ /* 0x010fe2000c741270 */
[C---:B------:R-:W-:Y:S01]  /*1a460*/  IMAD R24, R125.reuse, 0x2, R18 ;  /* 0x000000027d187824 */ /* 0x040fe200078e0212 */
[CC--:B-1----:R-:W-:Y:S01]  /*1a470*/  LEA R10, P3, R18.reuse, R2.reuse, 0x1 ;  /* 0x00000002120a7211 */ /* 0x0c2fe200078608ff */
[----:B------:R-:W1:Y:S03]  /*1a480*/  LDCU UR6, c[0x0][0x39c] ;  /* 0x00007380ff0677ac */ /* 0x000e660008000800 */
[----:B------:R-:W-:Y:S01]  /*1a490*/  LEA.HI.X.SX32 R11, R18, R3, 0x1, P3 ;  /* 0x00000003120b7211 */ /* 0x000fe200018f0eff */
[----:B------:R-:W-:Y:S01]  /*1a4a0*/  IMAD R18, R125, 0x2, R24 ;  /* 0x000000027d127824 */ /* 0x000fe200078e0218 */
[----:B--2---:R-:W-:-:S02]  /*1a4b0*/  LEA R8, P3, R24, R2, 0x1 ;  /* 0x0000000218087211 */ /* 0x004fc400078608ff */
[----:B0-----:R-:W-:Y:S02]  /*1a4c0*/  PRMT R17, R97, 0x7632, R17 ;  /* 0x0000763261117816 */ /* 0x001fe40000000011 */
[----:B------:R-:W-:Y:S02]  /*1a4d0*/  LOP3.LUT R19, R0, 0xd0, RZ, 0xfc, !PT ;  /* 0x000000d000137812 */ /* 0x000fe400078efcff */
[-C--:B------:R-:W-:Y:S01]  /*1a4e0*/  LEA.HI.X.SX32 R9, R24, R3.reuse, 0x1, P3 ;  /* 0x0000000318097211 */ /* 0x080fe200018f0eff */
[----:B------:R0:W-:Y:S01]  /*1a4f0*/  @P6 STG.E.U16 desc[UR20][R10.64], R17 ;  /* 0x000000110a006986 */ /* 0x0001e2000c101514 */
[----:B------:R-:W-:Y:S02]  /*1a500*/  LEA R16, P6, R18, R2, 0x1 ;  /* 0x0000000212107211 */ /* 0x000fe400078c08ff */
[----:B------:R-:W-:Y:S01]  /*1a510*/  ISETP.LT.AND P3, PT, R19, UR5, !P0 ;  /* 0x0000000513007c0c */ /* 0x000fe2000c761270 */
[----:B------:R2:W-:Y:S01]  /*1a520*/  @P5 STG.E.U16 desc[UR20][R8.64], R98 ;  /* 0x0000006208005986 */ /* 0x0005e2000c101514 */
[----:B------:R-:W-:Y:S01]  /*1a530*/  LOP3.LUT R19, R0, 0xd2, RZ, 0xfc, !PT ;  /* 0x000000d200137812 */ /* 0x000fe200078efcff */
[----:B------:R-:W4:Y:S01]  /*1a540*/  LDCU UR5, c[0x0][0x39c] ;  /* 0x00007380ff0577ac */ /* 0x000f220008000800 */
[----:B0-----:R-:W-:Y:S01]  /*1a550*/  LEA.HI.X.SX32 R17, R18, R3, 0x1, P6 ;  /* 0x0000000312117211 */ /* 0x001fe200030f0eff */
[----:B------:R-:W-:Y:S01]  /*1a560*/  IMAD R18, R125, 0x2, R18 ;  /* 0x000000027d127824 */ /* 0x000fe200078e0212 */
[----:B---3--:R-:W-:Y:S01]  /*1a570*/  ISETP.LT.AND P6, PT, R19, UR4, !P0 ;  /* 0x0000000413007c0c */ /* 0x008fe2000c7c1270 */
[----:B------:R-:W0:Y:S01]  /*1a580*/  LDCU UR4, c[0x0][0x39c] ;  /* 0x00007380ff0477ac */ /* 0x000e220008000800 */
[----:B--2---:R-:W-:Y:S01]  /*1a590*/  PRMT R9, R98, 0x7632, R9 ;  /* 0x0000763262097816 */ /* 0x004fe20000000009 */
[----:B------:R-:W-:Y:S01]  /*1a5a0*/  IMAD R24, R125, 0x2, R18 ;  /* 0x000000027d187824 */ /* 0x000fe200078e0212 */
[----:B------:R-:W-:-:S02]  /*1a5b0*/  LOP3.LUT R11, R0, 0xd4, RZ, 0xfc, !PT ;  /* 0x000000d4000b7812 */ /* 0x000fc400078efcff */
[CC--:B------:R-:W-:Y:S01]  /*1a5c0*/  LEA R10, P5, R18.reuse, R2.reuse, 0x1 ;  /* 0x00000002120a7211 */ /* 0x0c0fe200078a08ff */
[----:B------:R2:W-:Y:S01]  /*1a5d0*/  @P4 STG.E.U16 desc[UR20][R16.64], R9 ;  /* 0x0000000910004986 */ /* 0x0005e2000c101514 */
[----:B-1----:R-:W-:Y:S01]  /*1a5e0*/  ISETP.LT.AND P4, PT, R11, UR6, !P0 ;  /* 0x000000060b007c0c */ /* 0x002fe2000c781270 */
[----:B------:R-:W1:Y:S01]  /*1a5f0*/  LDCU UR6, c[0x0][0x39c] ;  /* 0x00007380ff0677ac */ /* 0x000e620008000800 */
[----:B------:R-:W-:Y:S01]  /*1a600*/  LEA.HI.X.SX32 R11, R18, R3, 0x1, P5 ;  /* 0x00000003120b7211 */ /* 0x000fe200028f0eff */
[----:B------:R-:W-:Y:S01]  /*1a610*/  IMAD R18, R125, 0x2, R24 ;  /* 0x000000027d127824 */ /* 0x000fe200078e0218 */
[----:B------:R-:W-:Y:S02]  /*1a620*/  LEA R8, P5, R24, R2, 0x1 ;  /* 0x0000000218087211 */ /* 0x000fe400078a08ff */
[----:B------:R-:W-:Y:S01]  /*1a630*/  LOP3.LUT R19, R0, 0xd6, RZ, 0xfc, !PT ;  /* 0x000000d600137812 */ /* 0x000fe200078efcff */
[----:B------:R-:W-:Y:S01]  /*1a640*/  @P2 STG.E.U16 desc[UR20][R10.64], R99 ;  /* 0x000000630a002986 */ /* 0x000fe2000c101514 */
[----:B--2---:R-:W-:-:S02]  /*1a650*/  PRMT R17, R99, 0x7632, R17 ;  /* 0x0000763263117816 */ /* 0x004fc40000000011 */
[-C--:B------:R-:W-:Y:S02]  /*1a660*/  LEA.HI.X.SX32 R9, R24, R3.reuse, 0x1, P5 ;  /* 0x0000000318097211 */ /* 0x080fe400028f0eff */
[----:B------:R-:W-:Y:S02]  /*1a670*/  LEA R16, P5, R18, R2, 0x1 ;  /* 0x0000000212107211 */ /* 0x000fe400078a08ff */
[----:B0-----:R-:W-:Y:S01]  /*1a680*/  ISETP.LT.AND P2, PT, R19, UR4, !P0 ;  /* 0x0000000413007c0c */ /* 0x001fe2000c741270 */
[----:B------:R0:W-:Y:S01]  /*1a690*/  @P1 STG.E.U16 desc[UR20][R8.64], R17 ;  /* 0x0000001108001986 */ /* 0x0001e2000c101514 */
[----:B------:R-:W2:Y:S01]  /*1a6a0*/  LDCU UR4, c[0x0][0x39c] ;  /* 0x00007380ff0477ac */ /* 0x000ea20008000800 */
[C---:B------:R-:W-:Y:S02]  /*1a6b0*/  LOP3.LUT R24, R0.reuse, 0xd8, RZ, 0xfc, !PT ;  /* 0x000000d800187812 */ /* 0x040fe400078efcff */
[----:B------:R-:W-:Y:S02]  /*1a6c0*/  LOP3.LUT R19, R0, 0xda, RZ, 0xfc, !PT ;  /* 0x000000da00137812 */ /* 0x000fe400078efcff */
[----:B----4-:R-:W-:Y:S01]  /*1a6d0*/  ISETP.LT.AND P1, PT, R24, UR5, !P0 ;  /* 0x0000000518007c0c */ /* 0x010fe2000c721270 */
[----:B------:R-:W3:Y:S01]  /*1a6e0*/  LDCU UR5, c[0x0][0x39c] ;  /* 0x00007380ff0577ac */ /* 0x000ee20008000800 */
[----:B0-----:R-:W-:Y:S01]  /*1a6f0*/  LEA.HI.X.SX32 R17, R18, R3, 0x1, P5 ;  /* 0x0000000312117211 */ /* 0x001fe200028f0eff */
[----:B------:R-:W-:-:S04]  /*1a700*/  IMAD R18, R125, 0x2, R18 ;  /* 0x000000027d127824 */ /* 0x000fc800078e0212 */
[----:B------:R0:W-:Y:S01]  /*1a710*/  @P3 STG.E.U16 desc[UR20][R16.64], R104 ;  /* 0x0000006810003986 */ /* 0x0001e2000c101514 */
[CC--:B------:R-:W-:Y:S01]  /*1a720*/  LEA R10, P3, R18.reuse, R2.reuse, 0x1 ;  /* 0x00000002120a7211 */ /* 0x0c0fe200078608ff */
[----:B------:R-:W-:Y:S01]  /*1a730*/  IMAD R24, R125, 0x2, R18 ;  /* 0x000000027d187824 */ /* 0x000fe200078e0212 */
[----:B-1----:R-:W-:Y:S01]  /*1a740*/  ISETP.LT.AND P5, PT, R19, UR6, !P0 ;  /* 0x0000000613007c0c */ /* 0x002fe2000c7a1270 */
[----:B------:R-:W1:Y:S01]  /*1a750*/  LDCU UR6, c[0x0][0x39c] ;  /* 0x00007380ff0677ac */ /* 0x000e620008000800 */
[----:B------:R-:W-:Y:S01]  /*1a760*/  LEA.HI.X.SX32 R11, R18, R3, 0x1, P3 ;  /* 0x00000003120b7211 */ /* 0x000fe200018f0eff */
[----:B------:R-:W-:Y:S01]  /*1a770*/  IMAD R18, R125, 0x2, R24 ;  /* 0x000000027d127824 */ /* 0x000fe200078e0218 */
[----:B------:R-:W-:Y:S02]  /*1a780*/  LEA R8, P3, R24, R2, 0x1 ;  /* 0x0000000218087211 */ /* 0x000fe400078608ff */
[----:B0-----:R-:W-:Y:S02]  /*1a790*/  PRMT R17, R104, 0x7632, R17 ;  /* 0x0000763268117816 */ /* 0x001fe40000000011 */
[----:B------:R-:W-:-:S03]  /*1a7a0*/  LOP3.LUT R19, R0, 0xdc, RZ, 0xfc, !PT ;  /* 0x000000dc00137812 */ /* 0x000fc600078efcff */
[----:B------:R0:W-:Y:S01]  /*1a7b0*/  @P6 STG.E.U16 desc[UR20][R10.64], R17 ;  /* 0x000000110a006986 */ /* 0x0001e2000c101514 */
[----:B------:R-:W-:Y:S02]  /*1a7c0*/  LEA R16, P6, R18, R2, 0x1 ;  /* 0x0000000212107211 */ /* 0x000fe400078c08ff */
[-C--:B------:R-:W-:Y:S02]  /*1a7d0*/  LEA.HI.X.SX32 R9, R24, R3.reuse, 0x1, P3 ;  /* 0x0000000318097211 */ /* 0x080fe400018f0eff */
[----:B--2---:R-:W-:Y:S01]  /*1a7e0*/  ISETP.LT.AND P3, PT, R19, UR4, !P0 ;  /* 0x0000000413007c0c */ /* 0x004fe2000c761270 */
[----:B------:R-:W2:Y:S01]  /*1a7f0*/  LDCU UR4, c[0x0][0x39c] ;  /* 0x00007380ff0477ac */ /* 0x000ea20008000800 */
[----:B------:R-:W-:Y:S01]  /*1a800*/  LOP3.LUT R19, R0, 0xde, RZ, 0xfc, !PT ;  /* 0x000000de00137812 */ /* 0x000fe200078efcff */
[----:B------:R4:W-:Y:S01]  /*1a810*/  @P4 STG.E.U16 desc[UR20][R8.64], R105 ;  /* 0x0000006908004986 */ /* 0x0009e2000c101514 */
[----:B0-----:R-:W-:Y:S01]  /*1a820*/  LEA.HI.X.SX32 R17, R18, R3, 0x1, P6 ;  /* 0x0000000312117211 */ /* 0x001fe200030f0eff */
[----:B------:R-:W-:Y:S01]  /*1a830*/  IMAD R18, R125, 0x2, R18 ;  /* 0x000000027d127824 */ /* 0x000fe200078e0212 */
[----:B------:R-:W-:-:S02]  /*1a840*/  LOP3.LUT R11, R0, 0xe0, RZ, 0xfc, !PT ;  /* 0x000000e0000b7812 */ /* 0x000fc400078efcff */
[----:B---3--:R-:W-:Y:S01]  /*1a850*/  ISETP.LT.AND P4, PT, R19, UR5, !P0 ;  /* 0x0000000513007c0c */ /* 0x008fe2000c781270 */
[----:B------:R-:W-:Y:S01]  /*1a860*/  IMAD R24, R125, 0x2, R18 ;  /* 0x000000027d187824 */ /* 0x000fe200078e0212 */
[----:B----4-:R-:W-:Y:S01]  /*1a870*/  PRMT R9, R105, 0x7632, R9 ;  /* 0x0000763269097816 */ /* 0x010fe20000000009 */
[----:B------:R-:W0:Y:S01]  /*1a880*/  LDCU UR5, c[0x0][0x39c] ;  /* 0x00007380ff0577ac */ /* 0x000e220008000800 */
[----:B------:R-:W-:-:S03]  /*1a890*/  LEA R10, P6, R18, R2, 0x1 ;  /* 0x00000002120a7211 */ /* 0x000fc600078c08ff */
[----:B------:R3:W-:Y:S01]  /*1a8a0*/  @P2 STG.E.U16 desc[UR20][R16.64], R9 ;  /* 0x0000000910002986 */ /* 0x0007e2000c101514 */
[----:B-1----:R-:W-:Y:S01]  /*1a8b0*/  ISETP.LT.AND P2, PT, R11, UR6, !P0 ;  /* 0x000000060b007c0c */ /* 0x002fe2000c741270 */
[----:B------:R-:W1:Y:S01]  /*1a8c0*/  LDCU UR6, c[0x0][0x39c] ;  /* 0x00007380ff0677ac */ /* 0x000e620008000800 */
[-C--:B------:R-:W-:Y:S01]  /*1a8d0*/  LEA.HI.X.SX32 R11, R18, R3.reuse, 0x1, P6 ;  /* 0x00000003120b7211 */ /* 0x080fe200030f0eff */
[----:B------:R-:W-:Y:S01]  /*1a8e0*/  IMAD R18, R125, 0x2, R24 ;  /* 0x000000027d127824 */ /* 0x000fe200078e0218 */
[----:B------:R-:W-:Y:S02]  /*1a8f0*/  LEA R8, P6, R24, R2, 0x1 ;  /* 0x0000000218087211 */ /* 0x000fe400078c08ff */
[----:B------:R-:W-:Y:S01]  /*1a900*/  LOP3.LUT R19, R0, 0xe2, RZ, 0xfc, !PT ;  /* 0x000000e200137812 */ /* 0x000fe200078efcff */
[----:B------:R-:W-:Y:S01]  /*1a910*/  @P1 STG.E.U16 desc[UR20][R10.64], R106 ;  /* 0x0000006a0a001986 */ /* 0x000fe2000c101514 */
[----:B---3--:R-:W-:Y:S02]  /*1a920*/  PRMT R17, R106, 0x7632, R17 ;  /* 0x000076326a117816 */ /* 0x008fe40000000011 */
[----:B------:R-:W-:-:S02]  /*1a930*/  LEA.HI.X.SX32 R9, R24, R3, 0x1, P6 ;  /* 0x0000000318097211 */ /* 0x000fc400030f0eff */
[----:B------:R-:W-:Y:S02]  /*1a940*/  LEA R16, P6, R18, R2, 0x1 ;  /* 0x0000000212107211 */ /* 0x000fe400078c08ff */
[----:B--2---:R-:W-:Y:S01]  /*1a950*/  ISETP.LT.AND P1, PT, R19, UR4, !P0 ;  /* 0x0000000413007c0c */ /* 0x004fe2000c721270 */
[----:B------:R-:W2:Y:S01]  /*1a960*/  LDCU UR4, c[0x0][0x39c] ;  /* 0x00007380ff0477ac */ /* 0x000ea20008000800 */
[----:B------:R3:W-:Y:S01]  /*1a970*/  @P5 STG.E.U16 desc[UR20][R8.64], R17 ;  /* 0x0000001108005986 */ /* 0x0007e2000c101514 */
[C---:B------:R-:W-:Y:S02]  /*1a980*/  LOP3.LUT R24, R0.reuse, 0xe4, RZ, 0xfc, !PT ;  /* 0x000000e400187812 */ /* 0x040fe400078efcff */
[----:B------:R-:W-:Y:S02]  /*1a990*/  LOP3.LUT R19, R0, 0xe6, RZ, 0xfc, !PT ;  /* 0x000000e600137812 */ /* 0x000fe400078efcff */
[----:B0-----:R-:W-:Y:S01]  /*1a9a0*/  ISETP.LT.AND P5, PT, R24, UR5, !P0 ;  /* 0x0000000518007c0c */ /* 0x001fe2000c7a1270 */
[----:B------:R-:W0:Y:S01]  /*1a9b0*/  LDCU UR5, c[0x0][0x39c] ;  /* 0x00007380ff0577ac */ /* 0x000e220008000800 */
[----:B---3--:R-:W-:Y:S01]  /*1a9c0*/  LEA.HI.X.SX32 R17, R18, R3, 0x1, P6 ;  /* 0x0000000312117211 */ /* 0x008fe200030f0eff */
        /* <DEDUP_REMOVED lines=9> */
[----:B------:R-:W-:Y:S02]  /*1aa60*/  LOP3.LUT R19, R0, 0xe8, RZ, 0xfc, !PT ;  /* 0x000000e800137812 */ /* 0x000fe400078efcff */
[----:B---3--:R-:W-:-:S02]  /*1aa70*/  PRMT R17, R107, 0x7632, R17 ;  /* 0x000076326b117816 */ /* 0x008fc40000000011 */
[-C--:B------:R-:W-:Y:S01]  /*1aa80*/  LEA.HI.X.SX32 R9, R24, R3.reuse, 0x1, P3 ;  /* 0x0000000318097211 */ /* 0x080fe200018f0eff */
[----:B------:R-:W-:Y:S01]  /*1aa90*/  IMAD R24, R125, 0x2, R18 ;  /* 0x000000027d187824 */ /* 0x000fe200078e0212 */
[-C--:B------:R-:W-:Y:S01]  /*1aaa0*/  LEA R16, P3, R18, R2.reuse, 0x1 ;  /* 0x0000000212107211 */ /* 0x080fe200078608ff */
[----:B------:R3:W-:Y:S01]  /*1aab0*/  @P4 STG.E.U16 desc[UR20][R10.64], R17 ;  /* 0x000000110a004986 */ /* 0x0007e2000c101514 */
[----:B--2---:R-:W-:Y:S01]  /*1aac0*/  ISETP.LT.AND P4, PT, R19, UR4, !P0 ;  /* 0x0000000413007c0c */ /* 0x004fe2000c781270 */
[----:B------:R-:W2:Y:S01]  /*1aad0*/  LDCU UR4, c[0x0][0x39c] ;  /* 0x00007380ff0477ac */ /* 0x000ea20008000800 */
[----:B------:R-:W-:Y:S01]  /*1aae0*/  LOP3.LUT R19, R0, 0xea, RZ, 0xfc, !PT ;  /* 0x000000ea00137812 */ /* 0x000fe200078efcff */
[----:B------:R4:W-:Y:S01]  /*1aaf0*/  @P2 STG.E.U16 desc[UR20][R8.64], R112 ;  /* 0x0000007008002986 */ /* 0x0009e2000c101514 */
[----:B---3--:R-:W-:Y:S02]  /*1ab00*/  LEA.HI.X.SX32 R17, R18, R3, 0x1, P3 ;  /* 0x0000000312117211 */ /* 0x008fe400018f0eff */
[----:B------:R-:W-:-:S02]  /*1ab10*/  LEA R18, P2, R24, R2, 0x1 ;  /* 0x0000000218127211 */ /* 0x000fc400078408ff */
[----:B----4-:R-:W-:Y:S02]  /*1ab20*/  PRMT R9, R112, 0x7632, R9 ;  /* 0x0000763270097816 */ /* 0x010fe40000000009 */
[----:B0-----:R-:W-:Y:S01]  /*1ab30*/  ISETP.LT.AND P3, PT, R19, UR5, !P0 ;  /* 0x0000000513007c0c */ /* 0x001fe2000c761270 */
[C---:B------:R-:W-:Y:S01]  /*1ab40*/  IMAD R8, R125.reuse, 0x2, R24 ;  /* 0x000000027d087824 */ /* 0x040fe200078e0218 */
[----:B------:R-:W-:Y:S01]  /*1ab50*/  LEA.HI.X.SX32 R19, R24, R3, 0x1, P2 ;  /* 0x0000000318137211 */ /* 0x000fe200010f0eff */
[----:B------:R-:W0:Y:S01]  /*1ab60*/  LDCU UR5, c[0x0][0x39c] ;  /* 0x00007380ff0577ac */ /* 0x000e220008000800 */
[----:B------:R3:W-:Y:S01]  /*1ab70*/  @P1 STG.E.U16 desc[UR20][R16.64], R9 ;  /* 0x0000000910001986 */ /* 0x0007e2000c101514 */
[C---:B------:R-:W-:Y:S01]  /*1ab80*/  LOP3.LUT R25, R0.reuse, 0xec, RZ, 0xfc, !PT ;  /* 0x000000ec00197812 */ /* 0x040fe200078efcff */
[----:B------:R-:W-:Y:S01]  /*1ab90*/  IMAD R26, R125, 0x2, R8 ;  /* 0x000000027d1a7824 */ /* 0x000fe200078e0208 */
[----:B------:R-:W-:Y:S01]  /*1aba0*/  LOP3.LUT R10, R0, 0xee, RZ, 0xfc, !PT ;  /* 0x000000ee000a7812 */ /* 0x000fe200078efcff */
[----:B------:R4:W-:Y:S01]  /*1abb0*/  @P5 STG.E.U16 desc[UR20][R18.64], R113 ;  /* 0x0000007112005986 */ /* 0x0009e2000c101514 */
[----:B------:R-:W-:-:S02]  /*1abc0*/  LEA R24, P5, R8, R2, 0x1 ;  /* 0x0000000208187211 */ /* 0x000fc400078a08ff */
[----:B-1----:R-:W-:Y:S01]  /*1abd0*/  ISETP.LT.AND P2, PT, R25, UR6, !P0 ;  /* 0x0000000619007c0c */ /* 0x002fe2000c741270 */
[----:B------:R-:W1:Y:S01]  /*1abe0*/  LDCU UR6, c[0x0][0x39c] ;  /* 0x00007380ff0677ac */ /* 0x000e620008000800 */
[----:B--2---:R-:W-:Y:S02]  /*1abf0*/  ISETP.LT.AND P1, PT, R10, UR4, !P0 ;  /* 0x000000040a007c0c */ /* 0x004fe4000c721270 */
[-C--:B------:R-:W-:Y:S01]  /*1ac00*/  LEA.HI.X.SX32 R25, R8, R3.reuse, 0x1, P5 ;  /* 0x0000000308197211 */ /* 0x080fe200028f0eff */
[----:B------:R-:W2:Y:S01]  /*1ac10*/  LDCU UR4, c[0x0][0x39c] ;  /* 0x00007380ff0477ac */ /* 0x000ea20008000800 */
[CC--:B---3--:R-:W-:Y:S01]  /*1ac20*/  LEA R16, P5, R26.reuse, R2.reuse, 0x1 ;  /* 0x000000021a107211 */ /* 0x0c8fe200078a08ff */
[----:B-----5:R-:W3:Y:S01]  /*1ac30*/  LDS.128 R8, [R123] ;  /* 0x000000007b087984 */ /* 0x020ee20000000c00 */
[----:B----4-:R-:W-:Y:S02]  /*1ac40*/  PRMT R19, R113, 0x7632, R19 ;  /* 0x0000763271137816 */ /* 0x010fe40000000013 */
[----:B------:R-:W-:Y:S01]  /*1ac50*/  LEA.HI.X.SX32 R17, R26, R3, 0x1, P5 ;  /* 0x000000031a117211 */ /* 0x000fe200028f0eff */
[C---:B------:R-:W-:Y:S01]  /*1ac60*/  IMAD R26, R125.reuse, 0x2, R26 ;  /* 0x000000027d1a7824 */ /* 0x040fe200078e021a */
[----:B------:R-:W-:Y:S01]  /*1ac70*/  LOP3.LUT R27, R0, 0xf0, RZ, 0xfc, !PT ;  /* 0x000000f0001b7812 */ /* 0x000fe200078efcff */
[----:B------:R4:W-:Y:S02]  /*1ac80*/  @P6 STG.E.U16 desc[UR20][R24.64], R19 ;  /* 0x0000001318006986 */ /* 0x0009e4000c101514 */
[----:B------:R-:W-:Y:S01]  /*1ac90*/  IMAD R32, R125, 0x2, R26 ;  /* 0x000000027d207824 */ /* 0x000fe200078e021a */
[----:B0-----:R-:W-:Y:S01]  /*1aca0*/  ISETP.LT.AND P5, PT, R27, UR5, !P0 ;  /* 0x000000051b007c0c */ /* 0x001fe2000c7a1270 */
[----:B------:R0:W-:Y:S01]  /*1acb0*/  @P4 STG.E.U16 desc[UR20][R16.64], R114 ;  /* 0x0000007210004986 */ /* 0x0001e2000c101514 */
[----:B------:R-:W-:Y:S01]  /*1acc0*/  LEA R18, P4, R26, R2, 0x1 ;  /* 0x000000021a127211 */ /* 0x000fe200078808ff */
[----:B------:R-:W5:Y:S01]  /*1acd0*/  LDCU UR5, c[0x0][0x39c] ;  /* 0x00007380ff0577ac */ /* 0x000f620008000800 */
[----:B------:R-:W-:-:S02]  /*1ace0*/  LOP3.LUT R27, R0, 0xf2, RZ, 0xfc, !PT ;  /* 0x000000f2001b7812 */ /* 0x000fc400078efcff */
[----:B----4-:R-:W-:Y:S02]  /*1acf0*/  LEA.HI.X.SX32 R19, R26, R3, 0x1, P4 ;  /* 0x000000031a137211 */ /* 0x010fe400020f0eff */
[----:B------:R-:W-:Y:S02]  /*1ad00*/  PRMT R25, R114, 0x7632, R25 ;  /* 0x0000763272197816 */ /* 0x000fe40000000019 */
[----:B------:R-:W-:-:S03]  /*1ad10*/  LEA R24, P6, R32, R2, 0x1 ;  /* 0x0000000220187211 */ /* 0x000fc600078c08ff */
[----:B------:R4:W-:Y:S01]  /*1ad20*/  @P3 STG.E.U16 desc[UR20][R18.64], R25 ;  /* 0x0000001912003986 */ /* 0x0009e2000c101514 */
[----:B------:R-:W-:Y:S02]  /*1ad30*/  LOP3.LUT R26, R0, 0xf4, RZ, 0xfc, !PT ;  /* 0x000000f4001a7812 */ /* 0x000fe400078efcff */
[----:B--2---:R-:W-:Y:S01]  /*1ad40*/  ISETP.LT.AND P4, PT, R27, UR4, !P0 ;  /* 0x000000041b007c0c */ /* 0x004fe2000c781270 */
[----:B------:R-:W2:Y:S01]  /*1ad50*/  LDCU UR4, c[0x0][0x39c] ;  /* 0x00007380ff0477ac */ /* 0x000ea20008000800 */
[----:B-1----:R-:W-:Y:S02]  /*1ad60*/  ISETP.LT.AND P3, PT, R26, UR6, !P0 ;  /* 0x000000061a007c0c */ /* 0x002fe4000c761270 */
[----:B0-----:R-:W-:Y:S01]  /*1ad70*/  LOP3.LUT R17, R0, 0xf6, RZ, 0xfc, !PT ;  /* 0x000000f600117812 */ /* 0x001fe200078efcff */
[----:B------:R-:W0:Y:S01]  /*1ad80*/  LDCU UR6, c[0x0][0x39c] ;  /* 0x00007380ff0677ac */ /* 0x000e220008000800 */
[----:B----4-:R-:W-:Y:S01]  /*1ad90*/  LEA.HI.X.SX32 R25, R32, R3, 0x1, P6 ;  /* 0x0000000320197211 */ /* 0x010fe200030f0eff */
[----:B------:R-:W-:-:S04]  /*1ada0*/  IMAD R32, R125, 0x2, R32 ;  /* 0x000000027d207824 */ /* 0x000fc800078e0220 */
[----:B------:R-:W-:Y:S01]  /*1adb0*/  IMAD R26, R125, 0x2, R32 ;  /* 0x000000027d1a7824 */ /* 0x000fe200078e0220 */
[CC--:B------:R-:W-:Y:S01]  /*1adc0*/  LEA R16, P6, R32.reuse, R2.reuse, 0x1 ;  /* 0x0000000220107211 */ /* 0x0c0fe200078c08ff */
[----:B------:R1:W-:Y:S01]  /*1add0*/  @P2 STG.E.U16 desc[UR20][R24.64], R115 ;  /* 0x0000007318002986 */ /* 0x0003e2000c101514 */
[----:B-----5:R-:W-:Y:S01]  /*1ade0*/  ISETP.LT.AND P2, PT, R17, UR5, !P0 ;  /* 0x0000000511007c0c */ /* 0x020fe2000c741270 */
[----:B------:R-:W4:Y:S01]  /*1adf0*/  LDCU UR5, c[0x0][0x39c] ;  /* 0x00007380ff0577ac */ /* 0x000f220008000800 */
[-C--:B------:R-:W-:Y:S02]  /*1ae00*/  LEA.HI.X.SX32 R17, R32, R3.reuse, 0x1, P6 ;  /* 0x0000000320117211 */ /* 0x080fe400030f0eff */
[----:B------:R-:W-:Y:S02]  /*1ae10*/  LEA R18, P6, R26, R2, 0x1 ;  /* 0x000000021a127211 */ /* 0x000fe400078c08ff */
[----:B------:R-:W-:Y:S02]  /*1ae20*/  LOP3.LUT R27, R0, 0xf8, RZ, 0xfc, !PT ;  /* 0x000000f8001b7812 */ /* 0x000fe400078efcff */
[----:B------:R-:W-:Y:S01]  /*1ae30*/  LEA.HI.X.SX32 R19, R26, R3, 0x1, P6 ;  /* 0x000000031a137211 */ /* 0x000fe200030f0eff */
[----:B------:R-:W-:Y:S01]  /*1ae40*/  IMAD R26, R125, 0x2, R26 ;  /* 0x000000027d1a7824 */ /* 0x000fe200078e021a */
[----:B-1----:R-:W-:-:S03]  /*1ae50*/  PRMT R25, R115, 0x7632, R25 ;  /* 0x0000763273197816 */ /* 0x002fc60000000019 */
[----:B------:R-:W-:Y:S02]  /*1ae60*/  IMAD R32, R125, 0x2, R26 ;  /* 0x000000027d207824 */ /* 0x000fe400078e021a */
[----:B------:R1:W-:Y:S01]  /*1ae70*/  @P1 STG.E.U16 desc[UR20][R16.64], R25 ;  /* 0x0000001910001986 */ /* 0x0003e2000c101514 */
[----:B--2---:R-:W-:Y:S01]  /*1ae80*/  ISETP.LT.AND P1, PT, R27, UR4, !P0 ;  /* 0x000000041b007c0c */ /* 0x004fe2000c721270 */
[----:B------:R-:W2:Y:S02]  /*1ae90*/  LDCU UR4, c[0x0][0x39c] ;  /* 0x00007380ff0477ac */ /* 0x000ea40008000800 */
[----:B---3--:R3:W-:Y:S01]  /*1aea0*/  @P5 STG.E.U16 desc[UR20][R18.64], R8 ;  /* 0x0000000812005986 */ /* 0x0087e2000c101514 */
[----:B------:R-:W-:Y:S02]  /*1aeb0*/  LEA R24, P5, R26, R2, 0x1 ;  /* 0x000000021a187211 */ /* 0x000fe400078a08ff */
[----:B------:R-:W-:Y:S02]  /*1aec0*/  LOP3.LUT R27, R0, 0xfa, RZ, 0xfc, !PT ;  /* 0x000000fa001b7812 */ /* 0x000fe400078efcff */
[----:B-1----:R-:W-:-:S02]  /*1aed0*/  LEA.HI.X.SX32 R25, R26, R3, 0x1, P5 ;  /* 0x000000031a197211 */ /* 0x002fc400028f0eff */
[----:B------:R-:W-:Y:S02]  /*1aee0*/  PRMT R17, R8, 0x7632, R17 ;  /* 0x0000763208117816 */ /* 0x000fe40000000011 */
[----:B------:R-:W-:-:S03]  /*1aef0*/  LEA R16, P6, R32, R2, 0x1 ;  /* 0x0000000220107211 */ /* 0x000fc600078c08ff */
[----:B------:R1:W-:Y:S01]  /*1af00*/  @P4 STG.E.U16 desc[UR20][R24.64], R17 ;  /* 0x0000001118004986 */ /* 0x0003e2000c101514 */
[----:B----4-:R-:W-:Y:S01]  /*1af10*/  ISETP.LT.AND P5, PT, R27, UR5, !P0 ;  /* 0x000000051b007c0c */ /* 0x010fe2000c7a1270 */
[----:B------:R-:W4:Y:S01]  /*1af20*/  LDCU UR5, c[0x0][0x39c] ;  /* 0x00007380ff0577ac */ /* 0x000f220008000800 */
[----:B---3--:R-:W-:Y:S02]  /*1af30*/  LOP3.LUT R19, R0, 0xfe, RZ, 0xfc, !PT ;  /* 0x000000fe00137812 */ /* 0x008fe400078efcff */
[----:B-1----:R-:W-:Y:S01]  /*1af40*/  LEA.HI.X.SX32 R17, R32, R3, 0x1, P6 ;  /* 0x0000000320117211 */ /* 0x002fe200030f0eff */
[----:B------:R-:W-:-:S04]  /*1af50*/  IMAD R32, R125, 0x2, R32 ;  /* 0x000000027d207824 */ /* 0x000fc800078e0220 */
[----:B------:R-:W-:Y:S01]  /*1af60*/  IMAD R8, R125, 0x2, R32 ;  /* 0x000000027d087824 */ /* 0x000fe200078e0220 */
[CC--:B------:R-:W-:Y:S01]  /*1af70*/  LEA R18, P6, R32.reuse, R2.reuse, 0x1 ;  /* 0x0000000220127211 */ /* 0x0c0fe200078c08ff */
[----:B------:R1:W-:Y:S01]  /*1af80*/  @P3 STG.E.U16 desc[UR20][R16.64], R9 ;  /* 0x0000000910003986 */ /* 0x0003e2000c101514 */
[----:B--2---:R-:W-:Y:S01]  /*1af90*/  ISETP.LT.AND P3, PT, R19, UR4, !P0 ;  /* 0x0000000413007c0c */ /* 0x004fe2000c761270 */
[----:B------:R-:W2:Y:S01]  /*1afa0*/  LDCU UR4, c[0x0][0x39c] ;  /* 0x00007380ff0477ac */ /* 0x000ea20008000800 */
[----:B------:R-:W-:Y:S02]  /*1afb0*/  LEA.HI.X.SX32 R19, R32, R3, 0x1, P6 ;  /* 0x0000000320137211 */ /* 0x000fe400030f0eff */
[----:B------:R-:W-:Y:S02]  /*1afc0*/  LOP3.LUT R26, R0, 0xfc, RZ, 0xfc, !PT ;  /* 0x000000fc001a7812 */ /* 0x000fe400078efcff */
[----:B------:R-:W-:Y:S02]  /*1afd0*/  LEA R24, P6, R8, R2, 0x1 ;  /* 0x0000000208187211 */ /* 0x000fe400078c08ff */
[----:B------:R-:W-:-:S02]  /*1afe0*/  PRMT R27, R9, 0x7632, R27 ;  /* 0x00007632091b7816 */ /* 0x000fc4000000001b */
[----:B0-----:R-:W-:Y:S01]  /*1aff0*/  ISETP.LT.AND P4, PT, R26, UR6, !P0 ;  /* 0x000000061a007c0c */ /* 0x001fe2000c781270 */
[C---:B-1----:R-:W-:Y:S01]  /*1b000*/  IMAD R16, R125.reuse, 0x2, R8 ;  /* 0x000000027d107824 */ /* 0x042fe200078e0208 */
[----:B------:R-:W-:Y:S01]  /*1b010*/  LEA.HI.X.SX32 R25, R8, R3, 0x1, P6 ;  /* 0x0000000308197211 */ /* 0x000fe200030f0eff */
[----:B------:R-:W0:Y:S01]  /*1b020*/  LDCU UR6, c[0x0][0x39c] ;  /* 0x00007380ff0677ac */ /* 0x000e220008000800 */
[----:B------:R-:W-:Y:S01]  /*1b030*/  LOP3.LUT R26, R0, 0x100, RZ, 0xfc, !PT ;  /* 0x00000100001a7812 */ /* 0x000fe200078efcff */
[----:B------:R-:W-:Y:S03]  /*1b040*/  @P2 STG.E.U16 desc[UR20][R18.64], R27 ;  /* 0x0000001b12002986 */ /* 0x000fe6000c101514 */
[----:B----4-:R-:W-:Y:S01]  /*1b050*/  ISETP.LT.AND P2, PT, R26, UR5, !P0 ;  /* 0x000000051a007c0c */ /* 0x010fe2000c741270 */
[----:B------:R1:W-:Y:S01]  /*1b060*/  @P1 STG.E.U16 desc[UR20][R24.64], R10 ;  /* 0x0000000a18001986 */ /* 0x0003e2000c101514 */
[----:B------:R-:W-:Y:S01]  /*1b070*/  LEA R8, P1, R16, R2, 0x1 ;  /* 0x0000000210087211 */ /* 0x000fe200078208ff */
[----:B------:R-:W3:Y:S01]  /*1b080*/  LDCU UR5, c[0x0][0x39c] ;  /* 0x00007380ff0577ac */ /* 0x000ee20008000800 */
[----:B------:R-:W-:Y:S01]  /*1b090*/  IMAD R26, R125, 0x2, R16 ;  /* 0x000000027d1a7824 */ /* 0x000fe200078e0210 */
[----:B------:R-:W-:-:S02]  /*1b0a0*/  LOP3.LUT R17, R0, 0x102, RZ, 0xfc, !PT ;  /* 0x0000010200117812 */ /* 0x000fc400078efcff */
[-C--:B------:R-:W-:Y:S02]  /*1b0b0*/  LEA.HI.X.SX32 R9, R16, R3.reuse, 0x1, P1 ;  /* 0x0000000310097211 */ /* 0x080fe400008f0eff */
[-C--:B------:R-:W-:Y:S02]  /*1b0c0*/  LEA R16, P6, R26, R2.reuse, 0x1 ;  /* 0x000000021a107211 */ /* 0x080fe400078c08ff */
[----:B--2---:R-:W-:Y:S01]  /*1b0d0*/  ISETP.LT.AND P1, PT, R17, UR4, !P0 ;  /* 0x0000000411007c0c */ /* 0x004fe2000c721270 */
[----:B------:R-:W2:Y:S01]  /*1b0e0*/  LDCU UR4, c[0x0][0x39c] ;  /* 0x00007380ff0477ac */ /* 0x000ea20008000800 */
[----:B-1----:R-:W-:Y:S02]  /*1b0f0*/  PRMT R25, R10, 0x7632, R25 ;  /* 0x000076320a197816 */ /* 0x002fe40000000019 */
[----:B------:R-:W-:Y:S01]  /*1b100*/  LEA.HI.X.SX32 R17, R26, R3, 0x1, P6 ;  /* 0x000000031a117211 */ /* 0x000fe200030f0eff */
[C---:B------:R-:W-:Y:S01]  /*1b110*/  IMAD R26, R125.reuse, 0x2, R26 ;  /* 0x000000027d1a7824 */ /* 0x040fe200078e021a */
[C---:B------:R-:W-:Y:S01]  /*1b120*/  LOP3.LUT R18, R0.reuse, 0x104, RZ, 0xfc, !PT ;  /* 0x0000010400127812 */ /* 0x040fe200078efcff */
[----:B------:R1:W-:Y:S01]  /*1b130*/  @P5 STG.E.U16 desc[UR20][R8.64], R25 ;  /* 0x0000001908005986 */ /* 0x0003e2000c101514 */
[----:B------:R-:W-:Y:S01]  /*1b140*/  LOP3.LUT R19, R0, 0x106, RZ, 0xfc, !PT ;  /* 0x0000010600137812 */ /* 0x000fe200078efcff */
[----:B------:R-:W-:Y:S01]  /*1b150*/  IMAD R10, R125, 0x2, R26 ;  /* 0x000000027d0a7824 */ /* 0x000fe200078e021a */
[----:B0-----:R-:W-:Y:S01]  /*1b160*/  ISETP.LT.AND P5, PT, R18, UR6, !P0 ;  /* 0x0000000612007c0c */ /* 0x001fe2000c7a1270 */
[----:B------:R0:W-:Y:S01]  /*1b170*/  @P4 STG.E.U16 desc[UR20][R16.64], R11 ;  /* 0x0000000b10004986 */ /* 0x0001e2000c101514 */
[----:B------:R-:W-:Y:S01]  /*1b180*/  LEA R18, P6, R26, R2, 0x1 ;  /* 0x000000021a127211 */ /* 0x000fe200078c08ff */
[----:B------:R-:W4:Y:S01]  /*1b190*/  LDCU UR6, c[0x0][0x39c] ;  /* 0x00007380ff0677ac */ /* 0x000f220008000800 */
[----:B---3--:R-:W-:-:S02]  /*1b1a0*/  ISETP.LT.AND P4, PT, R19, UR5, !P0 ;  /* 0x0000000513007c0c */ /* 0x008fc4000c781270 */
[-C--:B------:R-:W-:Y:S01]  /*1b1b0*/  LEA.HI.X.SX32 R19, R26, R3.reuse, 0x1, P6 ;  /* 0x000000031a137211 */ /* 0x080fe200030f0eff */
[----:B------:R-:W3:Y:S01]  /*1b1c0*/  LDCU UR5, c[0x0][0x39c] ;  /* 0x00007380ff0577ac */ /* 0x000ee20008000800 */
[CC--:B-1----:R-:W-:Y:S02]  /*1b1d0*/  LEA R8, P6, R10.reuse, R2.reuse, 0x1 ;  /* 0x000000020a087211 */ /* 0x0c2fe400078c08ff */
[----:B------:R-:W-:Y:S02]  /*1b1e0*/  PRMT R25, R11, 0x7632, R25 ;  /* 0x000076320b197816 */ /* 0x000fe40000000019 */
[----:B------:R-:W-:Y:S01]  /*1b1f0*/  LEA.HI.X.SX32 R9, R10, R3, 0x1, P6 ;  /* 0x000000030a097211 */ /* 0x000fe200030f0eff */
[C---:B0-----:R-:W-:Y:S01]  /*1b200*/  IMAD R16, R125.reuse, 0x2, R10 ;  /* 0x000000027d107824 */ /* 0x041fe200078e020a */
[----:B------:R-:W-:Y:S01]  /*1b210*/  LOP3.LUT R24, R0, 0x108, RZ, 0xfc, !PT ;  /* 0x0000010800187812 */ /* 0x000fe200078efcff */
[----:B------:R0:W-:Y:S03]  /*1b220*/  @P3 STG.E.U16 desc[UR20][R18.64], R25 ;  /* 0x0000001912003986 */ /* 0x0001e6000c101514 */
[----:B--2---:R-:W-:Y:S01]  /*1b230*/  ISETP.LT.AND P3, PT, R24, UR4, !P0 ;  /* 0x0000000418007c0c */ /* 0x004fe2000c761270 */
[----:B------:R1:W-:Y:S01]  /*1b240*/  @P2 STG.E.U16 desc[UR20][R8.64], R4 ;  /* 0x0000000408002986 */ /* 0x0003e2000c101514 */
[----:B------:R-:W-:Y:S01]  /*1b250*/  LEA R10, P2, R16, R2, 0x1 ;  /* 0x00000002100a7211 */ /* 0x000fe200078408ff */
[----:B------:R-:W2:Y:S01]  /*1b260*/  LDCU UR4, c[0x0][0x39c] ;  /* 0x00007380ff0477ac */ /* 0x000ea20008000800 */
[----:B------:R-:W-:Y:S01]  /*1b270*/  IMAD R24, R125, 0x2, R16 ;  /* 0x000000027d187824 */ /* 0x000fe200078e0210 */
[----:B------:R-:W-:-:S02]  /*1b280*/  LOP3.LUT R17, R0, 0x10a, RZ, 0xfc, !PT ;  /* 0x0000010a00117812 */ /* 0x000fc400078efcff */
[-C--:B------:R-:W-:Y:S02]  /*1b290*/  LEA.HI.X.SX32 R11, R16, R3.reuse, 0x1, P2 ;  /* 0x00000003100b7211 */ /* 0x080fe400010f0eff */
[CC--:B------:R-:W-:Y:S02]  /*1b2a0*/  LEA R16, P6, R24.reuse, R2.reuse, 0x1 ;  /* 0x0000000218107211 */ /* 0x0c0fe400078c08ff */
[----:B---3--:R-:W-:Y:S01]  /*1b2b0*/  ISETP.LT.AND P2, PT, R17, UR5, !P0 ;  /* 0x0000000511007c0c */ /* 0x008fe2000c741270 */
[----:B------:R-:W3:Y:S01]  /*1b2c0*/  LDCU UR5, c[0x0][0x39c] ;  /* 0x00007380ff0577ac */ /* 0x000ee20008000800 */
[-C--:B------:R-:W-:Y:S01]  /*1b2d0*/  LEA.HI.X.SX32 R17, R24, R3.reuse, 0x1, P6 ;  /* 0x0000000318117211 */ /* 0x080fe200030f0eff */
[C---:B------:R-:W-:Y:S01]  /*1b2e0*/  IMAD R24, R125.reuse, 0x2, R24 ;  /* 0x000000027d187824 */ /* 0x040fe200078e0218 */
[----:B0-----:R-:W-:Y:S02]  /*1b2f0*/  PRMT R19, R4, 0x7632, R19 ;  /* 0x0000763204137816 */ /* 0x001fe40000000013 */
[----:B-1----:R-:W-:Y:S01]  /*1b300*/  LOP3.LUT R9, R0, 0x10e, RZ, 0xfc, !PT ;  /* 0x0000010e00097812 */ /* 0x002fe200078efcff */
[----:B------:R-:W-:Y:S01]  /*1b310*/  IMAD R4, R125, 0x2, R24 ;  /* 0x000000027d047824 */ /* 0x000fe200078e0218 */
[C---:B------:R-:W-:Y:S01]  /*1b320*/  LEA R8, P6, R24.reuse, R2, 0x1 ;  /* 0x0000000218087211 */ /* 0x040fe200078c08ff */
[----:B------:R0:W-:Y:S04]  /*1b330*/  @P1 STG.E.U16 desc[UR20][R10.64], R19 ;  /* 0x000000130a001986 */ /* 0x0001e8000c101514 */
[----:B------:R1:W-:Y:S01]  /*1b340*/  @P5 STG.E.U16 desc[UR20][R16.64], R5 ;  /* 0x0000000510005986 */ /* 0x0003e2000c101514 */
[----:B--2---:R-:W-:Y:S01]  /*1b350*/  ISETP.LT.AND P5, PT, R9, UR4, !P0 ;  /* 0x0000000409007c0c */ /* 0x004fe2000c7a1270 */
[----:B------:R-:W2:Y:S01]  /*1b360*/  LDCU UR4, c[0x0][0x39c] ;  /* 0x00007380ff0477ac */ /* 0x000ea20008000800 */
[----:B------:R-:W-:-:S02]  /*1b370*/  LEA.HI.X.SX32 R9, R24, R3, 0x1, P6 ;  /* 0x0000000318097211 */ /* 0x000fc400030f0eff */
[----:B------:R-:W-:Y:S02]  /*1b380*/  LOP3.LUT R18, R0, 0x10c, RZ, 0xfc, !PT ;  /* 0x0000010c00127812 */ /* 0x000fe400078efcff */
[CC--:B0-----:R-:W-:Y:S02]  /*1b390*/  LEA R10, P6, R4.reuse, R2.reuse, 0x1 ;  /* 0x00000002040a7211 */ /* 0x0c1fe400078c08ff */
[----:B------:R-:W-:Y:S02]  /*1b3a0*/  PRMT R19, R5, 0x7632, R19 ;  /* 0x0000763205137816 */ /* 0x000fe40000000013 */
[----:B------:R-:W-:Y:S01]  /*1b3b0*/  LEA.HI.X.SX32 R11, R4, R3, 0x1, P6 ;  /* 0x00000003040b7211 */ /* 0x000fe200030f0eff */
[C---:B-1----:R-:W-:Y:S01]  /*1b3c0*/  IMAD R16, R125.reuse, 0x2, R4 ;  /* 0x000000027d107824 */ /* 0x042fe200078e0204 */
[----:B----4-:R-:W-:Y:S01]  /*1b3d0*/  ISETP.LT.AND P1, PT, R18, UR6, !P0 ;  /* 0x0000000612007c0c */ /* 0x010fe2000c721270 */
[----:B------:R0:W-:Y:S01]  /*1b3e0*/  @P4 STG.E.U16 desc[UR20][R8.64], R19 ;  /* 0x0000001308004986 */ /* 0x0001e2000c101514 */
[----:B------:R-:W-:Y:S01]  /*1b3f0*/  LOP3.LUT R18, R0, 0x110, RZ, 0xfc, !PT ;  /* 0x0000011000127812 */ /* 0x000fe200078efcff */
[----:B------:R-:W1:Y:S02]  /*1b400*/  LDCU UR6, c[0x0][0x39c] ;  /* 0x00007380ff0677ac */ /* 0x000e640008000800 */
[----:B------:R4:W-:Y:S01]  /*1b410*/  @P3 STG.E.U16 desc[UR20][R10.64], R6 ;  /* 0x000000060a003986 */ /* 0x0009e2000c101514 */
[----:B---3--:R-:W-:Y:S01]  /*1b420*/  ISETP.LT.AND P4, PT, R18, UR5, !P0 ;  /* 0x0000000512007c0c */ /* 0x008fe2000c781270 */
[----:B------:R-:W3:Y:S01]  /*1b430*/  LDCU UR5, c[0x0][0x39c] ;  /* 0x00007380ff0577ac */ /* 0x000ee20008000800 */
[----:B------:R-:W-:Y:S01]  /*1b440*/  LEA R4, P3, R16, R2, 0x1 ;  /* 0x0000000210047211 */ /* 0x000fe200078608ff */
[----:B------:R-:W-:-:S03]  /*1b450*/  IMAD R18, R125, 0x2, R16 ;  /* 0x000000027d127824 */ /* 0x000fc600078e0210 */
[----:B------:R-:W-:Y:S02]  /*1b460*/  LEA.HI.X.SX32 R5, R16, R3, 0x1, P3 ;  /* 0x0000000310057211 */ /* 0x000fe400018f0eff */
[----:B0-----:R-:W-:Y:S02]  /*1b470*/  PRMT R9, R6, 0x7632, R9 ;  /* 0x0000763206097816 */ /* 0x001fe40000000009 */
[----:B------:R-:W-:Y:S02]  /*1b480*/  LEA R8, P6, R18, R2, 0x1 ;  /* 0x0000000212087211 */ /* 0x000fe400078c08ff */
[C---:B------:R-:W-:Y:S01]  /*1b490*/  LOP3.LUT R17, R0.reuse, 0x112, RZ, 0xfc, !PT ;  /* 0x0000011200117812 */ /* 0x040fe200078efcff */
[----:B------:R0:W-:Y:S03]  /*1b4a0*/  @P2 STG.E.U16 desc[UR20][R4.64], R9 ;  /* 0x0000000904002986 */ /* 0x0001e6000c101514 */
[----:B--2---:R-:W-:Y:S01]  /*1b4b0*/  ISETP.LT.AND P3, PT, R17, UR4, !P0 ;  /* 0x0000000411007c0c */ /* 0x004fe2000c761270 */
[----:B------:R-:W2:Y:S01]  /*1b4c0*/  LDCU UR4, c[0x0][0x39c] ;  /* 0x00007380ff0477ac */ /* 0x000ea20008000800 */
[----:B----4-:R-:W-:-:S02]  /*1b4d0*/  LOP3.LUT R11, R0, 0x116, RZ, 0xfc, !PT ;  /* 0x00000116000b7812 */ /* 0x010fc400078efcff */
[----:B0-----:R-:W-:Y:S01]  /*1b4e0*/  LEA.HI.X.SX32 R9, R18, R3, 0x1, P6 ;  /* 0x0000000312097211 */ /* 0x001fe200030f0eff */
[----:B------:R-:W-:-:S04]  /*1b4f0*/  IMAD R18, R125, 0x2, R18 ;  /* 0x000000027d127824 */ /* 0x000fc800078e0212 */
[----:B------:R-:W-:Y:S01]  /*1b500*/  IMAD R6, R125, 0x2, R18 ;  /* 0x000000027d067824 */ /* 0x000fe200078e0212 */
[CC--:B------:R-:W-:Y:S01]  /*1b510*/  LEA R10, P6, R18.reuse, R2.reuse, 0x1 ;  /* 0x00000002120a7211 */ /* 0x0c0fe200078c08ff */
[----:B------:R0:W-:Y:S01]  /*1b520*/  @P1 STG.E.U16 desc[UR20][R8.64], R7 ;  /* 0x0000000708001986 */ /* 0x0001e2000c101514 */
[----:B---3--:R-:W-:Y:S01]  /*1b530*/  ISETP.LT.AND P1, PT, R11, UR5, !P0 ;  /* 0x000000050b007c0c */ /* 0x008fe2000c721270 */
[----:B------:R-:W3:Y:S01]  /*1b540*/  LDCU UR5, c[0x0][0x39c] ;  /* 0x00007380ff0577ac */ /* 0x000ee20008000800 */
[----:B------:R-:W-:Y:S02]  /*1b550*/  LEA.HI.X.SX32 R11, R18, R3, 0x1, P6 ;  /* 0x00000003120b7211 */ /* 0x000fe400030f0eff */
[----:B------:R-:W-:Y:S02]  /*1b560*/  LOP3.LUT R16, R0, 0x114, RZ, 0xfc, !PT ;  /* 0x0000011400107812 */ /* 0x000fe400078efcff */
[----:B------:R-:W-:Y:S02]  /*1b570*/  LEA R4, P6, R6, R2, 0x1 ;  /* 0x0000000206047211 */ /* 0x000fe400078c08ff */
[----:B------:R-:W-:-:S02]  /*1b580*/  PRMT R17, R7, 0x7632, R17 ;  /* 0x0000763207117816 */ /* 0x000fc40000000011 */
[----:B-1----:R-:W-:Y:S01]  /*1b590*/  ISETP.LT.AND P2, PT, R16, UR6, !P0 ;  /* 0x0000000610007c0c */ /* 0x002fe2000c741270 */
[C---:B0-----:R-:W-:Y:S01]  /*1b5a0*/  IMAD R8, R125.reuse, 0x2, R6 ;  /* 0x000000027d087824 */ /* 0x041fe200078e0206 */
[----:B------:R-:W-:Y:S01]  /*1b5b0*/  LEA.HI.X.SX32 R5, R6, R3, 0x1, P6 ;  /* 0x0000000306057211 */ /* 0x000fe200030f0eff */
[----:B------:R-:W0:Y:S01]  /*1b5c0*/  LDCU UR6, c[0x0][0x39c] ;  /* 0x00007380ff0677ac */ /* 0x000e220008000800 */
[----:B------:R-:W-:Y:S01]  /*1b5d0*/  LOP3.LUT R16, R0, 0x118, RZ, 0xfc, !PT ;  /* 0x0000011800107812 */ /* 0x000fe200078efcff */
[----:B------:R1:W-:Y:S03]  /*1b5e0*/  @P5 STG.E.U16 desc[UR20][R10.64], R17 ;  /* 0x000000110a005986 */ /* 0x0003e6000c101514 */
[----:B--2---:R-:W-:Y:S01]  /*1b5f0*/  ISETP.LT.AND P5, PT, R16, UR4, !P0 ;  /* 0x0000000410007c0c */ /* 0x004fe2000c7a1270 */
[----:B------:R2:W-:Y:S01]  /*1b600*/  @P4 STG.E.U16 desc[UR20][R4.64], R12 ;  /* 0x0000000c04004986 */ /* 0x0005e2000c101514 */
[----:B------:R-:W-:Y:S01]  /*1b610*/  LEA R6, P4, R8, R2, 0x1 ;  /* 0x0000000208067211 */ /* 0x000fe200078808ff */
[----:B------:R-:W4:Y:S01]  /*1b620*/  LDCU UR4, c[0x0][0x39c] ;  /* 0x00007380ff0477ac */ /* 0x000f220008000800 */
[----:B------:R-:W-:Y:S01]  /*1b630*/  IMAD R16, R125, 0x2, R8 ;  /* 0x000000027d107824 */ /* 0x000fe200078e0208 */
[----:B------:R-:W-:-:S02]  /*1b640*/  LOP3.LUT R9, R0, 0x11a, RZ, 0xfc, !PT ;  /* 0x0000011a00097812 */ /* 0x000fc400078efcff */
[-C--:B------:R-:W-:Y:S02]  /*1b650*/  LEA.HI.X.SX32 R7, R8, R3.reuse, 0x1, P4 ;  /* 0x0000000308077211 */ /* 0x080fe400020f0eff */
[----:B------:R-:W-:Y:S02]  /*1b660*/  LEA R8, P6, R16, R2, 0x1 ;  /* 0x0000000210087211 */ /* 0x000fe400078c08ff */
[----:B-1----:R-:W-:Y:S02]  /*1b670*/  PRMT R11, R12, 0x7632, R11 ;  /* 0x000076320c0b7816 */ /* 0x002fe4000000000b */
[----:B---3--:R-:W-:Y:S01]  /*1b680*/  ISETP.LT.AND P4, PT, R9, UR5, !P0 ;  /* 0x0000000509007c0c */ /* 0x008fe2000c781270 */
[----:B------:R-:W1:Y:S01]  /*1b690*/  LDCU UR5, c[0x0][0x39c] ;  /* 0x00007380ff0577ac */ /* 0x000e620008000800 */
[----:B------:R-:W-:Y:S01]  /*1b6a0*/  LEA.HI.X.SX32 R9, R16, R3, 0x1, P6 ;  /* 0x0000000310097211 */ /* 0x000fe200030f0eff */
[----:B------:R-:W-:Y:S01]  /*1b6b0*/  IMAD R16, R125, 0x2, R16 ;  /* 0x000000027d107824 */ /* 0x000fe200078e0210 */
[C---:B------:R-:W-:Y:S01]  /*1b6c0*/  LOP3.LUT R10, R0.reuse, 0x11c, RZ, 0xfc, !PT ;  /* 0x0000011c000a7812 */ /* 0x040fe200078efcff */
[----:B------:R3:W-:Y:S01]  /*1b6d0*/  @P3 STG.E.U16 desc[UR20][R6.64], R11 ;  /* 0x0000000b06003986 */ /* 0x0007e2000c101514 */
[----:B--2---:R-:W-:-:S02]  /*1b6e0*/  LOP3.LUT R5, R0, 0x11e, RZ, 0xfc, !PT ;  /* 0x0000011e00057812 */ /* 0x004fc400078efcff */
[----:B0-----:R-:W-:Y:S01]  /*1b6f0*/  ISETP.LT.AND P3, PT, R10, UR6, !P0 ;  /* 0x000000060a007c0c */ /* 0x001fe2000c761270 */
[----:B------:R-:W-:Y:S01]  /*1b700*/  IMAD R10, R125, 0x2, R16 ;  /* 0x000000027d0a7824 */ /* 0x000fe200078e0210 */
[CC--:B------:R-:W-:Y:S01]  /*1b710*/  LEA R4, P6, R16.reuse, R2.reuse, 0x1 ;  /* 0x0000000210047211 */ /* 0x0c0fe200078c08ff */
[----:B------:R0:W-:Y:S01]  /*1b720*/  @P2 STG.E.U16 desc[UR20][R8.64], R13 ;  /* 0x0000000d08002986 */ /* 0x0001e2000c101514 */
[----:B----4-:R-:W-:Y:S01]  /*1b730*/  ISETP.LT.AND P2, PT, R5, UR4, !P0 ;  /* 0x0000000405007c0c */ /* 0x010fe2000c741270 */
[----:B------:R-:W2:Y:S01]  /*1b740*/  LDCU UR4, c[0x0][0x39c] ;  /* 0x00007380ff0477ac */ /* 0x000ea20008000800 */
[----:B------:R-:W-:Y:S02]  /*1b750*/  LEA.HI.X.SX32 R5, R16, R3, 0x1, P6 ;  /* 0x0000000310057211 */ /* 0x000fe400030f0eff */
[----:B---3--:R-:W-:Y:S01]  /*1b760*/  LEA R6, P6, R10, R2, 0x1 ;  /* 0x000000020a067211 */ /* 0x008fe200078c08ff */
[----:B------:R-:W3:Y:S01]  /*1b770*/  LDCU UR6, c[0x0][0x39c] ;  /* 0x00007380ff0677ac */ /* 0x000ee20008000800 */
[----:B------:R-:W-:-:S02]  /*1b780*/  LOP3.LUT R11, R0, 0x120, RZ, 0xfc, !PT ;  /* 0x00000120000b7812 */ /* 0x000fc400078efcff */
[----:B------:R-:W-:Y:S02]  /*1b790*/  LEA.HI.X.SX32 R7, R10, R3, 0x1, P6 ;  /* 0x000000030a077211 */ /* 0x000fe400030f0eff */
[----:B0-----:R-:W-:Y:S01]  /*1b7a0*/  PRMT R9, R13, 0x7632, R9 ;  /* 0x000076320d097816 */ /* 0x001fe20000000009 */
[----:B------:R-:W-:-:S04]  /*1b7b0*/  IMAD R10, R125, 0x2, R10 ;  /* 0x000000027d0a7824 */ /* 0x000fc800078e020a */
[----:B------:R0:W-:Y:S01]  /*1b7c0*/  @P1 STG.E.U16 desc[UR20][R4.64], R9 ;  /* 0x0000000904001986 */ /* 0x0001e2000c101514 */
[----:B-1----:R-:W-:Y:S01]  /*1b7d0*/  ISETP.LT.AND P1, PT, R11, UR5, !P0 ;  /* 0x000000050b007c0c */ /* 0x002fe2000c721270 */
[----:B------:R-:W1:Y:S02]  /*1b7e0*/  LDCU UR5, c[0x0][0x39c] ;  /* 0x00007380ff0577ac */ /* 0x000e640008000800 */
[----:B------:R4:W-:Y:S01]  /*1b7f0*/  @P5 STG.E.U16 desc[UR20][R6.64], R14 ;  /* 0x0000000e06005986 */ /* 0x0009e2000c101514 */
[----:B------:R-:W-:Y:S01]  /*1b800*/  LEA R8, P5, R10, R2, 0x1 ;  /* 0x000000020a087211 */ /* 0x000fe200078a08ff */
[----:B------:R-:W-:Y:S01]  /*1b810*/  IMAD R12, R125, 0x2, R10 ;  /* 0x000000027d0c7824 */ /* 0x000fe200078e020a */
[----:B------:R-:W-:Y:S02]  /*1b820*/  LOP3.LUT R11, R0, 0x122, RZ, 0xfc, !PT ;  /* 0x00000122000b7812 */ /* 0x000fe400078efcff */
[----:B0-----:R-:W-:Y:S02]  /*1b830*/  LEA.HI.X.SX32 R9, R10, R3, 0x1, P5 ;  /* 0x000000030a097211 */ /* 0x001fe400028f0eff */
[----:B------:R-:W-:-:S02]  /*1b840*/  PRMT R5, R14, 0x7632, R5 ;  /* 0x000076320e057816 */ /* 0x000fc40000000005 */
[----:B------:R-:W-:-:S03]  /*1b850*/  LEA R4, P6, R12, R2, 0x1 ;  /* 0x000000020c047211 */ /* 0x000fc600078c08ff */
[----:B------:R0:W-:Y:S01]  /*1b860*/  @P4 STG.E.U16 desc[UR20][R8.64], R5 ;  /* 0x0000000508004986 */ /* 0x0001e2000c101514 */
[----:B------:R-:W-:Y:S02]  /*1b870*/  LOP3.LUT R10, R0, 0x124, RZ, 0xfc, !PT ;  /* 0x00000124000a7812 */ /* 0x000fe400078efcff */
[----:B--2---:R-:W-:Y:S01]  /*1b880*/  ISETP.LT.AND P5, PT, R11, UR4, !P0 ;  /* 0x000000040b007c0c */ /* 0x004fe2000c7a1270 */
[----:B------:R-:W2:Y:S01]  /*1b890*/  LDCU UR4, c[0x0][0x39c] ;  /* 0x00007380ff0477ac */ /* 0x000ea20008000800 */
[----:B---3--:R-:W-:Y:S02]  /*1b8a0*/  ISETP.LT.AND P4, PT, R10, UR6, !P0 ;  /* 0x000000060a007c0c */ /* 0x008fe4000c781270 */
[----:B----4-:R-:W-:Y:S01]  /*1b8b0*/  LOP3.LUT R7, R0, 0x126, RZ, 0xfc, !PT ;  /* 0x0000012600077812 */ /* 0x010fe200078efcff */
[----:B------:R-:W3:Y:S01]  /*1b8c0*/  LDCU UR6, c[0x0][0x39c] ;  /* 0x00007380ff0677ac */ /* 0x000ee20008000800 */
[----:B0-----:R-:W-:Y:S01]  /*1b8d0*/  LEA.HI.X.SX32 R5, R12, R3, 0x1, P6 ;  /* 0x000000030c057211 */ /* 0x001fe200030f0eff */
[----:B------:R-:W-:-:S04]  /*1b8e0*/  IMAD R12, R125, 0x2, R12 ;  /* 0x000000027d0c7824 */ /* 0x000fc800078e020c */
[----:B------:R-:W-:Y:S01]  /*1b8f0*/  IMAD R10, R125, 0x2, R12 ;  /* 0x000000027d0a7824 */ /* 0x000fe200078e020c */
[CC--:B------:R-:W-:Y:S01]  /*1b900*/  LEA R6, P6, R12.reuse, R2.reuse, 0x1 ;  /* 0x000000020c067211 */ /* 0x0c0fe200078c08ff */
[----:B------:R0:W-:Y:S01]  /*1b910*/  @P3 STG.E.U16 desc[UR20][R4.64], R15 ;  /* 0x0000000f04003986 */ /* 0x0001e2000c101514 */
[----:B-1----:R-:W-:Y:S01]  /*1b920*/  ISETP.LT.AND P3, PT, R7, UR5, !P0 ;  /* 0x0000000507007c0c */ /* 0x002fe2000c761270 */
[----:B------:R-:W1:Y:S01]  /*1b930*/  LDCU UR5, c[0x0][0x39c] ;  /* 0x00007380ff0577ac */ /* 0x000e620008000800 */
[-C--:B------:R-:W-:Y:S02]  /*1b940*/  LEA.HI.X.SX32 R7, R12, R3.reuse, 0x1, P6 ;  /* 0x000000030c077211 */ /* 0x080fe400030f0eff */
[----:B------:R-:W-:Y:S02]  /*1b950*/  LEA R8, P6, R10, R2, 0x1 ;  /* 0x000000020a087211 */ /* 0x000fe400078c08ff */
[----:B------:R-:W-:Y:S02]  /*1b960*/  LOP3.LUT R11, R0, 0x128, RZ, 0xfc, !PT ;  /* 0x00000128000b7812 */ /* 0x000fe400078efcff */
[----:B------:R-:W-:Y:S01]  /*1b970*/  LEA.HI.X.SX32 R9, R10, R3, 0x1, P6 ;  /* 0x000000030a097211 */ /* 0x000fe200030f0eff */
[----:B------:R-:W-:Y:S01]  /*1b980*/  IMAD R10, R125, 0x2, R10 ;  /* 0x000000027d0a7824 */ /* 0x000fe200078e020a */
[----:B0-----:R-:W-:-:S03]  /*1b990*/  PRMT R5, R15, 0x7632, R5 ;  /* 0x000076320f057816 */ /* 0x001fc60000000005 */
[----:B------:R-:W-:Y:S02]  /*1b9a0*/  IMAD R12, R125, 0x2, R10 ;  /* 0x000000027d0c7824 */ /* 0x000fe400078e020a */
[----:B------:R0:W-:Y:S01]  /*1b9b0*/  @P2 STG.E.U16 desc[UR20][R6.64], R5 ;  /* 0x0000000506002986 */ /* 0x0001e2000c101514 */
[----:B--2---:R-:W-:Y:S01]  /*1b9c0*/  ISETP.LT.AND P2, PT, R11, UR4, !P0 ;  /* 0x000000040b007c0c */ /* 0x004fe2000c741270 */
[----:B------:R-:W2:Y:S02]  /*1b9d0*/  LDCU UR4, c[0x0][0x39c] ;  /* 0x00007380ff0477ac */ /* 0x000ea40008000800 */
[----:B------:R4:W-:Y:S01]  /*1b9e0*/  @P1 STG.E.U16 desc[UR20][R8.64], R20 ;  /* 0x0000001408001986 */ /* 0x0009e2000c101514 */
[----:B------:R-:W-:Y:S02]  /*1b9f0*/  LEA R4, P1, R10, R2, 0x1 ;  /* 0x000000020a047211 */ /* 0x000fe400078208ff */
[----:B------:R-:W-:Y:S02]  /*1ba00*/  LOP3.LUT R11, R0, 0x12a, RZ, 0xfc, !PT ;  /* 0x0000012a000b7812 */ /* 0x000fe400078efcff */
[----:B0-----:R-:W-:-:S02]  /*1ba10*/  LEA.HI.X.SX32 R5, R10, R3, 0x1, P1 ;  /* 0x000000030a057211 */ /* 0x001fc400008f0eff */
[----:B------:R-:W-:Y:S02]  /*1ba20*/  PRMT R7, R20, 0x7632, R7 ;  /* 0x0000763214077816 */ /* 0x000fe40000000007 */
[----:B------:R-:W-:-:S03]  /*1ba30*/  LEA R6, P6, R12, R2, 0x1 ;  /* 0x000000020c067211 */ /* 0x000fc600078c08ff */
[----:B------:R0:W-:Y:S01]  /*1ba40*/  @P5 STG.E.U16 desc[UR20][R4.64], R7 ;  /* 0x0000000704005986 */ /* 0x0001e2000c101514 */
[----:B------:R-:W-:Y:S02]  /*1ba50*/  LOP3.LUT R10, R0, 0x12c, RZ, 0xfc, !PT ;  /* 0x0000012c000a7812 */ /* 0x000fe400078efcff */
[----:B-1----:R-:W-:Y:S01]  /*1ba60*/  ISETP.LT.AND P1, PT, R11, UR5, !P0 ;  /* 0x000000050b007c0c */ /* 0x002fe2000c721270 */
[----:B------:R-:W1:Y:S01]  /*1ba70*/  LDCU UR5, c[0x0][0x39c] ;  /* 0x00007380ff0577ac */ /* 0x000e620008000800 */
        /* <DEDUP_REMOVED lines=8> */
[----:B--2---:R-:W-:Y:S01]  /*1bb00*/  ISETP.LT.AND P4, PT, R9, UR4, !P0 ;  /* 0x0000000409007c0c */ /* 0x004fe2000c781270 */
[----:B------:R-:W2:Y:S01]  /*1bb10*/  LDCU UR4, c[0x0][0x39c] ;  /* 0x00007380ff0477ac */ /* 0x000ea20008000800 */
        /* <DEDUP_REMOVED lines=8> */
[----:B-1----:R-:W-:Y:S01]  /*1bba0*/  ISETP.LT.AND P3, PT, R11, UR5, !P0 ;  /* 0x000000050b007c0c */ /* 0x002fe2000c761270 */
[----:B------:R-:W1:Y:S02]  /*1bbb0*/  LDCU UR5, c[0x0][0x39c] ;  /* 0x00007380ff0577ac */ /* 0x000e640008000800 */
        /* <DEDUP_REMOVED lines=694> */
[-C--:B------:R-:W-:Y:S02]  /*1e720*/  LEA R10, P6, R12, R2.reuse, 0x1 ;  /* 0x000000020c0a7211 */ /* 0x080fe400078c08ff */
[----:B------:R-:W-:Y:S02]  /*1e730*/  PRMT R7, R116, 0x7632, R7 ;  /* 0x0000763274077816 */ /* 0x000fe40000000007 */
[----:B-1----:R-:W-:Y:S01]  /*1e740*/  ISETP.LT.AND P5, PT, R11, UR5, !P0 ;  /* 0x000000050b007c0c */ /* 0x002fe2000c7a1270 */
[----:B------:R-:W0:Y:S01]  /*1e750*/  LDCU UR5, c[0x0][0x39c] ;  /* 0x00007380ff0577ac */ /* 0x000e220008000800 */
[----:B------:R-:W-:Y:S02]  /*1e760*/  LOP3.LUT R6, R0, 0x1ec, RZ, 0xfc, !PT ;  /* 0x000001ec00067812 */ /* 0x000fe400078efcff */
[-C--:B------:R-:W-:Y:S01]  /*1e770*/  LEA.HI.X.SX32 R11, R12, R3.reuse, 0x1, P6 ;  /* 0x000000030c0b7211 */ /* 0x080fe200030f0eff */
[C---:B------:R-:W-:Y:S01]  /*1e780*/  IMAD R12, R125.reuse, 0x2, R12 ;  /* 0x000000027d0c7824 */ /* 0x040fe200078e020c */
[----:B------:R-:W-:Y:S01]  /*1e790*/  @P4 STG.E.U16 desc[UR20][R4.64], R7 ;  /* 0x0000000704004986 */ /* 0x000fe2000c101514 */
[----:B---3--:R-:W-:Y:S01]  /*1e7a0*/  ISETP.LT.AND P4, PT, R6, UR6, !P0 ;  /* 0x0000000606007c0c */ /* 0x008fe2000c781270 */
[----:B------:R-:W1:Y:S01]  /*1e7b0*/  LDCU UR6, c[0x0][0x39c] ;  /* 0x00007380ff0677ac */ /* 0x000e620008000800 */
[----:B------:R-:W-:Y:S01]  /*1e7c0*/  LOP3.LUT R6, R0, 0x1ee, RZ, 0xfc, !PT ;  /* 0x000001ee00067812 */ /* 0x000fe200078efcff */
[----:B------:R-:W-:Y:S01]  /*1e7d0*/  IMAD R14, R125, 0x2, R12 ;  /* 0x000000027d0e7824 */ /* 0x000fe200078e020c */
[-C--:B----4-:R-:W-:Y:S01]  /*1e7e0*/  LEA R8, P6, R12, R2.reuse, 0x1 ;  /* 0x000000020c087211 */ /* 0x090fe200078c08ff */
[----:B------:R3:W-:Y:S01]  /*1e7f0*/  @P3 STG.E.U16 desc[UR20][R10.64], R117 ;  /* 0x000000750a003986 */ /* 0x0007e2000c101514 */
[----:B--2---:R-:W-:Y:S01]  /*1e800*/  ISETP.LT.AND P3, PT, R6, UR4, !P0 ;  /* 0x0000000406007c0c */ /* 0x004fe2000c761270 */
[----:B------:R-:W2:Y:S01]  /*1e810*/  LDCU UR4, c[0x0][0x39c] ;  /* 0x00007380ff0477ac */ /* 0x000ea20008000800 */
[----:B------:R-:W-:Y:S01]  /*1e820*/  LEA.HI.X.SX32 R9, R12, R3, 0x1, P6 ;  /* 0x000000030c097211 */ /* 0x000fe200030f0eff */
[----:B------:R-:W4:Y:S01]  /*1e830*/  LDS.128 R4, [R123+0x1000] ;  /* 0x001000007b047984 */ /* 0x000f220000000c00 */
[----:B------:R-:W-:-:S02]  /*1e840*/  LEA R12, P6, R14, R2, 0x1 ;  /* 0x000000020e0c7211 */ /* 0x000fc400078c08ff */
[----:B------:R-:W-:Y:S02]  /*1e850*/  LOP3.LUT R15, R0, 0x1f0, RZ, 0xfc, !PT ;  /* 0x000001f0000f7812 */ /* 0x000fe400078efcff */
[----:B------:R-:W-:Y:S01]  /*1e860*/  LEA.HI.X.SX32 R13, R14, R3, 0x1, P6 ;  /* 0x000000030e0d7211 */ /* 0x000fe200030f0eff */
[----:B------:R-:W-:Y:S01]  /*1e870*/  IMAD R14, R125, 0x2, R14 ;  /* 0x000000027d0e7824 */ /* 0x000fe200078e020e */
[----:B---3--:R-:W-:-:S03]  /*1e880*/  PRMT R11, R117, 0x7632, R11 ;  /* 0x00007632750b7816 */ /* 0x008fc6000000000b */
[----:B------:R-:W-:Y:S02]  /*1e890*/  IMAD R16, R125, 0x2, R14 ;  /* 0x000000027d107824 */ /* 0x000fe400078e020e */
[----:B------:R3:W-:Y:S01]  /*1e8a0*/  @P2 STG.E.U16 desc[UR20][R8.64], R11 ;  /* 0x0000000b08002986 */ /* 0x0007e2000c101514 */
[----:B0-----:R-:W-:Y:S01]  /*1e8b0*/  ISETP.LT.AND P2, PT, R15, UR5, !P0 ;  /* 0x000000050f007c0c */ /* 0x001fe2000c741270 */
[----:B------:R-:W0:Y:S02]  /*1e8c0*/  LDCU UR5, c[0x0][0x39c] ;  /* 0x00007380ff0577ac */ /* 0x000e240008000800 */
[----:B------:R5:W-:Y:S01]  /*1e8d0*/  @P1 STG.E.U16 desc[UR20][R12.64], R118 ;  /* 0x000000760c001986 */ /* 0x000be2000c101514 */
[----:B------:R-:W-:-:S04]  /*1e8e0*/  LEA R10, P1, R14, R2, 0x1 ;  /* 0x000000020e0a7211 */ /* 0x000fc800078208ff */
[----:B---3--:R-:W-:Y:S02]  /*1e8f0*/  LEA.HI.X.SX32 R11, R14, R3, 0x1, P1 ;  /* 0x000000030e0b7211 */ /* 0x008fe400008f0eff */
[----:B------:R-:W-:Y:S02]  /*1e900*/  PRMT R9, R118, 0x7632, R9 ;  /* 0x0000763276097816 */ /* 0x000fe40000000009 */
[----:B------:R-:W-:-:S03]  /*1e910*/  LEA R8, P6, R16, R2, 0x1 ;  /* 0x0000000210087211 */ /* 0x000fc600078c08ff */
[----:B------:R3:W-:Y:S01]  /*1e920*/  @P5 STG.E.U16 desc[UR20][R10.64], R9 ;  /* 0x000000090a005986 */ /* 0x0007e2000c101514 */
[C---:B------:R-:W-:Y:S02]  /*1e930*/  LOP3.LUT R14, R0.reuse, 0x1f4, RZ, 0xfc, !PT ;  /* 0x000001f4000e7812 */ /* 0x040fe400078efcff */
[----:B------:R-:W-:Y:S02]  /*1e940*/  LOP3.LUT R15, R0, 0x1f2, RZ, 0xfc, !PT ;  /* 0x000001f2000f7812 */ /* 0x000fe400078efcff */
[----:B-1----:R-:W-:Y:S01]  /*1e950*/  ISETP.LT.AND P5, PT, R14, UR6, !P0 ;  /* 0x000000060e007c0c */ /* 0x002fe2000c7a1270 */
[----:B------:R-:W1:Y:S01]  /*1e960*/  LDCU UR6, c[0x0][0x39c] ;  /* 0x00007380ff0677ac */ /* 0x000e620008000800 */
[----:B-----5:R-:W-:Y:S02]  /*1e970*/  LOP3.LUT R13, R0, 0x1f6, RZ, 0xfc, !PT ;  /* 0x000001f6000d7812 */ /* 0x020fe400078efcff */
[-C--:B---3--:R-:W-:Y:S01]  /*1e980*/  LEA.HI.X.SX32 R9, R16, R3.reuse, 0x1, P6 ;  /* 0x0000000310097211 */ /* 0x088fe200030f0eff */
[----:B------:R-:W-:Y:S01]  /*1e990*/  IMAD R16, R125, 0x2, R16 ;  /* 0x000000027d107824 */ /* 0x000fe200078e0210 */
[----:B--2---:R-:W-:Y:S01]  /*1e9a0*/  ISETP.LT.AND P1, PT, R15, UR4, !P0 ;  /* 0x000000040f007c0c */ /* 0x004fe2000c721270 */
[----:B------:R-:W2:Y:S02]  /*1e9b0*/  LDCU UR4, c[0x0][0x39c] ;  /* 0x00007380ff0477ac */ /* 0x000ea40008000800 */
[----:B------:R-:W-:Y:S01]  /*1e9c0*/  IMAD R14, R125, 0x2, R16 ;  /* 0x000000027d0e7824 */ /* 0x000fe200078e0210 */
[CC--:B------:R-:W-:Y:S01]  /*1e9d0*/  LEA R12, P6, R16.reuse, R2.reuse, 0x1 ;  /* 0x00000002100c7211 */ /* 0x0c0fe200078c08ff */
[----:B------:R3:W-:Y:S01]  /*1e9e0*/  @P4 STG.E.U16 desc[UR20][R8.64], R119 ;  /* 0x0000007708004986 */ /* 0x0007e2000c101514 */
[----:B0-----:R-:W-:Y:S01]  /*1e9f0*/  ISETP.LT.AND P4, PT, R13, UR5, !P0 ;  /* 0x000000050d007c0c */ /* 0x001fe2000c781270 */
[----:B------:R-:W0:Y:S01]  /*1ea00*/  LDCU UR5, c[0x0][0x39c] ;  /* 0x00007380ff0577ac */ /* 0x000e220008000800 */
[----:B------:R-:W-:Y:S01]  /*1ea10*/  LEA.HI.X.SX32 R13, R16, R3, 0x1, P6 ;  /* 0x00000003100d7211 */ /* 0x000fe200030f0eff */
[----:B------:R-:W-:Y:S01]  /*1ea20*/  IMAD R16, R125, 0x2, R14 ;  /* 0x000000027d107824 */ /* 0x000fe200078e020e */
[----:B------:R-:W-:-:S04]  /*1ea30*/  LEA R10, P6, R14, R2, 0x1 ;  /* 0x000000020e0a7211 */ /* 0x000fc800078c08ff */
[----:B------:R-:W-:Y:S01]  /*1ea40*/  LEA.HI.X.SX32 R11, R14, R3, 0x1, P6 ;  /* 0x000000030e0b7211 */ /* 0x000fe200030f0eff */
[----:B------:R-:W-:Y:S01]  /*1ea50*/  IMAD R14, R125, 0x2, R16 ;  /* 0x000000027d0e7824 */ /* 0x000fe200078e0210 */
[----:B---3--:R-:W-:-:S03]  /*1ea60*/  PRMT R9, R119, 0x7632, R9 ;  /* 0x0000763277097816 */ /* 0x008fc60000000009 */
[C---:B------:R-:W-:Y:S02]  /*1ea70*/  IMAD R18, R125.reuse, 0x2, R14 ;  /* 0x000000027d127824 */ /* 0x040fe400078e020e */
[----:B------:R3:W-:Y:S04]  /*1ea80*/  @P3 STG.E.U16 desc[UR20][R12.64], R9 ;  /* 0x000000090c003986 */ /* 0x0007e8000c101514 */
[----:B----4-:R4:W-:Y:S01]  /*1ea90*/  @P2 STG.E.U16 desc[UR20][R10.64], R4 ;  /* 0x000000040a002986 */ /* 0x0109e2000c101514 */
[----:B------:R-:W-:Y:S01]  /*1eaa0*/  LEA R8, P2, R16, R2, 0x1 ;  /* 0x0000000210087211 */ /* 0x000fe200078408ff */
[C---:B------:R-:W-:Y:S01]  /*1eab0*/  IMAD R20, R125.reuse, 0x2, R18 ;  /* 0x000000027d147824 */ /* 0x040fe200078e0212 */
[----:B------:R-:W-:Y:S02]  /*1eac0*/  LOP3.LUT R15, R0, 0x1f8, RZ, 0xfc, !PT ;  /* 0x000001f8000f7812 */ /* 0x000fe400078efcff */
[----:B---3--:R-:W-:Y:S01]  /*1ead0*/  LEA.HI.X.SX32 R9, R16, R3, 0x1, P2 ;  /* 0x0000000310097211 */ /* 0x008fe200010f0eff */
[----:B------:R-:W-:Y:S01]  /*1eae0*/  IMAD R22, R125, 0x2, R20 ;  /* 0x000000027d167824 */ /* 0x000fe200078e0214 */
[----:B----4-:R-:W-:-:S02]  /*1eaf0*/  PRMT R11, R4, 0x7632, R11 ;  /* 0x00007632040b7816 */ /* 0x010fc4000000000b */
[----:B--2---:R-:W-:Y:S01]  /*1eb00*/  ISETP.LT.AND P3, PT, R15, UR4, !P0 ;  /* 0x000000040f007c0c */ /* 0x004fe2000c761270 */
[----:B------:R-:W2:Y:S02]  /*1eb10*/  LDCU UR4, c[0x0][0x39c] ;  /* 0x00007380ff0477ac */ /* 0x000ea40008000800 */
[----:B------:R3:W-:Y:S01]  /*1eb20*/  @P1 STG.E.U16 desc[UR20][R8.64], R11 ;  /* 0x0000000b08001986 */ /* 0x0007e2000c101514 */
[----:B------:R-:W-:Y:S01]  /*1eb30*/  LEA R10, P1, R14, R2, 0x1 ;  /* 0x000000020e0a7211 */ /* 0x000fe200078208ff */
[----:B------:R-:W-:Y:S01]  /*1eb40*/  IMAD R4, R125, 0x2, R22 ;  /* 0x000000027d047824 */ /* 0x000fe200078e0216 */
[----:B------:R-:W-:-:S03]  /*1eb50*/  LOP3.LUT R15, R0, 0x1fa, RZ, 0xfc, !PT ;  /* 0x000001fa000f7812 */ /* 0x000fc600078efcff */
[----:B------:R-:W-:Y:S01]  /*1eb60*/  IMAD R125, R125, 0x2, R4 ;  /* 0x000000027d7d7824 */ /* 0x000fe200078e0204 */
[----:B0-----:R-:W-:Y:S02]  /*1eb70*/  ISETP.LT.AND P2, PT, R15, UR5, !P0 ;  /* 0x000000050f007c0c */ /* 0x001fe4000c741270 */
[-C--:B---3--:R-:W-:Y:S02]  /*1eb80*/  LEA.HI.X.SX32 R11, R14, R3.reuse, 0x1, P1 ;  /* 0x000000030e0b7211 */ /* 0x088fe400008f0eff */
[-C--:B------:R-:W-:Y:S02]  /*1eb90*/  LEA R14, P1, R20, R2.reuse, 0x1 ;  /* 0x00000002140e7211 */ /* 0x080fe400078208ff */
[-C--:B------:R-:W-:Y:S02]  /*1eba0*/  LEA R12, P6, R18, R2.reuse, 0x1 ;  /* 0x00000002120c7211 */ /* 0x080fe400078c08ff */
[----:B------:R-:W-:Y:S02]  /*1ebb0*/  LEA.HI.X.SX32 R15, R20, R3, 0x1, P1 ;  /* 0x00000003140f7211 */ /* 0x000fe400008f0eff */
[----:B------:R-:W-:-:S02]  /*1ebc0*/  LEA R8, P1, R125, R2, 0x1 ;  /* 0x000000027d087211 */ /* 0x000fc400078208ff */
[----:B------:R-:W-:Y:S02]  /*1ebd0*/  LOP3.LUT R19, R0, 0x1fe, RZ, 0xfc, !PT ;  /* 0x000001fe00137812 */ /* 0x000fe400078efcff */
[-C--:B------:R-:W-:Y:S02]  /*1ebe0*/  LEA.HI.X.SX32 R13, R18, R3.reuse, 0x1, P6 ;  /* 0x00000003120d7211 */ /* 0x080fe400030f0eff */
[----:B------:R-:W-:Y:S02]  /*1ebf0*/  LOP3.LUT R0, R0, 0x1fc, RZ, 0xfc, !PT ;  /* 0x000001fc00007812 */ /* 0x000fe400078efcff */
[----:B------:R-:W-:Y:S02]  /*1ec00*/  LEA R16, P6, R22, R2, 0x1 ;  /* 0x0000000216107211 */ /* 0x000fe400078c08ff */
[----:B------:R-:W-:Y:S02]  /*1ec10*/  LEA.HI.X.SX32 R9, R125, R3, 0x1, P1 ;  /* 0x000000037d097211 */ /* 0x000fe400008f0eff */
[----:B-1----:R-:W-:-:S02]  /*1ec20*/  ISETP.LT.AND P1, PT, R19, UR6, !P0 ;  /* 0x0000000613007c0c */ /* 0x002fc4000c721270 */
[----:B--2---:R-:W-:Y:S02]  /*1ec30*/  ISETP.LT.AND P0, PT, R0, UR4, !P0 ;  /* 0x0000000400007c0c */ /* 0x004fe4000c701270 */
[-C--:B------:R-:W-:Y:S02]  /*1ec40*/  LEA.HI.X.SX32 R17, R22, R3.reuse, 0x1, P6 ;  /* 0x0000000316117211 */ /* 0x080fe400030f0eff */
[C---:B------:R-:W-:Y:S02]  /*1ec50*/  LEA R2, P6, R4.reuse, R2, 0x1 ;  /* 0x0000000204027211 */ /* 0x040fe400078c08ff */
[----:B------:R-:W-:Y:S02]  /*1ec60*/  PRMT R0, R5, 0x7632, R0 ;  /* 0x0000763205007816 */ /* 0x000fe40000000000 */
[----:B------:R-:W-:Y:S01]  /*1ec70*/  LEA.HI.X.SX32 R3, R4, R3, 0x1, P6 ;  /* 0x0000000304037211 */ /* 0x000fe200030f0eff */
[----:B------:R0:W-:Y:S01]  /*1ec80*/  @P5 STG.E.U16 desc[UR20][R10.64], R5 ;  /* 0x000000050a005986 */ /* 0x0001e2000c101514 */
[----:B------:R-:W-:-:S03]  /*1ec90*/  PRMT R4, R6, 0x7632, R4 ;  /* 0x0000763206047816 */ /* 0x000fc60000000004 */
[----:B------:R1:W-:Y:S04]  /*1eca0*/  @P4 STG.E.U16 desc[UR20][R12.64], R0 ;  /* 0x000000000c004986 */ /* 0x0003e8000c101514 */
[----:B------:R1:W-:Y:S01]  /*1ecb0*/  @P3 STG.E.U16 desc[UR20][R14.64], R6 ;  /* 0x000000060e003986 */ /* 0x0003e2000c101514 */
[----:B0-----:R-:W-:-:S03]  /*1ecc0*/  PRMT R11, R7, 0x7632, R11 ;  /* 0x00007632070b7816 */ /* 0x001fc6000000000b */
[----:B------:R1:W-:Y:S04]  /*1ecd0*/  @P2 STG.E.U16 desc[UR20][R16.64], R4 ;  /* 0x0000000410002986 */ /* 0x0003e8000c101514 */
[----:B------:R1:W-:Y:S04]  /*1ece0*/  @P0 STG.E.U16 desc[UR20][R2.64], R7 ;  /* 0x0000000702000986 */ /* 0x0003e8000c101514 */
[----:B------:R1:W-:Y:S01]  /*1ecf0*/  @P1 STG.E.U16 desc[UR20][R8.64], R11 ;  /* 0x0000000b08001986 */ /* 0x0003e2000c101514 */
[----:B------:R-:W-:Y:S06]  /*1ed00*/  BAR.SYNC.DEFER_BLOCKING 0x0 ;  /* 0x0000000000007b1d */ /* 0x000fec0000010000 */
[----:B------:R-:W-:Y:S05]  /*1ed10*/  BRA.U UP0, `(.L_x_13) ;  /* 0x0000000100a07547 */ /* 0x000fea000b800000 */
[----:B------:R-:W0:Y:S01]  /*1ed20*/  S2UR UR5, SR_CgaCtaId ;  /* 0x00000000000579c3 */ /* 0x000e220000008800 */
[----:B------:R-:W-:Y:S01]  /*1ed30*/  NOP ;  /* 0x0000000000007918 */ /* 0x000fe20000000000 */
[----:B------:R-:W-:Y:S01]  /*1ed40*/  UMOV UR4, 0x50 ;  /* 0x0000005000047882 */ /* 0x000fe20000000000 */
[----:B-1----:R-:W-:Y:S02]  /*1ed50*/  IMAD.U32 R0, RZ, RZ, UR8 ;  /* 0x00000008ff007e24 */ /* 0x002fe4000f8e00ff */
[----:B------:R-:W-:Y:S02]  /*1ed60*/  IMAD.MOV.U32 R3, RZ, RZ, 0xffff ;  /* 0x0000ffffff037424 */ /* 0x000fe400078e00ff */
[----:B------:R-:W-:Y:S01]  /*1ed70*/  IMAD.MOV.U32 R7, RZ, RZ, 0x1 ;  /* 0x00000001ff077424 */ /* 0x000fe200078e00ff */
[----:B------:R-:W-:-:S04]  /*1ed80*/  LOP3.LUT R0, R0, 0xffff, RZ, 0xc0, !PT ;  /* 0x0000ffff00007812 */ /* 0x000fc800078ec0ff */
[----:B------:R-:W-:-:S05]  /*1ed90*/  SHF.R.U32.HI R0, RZ, 0x5, R0 ;  /* 0x00000005ff007819 */ /* 0x000fca0000011600 */
[----:B------:R-:W-:Y:S01]  /*1eda0*/  VIADD R2, R0, 0x10 ;  /* 0x0000001000027836 */ /* 0x000fe20000000000 */
[----:B------:R-:W-:Y:S01]  /*1edb0*/  SHF.L.U32 R0, R3, R0, RZ ;  /* 0x0000000003007219 */ /* 0x000fe200000006ff */
[----:B0-----:R-:W-:-:S03]  /*1edc0*/  ULEA UR6, UR5, UR4, 0x18 ;  /* 0x0000000405067291 */ /* 0x001fc6000f8ec0ff */
[----:B------:R-:W-:-:S04]  /*1edd0*/  SHF.L.U32 R3, R7, R2, RZ ;  /* 0x0000000207037219 */ /* 0x000fc800000006ff */
[----:B------:R-:W-:Y:S02]  /*1ede0*/  LOP3.LUT R0, R3, R0, RZ, 0xfc, !PT ;  /* 0x0000000003007212 */ /* 0x000fe400078efcff */
[----:B------:R-:W0:Y:S02]  /*1edf0*/  LDS R5, [UR6] ;  /* 0x00000006ff057984 */ /* 0x000e240008000800 */
[C---:B------:R-:W-:Y:S02]  /*1ee00*/  LOP3.LUT R2, R0.reuse, 0xffff, RZ, 0xc0, !PT ;  /* 0x0000ffff00027812 */ /* 0x040fe400078ec0ff */
[----:B0-----:R-:W-:-:S04]  /*1ee10*/  LOP3.LUT R3, R0, 0xffff, R5, 0x80, !PT ;  /* 0x0000ffff00037812 */ /* 0x001fc800078e8005 */
[----:B------:R-:W-:-:S13]  /*1ee20*/  ISETP.NE.AND P0, PT, R3, R2, PT ;  /* 0x000000020300720c */ /* 0x000fda0003f05270 */
[----:B------:R-:W-:Y:S05]  /*1ee30*/  @P0 BRA `(.L_x_14) ;  /* 0x0000000000500947 */ /* 0x000fea0003800000 */
[----:B------:R-:W-:Y:S02]  /*1ee40*/  SHF.R.U32.HI R5, RZ, 0x10, R5 ;  /* 0x00000010ff057819 */ /* 0x000fe40000011605 */
[----:B------:R-:W-:-:S04]  /*1ee50*/  SHF.R.U32.HI R2, RZ, 0x10, R0 ;  /* 0x00000010ff027819 */ /* 0x000fc80000011600 */
[----:B------:R-:W-:-:S04]  /*1ee60*/  LOP3.LUT R5, R5, R2, RZ, 0xc0, !PT ;  /* 0x0000000205057212 */ /* 0x000fc800078ec0ff */
[----:B------:R-:W-:-:S13]  /*1ee70*/  ISETP.NE.AND P0, PT, R5, R2, PT ;  /* 0x000000020500720c */ /* 0x000fda0003f05270 */
[----:B------:R-:W-:Y:S05]  /*1ee80*/  @P0 BRA `(.L_x_15) ;  /* 0x0000000000300947 */ /* 0x000fea0003800000 */
[----:B------:R-:W-:Y:S01]  /*1ee90*/  R2UR UR4, R0 ;  /* 0x00000000000472ca */ /* 0x000fe200000e0000 */
[----:B------:R-:W-:Y:S01]  /*1eea0*/  VOTEU.ANY UR5, UPT, PT ;  /* 0x0000000000057886 */ /* 0x000fe200038e0100 */
[----:B------:R-:W0:Y:S01]  /*1eeb0*/  S2R R0, SR_LANEID ;  /* 0x0000000000007919 */ /* 0x000e220000000000 */
[----:B------:R-:W-:-:S10]  /*1eec0*/  UFLO.U32 UR5, UR5 ;  /* 0x00000005000572bd */ /* 0x000fd400080e0000 */
[----:B------:R-:W-:-:S06]  /*1eed0*/  ULOP3.LUT UR4, URZ, UR4, URZ, 0x33, !UPT ;  /* 0x00000004ff047292 */ /* 0x000fcc000f8e33ff */
[----:B------:R-:W-:-:S04]  /*1eee0*/  IMAD.U32 R2, RZ, RZ, UR4 ;  /* 0x00000004ff027e24 */ /* 0x000fc8000f8e00ff */
[----:B------:R-:W1:Y:S02]  /*1eef0*/  REDUX UR7, R2 ;  /* 0x00000000020773c4 */ /* 0x000e640000000000 */
[----:B------:R2:W-:Y:S01]  /*1ef00*/  UTCATOMSWS.AND URZ, UR4 ;  /* 0x0000000400ff79e3 */ /* 0x0005e20008000000 */
[----:B0-----:R-:W-:Y:S01]  /*1ef10*/  ISETP.EQ.U32.AND P0, PT, R0, UR5, PT ;  /* 0x0000000500007c0c */ /* 0x001fe2000bf02070 */
[----:B-1----:R-:W-:-:S12]  /*1ef20*/  IMAD.U32 R0, RZ, RZ, UR7 ;  /* 0x00000007ff007e24 */ /* 0x002fd8000f8e00ff */
[----:B------:R2:W-:Y:S01]  /*1ef30*/  @P0 ATOMS.AND RZ, [UR6], R0 ;  /* 0x00000000ffff098c */ /* 0x0005e2000a800006 */
[----:B------:R-:W-:Y:S05]  /*1ef40*/  BRA `(.L_x_13) ;  /* 0x0000000000147947 */ /* 0x000fea0003800000 */
.L_x_15:
[----:B------:R-:W-:-:S07]  /*1ef50*/  MOV R2, 0x1ef70 ;  /* 0x0001ef7000027802 */ /* 0x000fce0000000f00 */
[----:B------:R-:W-:Y:S05]  /*1ef60*/  CALL.REL.NOINC `($__internal_0_$__cuda_sm10x_tcgen05_guardrail_trap_col_being_dealloced_not_returned_by_alloc) ;  /* 0x0000000000387944 */ /* 0x000fea0003c00000 */
[----:B------:R-:W-:Y:S05]  /*1ef70*/  BRA `(.L_x_13) ;  /* 0x0000000000087947 */ /* 0x000fea0003800000 */
.L_x_14:
[----:B------:R-:W-:-:S07]  /*1ef80*/  MOV R2, 0x1efa0 ;  /* 0x0001efa000027802 */ /* 0x000fce0000000f00 */
[----:B------:R-:W-:Y:S05]  /*1ef90*/  CALL.REL.NOINC `($__internal_2_$__cuda_sm10x_tcgen05_guardrail_trap_unallocated_columns_being_dealloced) ;  /* 0x0000000000447944 */ /* 0x000fea0003c00000 */
.L_x_13:
[----:B------:R-:W-:Y:S01]  /*1efa0*/  NOP ;  /* 0x0000000000007918 */ /* 0x000fe20000000000 */
[----:B--2---:R-:W-:Y:S05]  /*1efb0*/  EXIT ;  /* 0x000000000000794d */ /* 0x004fea0003800000 */
.L_x_8:
[----:B-----5:R1:W-:Y:S04]  /*1efc0*/  STL [R1+0x414], R0 ;  /* 0x0004140001007387 */ /* 0x0203e80000100800 */
[----:B-1----:R-:W2:Y:S02]  /*1efd0*/  LDL R0, [R1+0x338] ;  /* 0x0003380001007983 */ /* 0x002ea40000100800 */
[----:B--2---:R1:W2:Y:S02]  /*1efe0*/  SYNCS.PHASECHK.TRANS64.TRYWAIT P6, [UR11], R0 ;  /* 0x00000000ff0075a7 */ /* 0x0042a400080c110b */
[----:B-1----:R1:W5:Y:S02]  /*1eff0*/  LDL.LU R0, [R1+0x414] ;  /* 0x0004140001007983 */ /* 0x0023640000300800 */
[----:B-12---:R-:W-:Y:S05]  /*1f000*/  @!P6 BRA `(.L_x_8) ;  /* 0xfffffffc00ece947 */ /* 0x006fea000383ffff */
[----:B------:R-:W-:Y:S05]  /*1f010*/  BRA `(.L_x_16) ;  /* 0xffffff0800187947 */ /* 0x000fea000383ffff */
.L_x_12:
[----:B------:R-:W0:Y:S02]  /*1f020*/  SYNCS.PHASECHK.TRANS64.TRYWAIT P0, [UR11], R2 ;  /* 0x00000002ff0075a7 */ /* 0x000e24000800110b */
[----:B0-----:R-:W-:Y:S05]  /*1f030*/  @!P0 BRA `(.L_x_12) ;  /* 0xfffffffc00f88947 */ /* 0x001fea000383ffff */
[----:B------:R-:W-:Y:S05]  /*1f040*/  BRA `(.L_x_11) ;  /* 0xffffff5800d47947 */ /* 0x000fea000383ffff */
        .weak           $__internal_0_$__cuda_sm10x_tcgen05_guardrail_trap_col_being_dealloced_not_returned_by_alloc
        .type           $__internal_0_$__cuda_sm10x_tcgen05_guardrail_trap_col_being_dealloced_not_returned_by_alloc,@function
        .size           $__internal_0_$__cuda_sm10x_tcgen05_guardrail_trap_col_being_dealloced_not_returned_by_alloc,($__internal_1_$__cuda_sm10x_tcgen05_guardrail_trap_phase_invalid_during_alloc - $__internal_0_$__cuda_sm10x_tcgen05_guardrail_trap_col_being_dealloced_not_returned_by_alloc)
$__internal_0_$__cuda_sm10x_tcgen05_guardrail_trap_col_being_dealloced_not_returned_by_alloc:
[----:B------:R-:W-:Y:S05]  /*1f050*/  BPT.TRAP 0x1 ;  /* 0x000000040000795c */ /* 0x000fea0000300000 */
[----:B------:R-:W-:-:S04]  /*1f060*/  IMAD.MOV.U32 R3, RZ, RZ, 0x0 ;  /* 0x00000000ff037424 */ /* 0x000fc800078e00ff */
[----:B------:R-:W-:Y:S05]  /*1f070*/  RET.REL.NODEC R2 `(matmul_kernel) ;  /* 0xfffffe0c02e07950 */ /* 0x000fea0003c3ffff */
        .weak           $__internal_1_$__cuda_sm10x_tcgen05_guardrail_trap_phase_invalid_during_alloc
        .type           $__internal_1_$__cuda_sm10x_tcgen05_guardrail_trap_phase_invalid_during_alloc,@function
        .size           $__internal_1_$__cuda_sm10x_tcgen05_guardrail_trap_phase_invalid_during_alloc,($__internal_2_$__cuda_sm10x_tcgen05_guardrail_trap_unallocated_columns_being_dealloced - $__internal_1_$__cuda_sm10x_tcgen05_guardrail_trap_phase_invalid_during_alloc)
$__internal_1_$__cuda_sm10x_tcgen05_guardrail_trap_phase_invalid_during_alloc:
[----:B------:R-:W-:Y:S05]  /*1f080*/  BPT.TRAP 0x1 ;  /* 0x000000040000795c */ /* 0x000fea0000300000 */
[----:B------:R-:W-:-:S04]  /*1f090*/  IMAD.MOV.U32 R3, RZ, RZ, 0x0 ;  /* 0x00000000ff037424 */ /* 0x000fc800078e00ff */
[----:B------:R-:W-:Y:S05]  /*1f0a0*/  RET.REL.NODEC R2 `(matmul_kernel) ;  /* 0xfffffe0c02d47950 */ /* 0x000fea0003c3ffff */
        .weak           $__internal_2_$__cuda_sm10x_tcgen05_guardrail_trap_unallocated_columns_being_dealloced
        .type           $__internal_2_$__cuda_sm10x_tcgen05_guardrail_trap_unallocated_columns_being_dealloced,@function
        .size           $__internal_2_$__cuda_sm10x_tcgen05_guardrail_trap_unallocated_columns_being_dealloced,(.L_x_20 - $__internal_2_$__cuda_sm10x_tcgen05_guardrail_trap_unallocated_columns_being_dealloced)
$__internal_2_$__cuda_sm10x_tcgen05_guardrail_trap_unallocated_columns_being_dealloced:
[----:B------:R-:W-:Y:S05]  /*1f0b0*/  BPT.TRAP 0x1 ;  /* 0x000000040000795c */ /* 0x000fea0000300000 */
[----:B------:R-:W-:-:S04]  /*1f0c0*/  IMAD.MOV.U32 R3, RZ, RZ, 0x0 ;  /* 0x00000000ff037424 */ /* 0x000fc800078e00ff */
[----:B------:R-:W-:Y:S05]  /*1f0d0*/  RET.REL.NODEC R2 `(matmul_kernel) ;  /* 0xfffffe0c02c87950 */ /* 0x000fea0003c3ffff */
.L_x_17:
[----:B------:R-:W-:-:S00]  /*1f0e0*/  BRA `(.L_x_17) ;  /* 0xfffffffc00fc7947 */ /* 0x000fc0000383ffff */
[----:B------:R-:W-:-:S00]  /*1f0f0*/  NOP ;  /* 0x0000000000007918 */ /* 0x000fc00000000000 */
        /* <DEDUP_REMOVED lines=8> */
.L_x_20:


//--------------------- .nv.shared.matmul_kernel  --------------------------
	.section	.nv.shared.matmul_kernel,"aw",@nobits
	.sectionflags	@""
	.align	16
	.zero		1024


//--------------------- .nv.shared.reserved.0     --------------------------
	.section	.nv.shared.reserved.0,"aw",@nobits
	.align	8
	.weak		__nv_reservedSMEM_offset_0_alias
	.size		__nv_reservedSMEM_offset_0_alias, 0, 64
	.other		__nv_reservedSMEM_offset_0_alias,@"STO_CUDA_RESERVED_SHARED STV_DEFAULT"
__nv_reservedSMEM_offset_0_alias:
	.zero		0
.nv.shared.reserved.0:
	.zero		64
	.weak		__nv_reservedSMEM_allocation_phase
	.type		__nv_reservedSMEM_allocation_phase,@object
	.size		__nv_reservedSMEM_allocation_phase,(.L_0 - __nv_reservedSMEM_allocation_phase)
__nv_reservedSMEM_allocation_phase:
	.zero		1
.L_0:
	.zero		7
	.weak		__nv_reservedSMEM_devtool_atexit_pc
	.type		__nv_reservedSMEM_devtool_atexit_pc,@object
	.size		__nv_reservedSMEM_devtool_atexit_pc,(__nv_reservedSMEM_allocation_mask - __nv_reservedSMEM_devtool_atexit_pc)
__nv_reservedSMEM_devtool_atexit_pc:
	.zero		8
	.weak		__nv_reservedSMEM_allocation_mask
	.type		__nv_reservedSMEM_allocation_mask,@object
	.size		__nv_reservedSMEM_allocation_mask,(.L_2 - __nv_reservedSMEM_allocation_mask)
__nv_reservedSMEM_allocation_mask:
	.zero		4
.L_2:


//--------------------- .nv.constant0.matmul_kernel --------------------------
	.section	.nv.constant0.matmul_kernel,"a",@progbits
	.sectionflags	@""
	.align	4
.nv.constant0.matmul_kernel:
	.zero		976


//--------------------- SYMBOLS --------------------------

	.type		.nv.reservedSmem.offset0,@object
	.size		.nv.reservedSmem.offset0,0x4
	.type		.nv.reservedSmem.cap,@object
	.size		.nv.reservedSmem.cap,0x4
